// auto-generated by cutlass_sweep.gemm — config: {"arch": "sm_90", "cluster_m": 2, "cluster_n": 1, "dtype": "fp16", "dtype_b": "fp16", "layout": "nt", "stages": 0, "tile_k": 64, "tile_m": 256, "tile_n": 512}
#include "cutlass/cutlass.h"
#include "cutlass/gemm/collective/collective_builder.hpp"
#include "cutlass/gemm/device/gemm_universal_adapter.h"
#include "cutlass/gemm/kernel/gemm_universal.hpp"
#include "cutlass/epilogue/collective/collective_builder.hpp"

using ElemA = cutlass::half_t;
using ElemB = cutlass::half_t;
using ElemCD = cutlass::half_t;
using Acc  = float;
using TileShape    = cute::Shape<cute::_256, cute::_512, cute::_64>;
using ClusterShape = cute::Shape<cute::_2, cute::_1, cute::_1>;

using CollectiveEpilogue = typename cutlass::epilogue::collective::CollectiveBuilder<
    cutlass::arch::Sm90, cutlass::arch::OpClassTensorOp,
    TileShape, ClusterShape,
    cutlass::epilogue::collective::EpilogueTileAuto,
    Acc, Acc,
    ElemCD, cutlass::layout::RowMajor, 128 / cutlass::sizeof_bits<ElemCD>::value,
    ElemCD, cutlass::layout::RowMajor, 128 / cutlass::sizeof_bits<ElemCD>::value,
    cutlass::epilogue::collective::EpilogueScheduleAuto
  >::CollectiveOp;

using CollectiveMainloop = typename cutlass::gemm::collective::CollectiveBuilder<
    cutlass::arch::Sm90, cutlass::arch::OpClassTensorOp,
    ElemA, cutlass::layout::RowMajor, 128 / cutlass::sizeof_bits<ElemA>::value,
    ElemB, cutlass::layout::ColumnMajor, 128 / cutlass::sizeof_bits<ElemB>::value,
    Acc,
    TileShape, ClusterShape,
    cutlass::gemm::collective::StageCountAutoCarveout<static_cast<int>(sizeof(typename CollectiveEpilogue::SharedStorage))>,
    cutlass::gemm::collective::KernelScheduleAuto
  >::CollectiveOp;

using GemmKernel = cutlass::gemm::kernel::GemmUniversal<
    cute::Shape<int,int,int,int>,
    CollectiveMainloop,
    CollectiveEpilogue
>;
using Gemm = cutlass::gemm::device::GemmUniversalAdapter<GemmKernel>;

// Force the device kernel symbol into the cubin without needing a host main.
auto* _anchor = &cutlass::device_kernel<GemmKernel>;


// ===== COMPILED SASS (sm_90a) =====

	.target	sm_90a

	.elftype	@"ET_EXEC"


//--------------------- .note.nv.tkinfo           --------------------------
	.section	.note.nv.tkinfo,"",@"SHT_NOTE"
	.sectionflags	@"SHF_NOTE_NV_TKINFO"
	.tkinfo
        /*0018*/ 	.word	0x00000002
        /*0030*/ 	.string	""
        /*0030*/ 	.string	"ptxas"
        /*0030*/ 	.string	"Cuda compilation tools, release 13.0, V13.0.88"
        /*0030*/ 	.string	"Build cuda_13.0.r13.0/compiler.36424714_0"
        /*0030*/ 	.string	"-arch sm_90a -m 64 "



//--------------------- .note.nv.cuinfo           --------------------------
	.section	.note.nv.cuinfo,"",@"SHT_NOTE"
	.sectionflags	@"SHF_NOTE_NV_CUINFO"
        /*0018*/ 	.short	0x0002
        /*001a*/ 	.short	0x005a
        /*001c*/ 	.short	0x0082
	.zero		2


//--------------------- .nv.info                  --------------------------
	.section	.nv.info,"",@"SHT_CUDA_INFO"
	.align	4


	//----- nvinfo : EIATTR_REGCOUNT
	.align		4
        /*0000*/ 	.byte	0x04, 0x2f
        /*0002*/ 	.short	(.L_15 - .L_14)
	.align		4
.L_14:
        /*0004*/ 	.word	index@(_ZN7cutlass13device_kernelINS_4gemm6kernel13GemmUniversalIN4cute5tupleIJiiiiEEENS1_10collective13CollectiveMmaINS1_34MainloopSm90TmaGmmaWarpSpecializedILi2ENS5_IJNS4_1CILi2EEENSA_ILi1EEESC_EEENS1_35KernelTmaWarpSpecializedCooperativeEEENS5_IJNSA_ILi256EEENSA_ILi512EEENSA_ILi64EEEEEENS_6half_tENS5_IJlSC_lEEESK_SL_NS4_8TiledMMAINS4_8MMA_AtomIJNS4_4SM904GMMA26MMA_64x256x16_F32F16F16_SSILNSP_5MajorE0ELSR_0ELNSP_7ScaleInE1ELSS_1EEEEEENS4_6LayoutISD_NS5_IJSC_NSA_ILi0EEESW_EEEEENS5_IJNS4_10UnderscoreESZ_SZ_EEEEENS4_13SM90_TMA_LOADENS4_14ComposedLayoutINS4_7SwizzleILi3ELi4ELi3EEENS4_18smem_ptr_flag_bitsILi16EEENSV_INS5_IJNSA_ILi8EEESI_EEENS5_IJSI_SC_EEEEEEEvNS4_8identityENS4_23SM90_TMA_LOAD_MULTICASTES1C_vS1D_EENS_8epilogue10collective6detail29Sm90TmaWarpSpecializedAdapterINS1H_15DefaultEpilogueISK_SL_SL_NS1G_6thread17LinearCombinationISK_Li1EffLNS1L_9ScaleType4KindE0ELNS_15FloatRoundStyleE2ESK_EENS1_15EpilogueDefaultEEEEEvvEEEEvNT_6ParamsE)
        /*0008*/ 	.word	0x000000a8


	//----- nvinfo : EIATTR_FRAME_SIZE
	.align		4
.L_15:
        /*000c*/ 	.byte	0x04, 0x11
        /*000e*/ 	.short	(.L_17 - .L_16)
	.align		4
.L_16:
        /*0010*/ 	.word	index@(_ZN7cutlass13device_kernelINS_4gemm6kernel13GemmUniversalIN4cute5tupleIJiiiiEEENS1_10collective13CollectiveMmaINS1_34MainloopSm90TmaGmmaWarpSpecializedILi2ENS5_IJNS4_1CILi2EEENSA_ILi1EEESC_EEENS1_35KernelTmaWarpSpecializedCooperativeEEENS5_IJNSA_ILi256EEENSA_ILi512EEENSA_ILi64EEEEEENS_6half_tENS5_IJlSC_lEEESK_SL_NS4_8TiledMMAINS4_8MMA_AtomIJNS4_4SM904GMMA26MMA_64x256x16_F32F16F16_SSILNSP_5MajorE0ELSR_0ELNSP_7ScaleInE1ELSS_1EEEEEENS4_6LayoutISD_NS5_IJSC_NSA_ILi0EEESW_EEEEENS5_IJNS4_10UnderscoreESZ_SZ_EEEEENS4_13SM90_TMA_LOADENS4_14ComposedLayoutINS4_7SwizzleILi3ELi4ELi3EEENS4_18smem_ptr_flag_bitsILi16EEENSV_INS5_IJNSA_ILi8EEESI_EEENS5_IJSI_SC_EEEEEEEvNS4_8identityENS4_23SM90_TMA_LOAD_MULTICASTES1C_vS1D_EENS_8epilogue10collective6detail29Sm90TmaWarpSpecializedAdapterINS1H_15DefaultEpilogueISK_SL_SL_NS1G_6thread17LinearCombinationISK_Li1EffLNS1L_9ScaleType4KindE0ELNS_15FloatRoundStyleE2ESK_EENS1_15EpilogueDefaultEEEEEvvEEEEvNT_6ParamsE)
        /*0014*/ 	.word	0x00001ae0


	//----- nvinfo : EIATTR_MIN_STACK_SIZE
	.align		4
.L_17:
        /*0018*/ 	.byte	0x04, 0x12
        /*001a*/ 	.short	(.L_19 - .L_18)
	.align		4
.L_18:
        /*001c*/ 	.word	index@(_ZN7cutlass13device_kernelINS_4gemm6kernel13GemmUniversalIN4cute5tupleIJiiiiEEENS1_10collective13CollectiveMmaINS1_34MainloopSm90TmaGmmaWarpSpecializedILi2ENS5_IJNS4_1CILi2EEENSA_ILi1EEESC_EEENS1_35KernelTmaWarpSpecializedCooperativeEEENS5_IJNSA_ILi256EEENSA_ILi512EEENSA_ILi64EEEEEENS_6half_tENS5_IJlSC_lEEESK_SL_NS4_8TiledMMAINS4_8MMA_AtomIJNS4_4SM904GMMA26MMA_64x256x16_F32F16F16_SSILNSP_5MajorE0ELSR_0ELNSP_7ScaleInE1ELSS_1EEEEEENS4_6LayoutISD_NS5_IJSC_NSA_ILi0EEESW_EEEEENS5_IJNS4_10UnderscoreESZ_SZ_EEEEENS4_13SM90_TMA_LOADENS4_14ComposedLayoutINS4_7SwizzleILi3ELi4ELi3EEENS4_18smem_ptr_flag_bitsILi16EEENSV_INS5_IJNSA_ILi8EEESI_EEENS5_IJSI_SC_EEEEEEEvNS4_8identityENS4_23SM90_TMA_LOAD_MULTICASTES1C_vS1D_EENS_8epilogue10collective6detail29Sm90TmaWarpSpecializedAdapterINS1H_15DefaultEpilogueISK_SL_SL_NS1G_6thread17LinearCombinationISK_Li1EffLNS1L_9ScaleType4KindE0ELNS_15FloatRoundStyleE2ESK_EENS1_15EpilogueDefaultEEEEEvvEEEEvNT_6ParamsE)
        /*0020*/ 	.word	0x00001ae0
.L_19:


//--------------------- .nv.compat                --------------------------
	.section	.nv.compat,"",@"SHT_CUDA_COMPAT_INFO"
	.align	4
        /*0000*/ 	.byte	0x02, 0x09, 0x01, 0x00, 0x02, 0x02, 0x04, 0x00, 0x02, 0x05, 0x05, 0x00, 0x03, 0x07, 0x01, 0x01
        /*0010*/ 	.byte	0x02, 0x03, 0x01, 0x00, 0x02, 0x06, 0x01, 0x00, 0x04, 0x0b, 0x08, 0x00, 0x00, 0x00, 0x00, 0x00
        /*0020*/ 	.byte	0x00, 0x00, 0x00, 0x00


//--------------------- .nv.info._ZN7cutlass13device_kernelINS_4gemm6kernel13GemmUniversalIN4cute5tupleIJiiiiEEENS1_10collective13CollectiveMmaINS1_34MainloopSm90TmaGmmaWarpSpecializedILi2ENS5_IJNS4_1CILi2EEENSA_ILi1EEESC_EEENS1_35KernelTmaWarpSpecializedCooperativeEEENS5_IJNSA_ILi256EEENSA_ILi512EEENSA_ILi64EEEEEENS_6half_tENS5_IJlSC_lEEESK_SL_NS4_8TiledMMAINS4_8MMA_AtomIJNS4_4SM904GMMA26MMA_64x256x16_F32F16F16_SSILNSP_5MajorE0ELSR_0ELNSP_7ScaleInE1ELSS_1EEEEEENS4_6LayoutISD_NS5_IJSC_NSA_ILi0EEESW_EEEEENS5_IJNS4_10UnderscoreESZ_SZ_EEEEENS4_13SM90_TMA_LOADENS4_14ComposedLayoutINS4_7SwizzleILi3ELi4ELi3EEENS4_18smem_ptr_flag_bitsILi16EEENSV_INS5_IJNSA_ILi8EEESI_EEENS5_IJSI_SC_EEEEEEEvNS4_8identityENS4_23SM90_TMA_LOAD_MULTICASTES1C_vS1D_EENS_8epilogue10collective6detail29Sm90TmaWarpSpecializedAdapterINS1H_15DefaultEpilogueISK_SL_SL_NS1G_6thread17LinearCombinationISK_Li1EffLNS1L_9ScaleType4KindE0ELNS_15FloatRoundStyleE2ESK_EENS1_15EpilogueDefaultEEEEEvvEEEEvNT_6ParamsE --------------------------
	.section	.nv.info._ZN7cutlass13device_kernelINS_4gemm6kernel13GemmUniversalIN4cute5tupleIJiiiiEEENS1_10collective13CollectiveMmaINS1_34MainloopSm90TmaGmmaWarpSpecializedILi2ENS5_IJNS4_1CILi2EEENSA_ILi1EEESC_EEENS1_35KernelTmaWarpSpecializedCooperativeEEENS5_IJNSA_ILi256EEENSA_ILi512EEENSA_ILi64EEEEEENS_6half_tENS5_IJlSC_lEEESK_SL_NS4_8TiledMMAINS4_8MMA_AtomIJNS4_4SM904GMMA26MMA_64x256x16_F32F16F16_SSILNSP_5MajorE0ELSR_0ELNSP_7ScaleInE1ELSS_1EEEEEENS4_6LayoutISD_NS5_IJSC_NSA_ILi0EEESW_EEEEENS5_IJNS4_10UnderscoreESZ_SZ_EEEEENS4_13SM90_TMA_LOADENS4_14ComposedLayoutINS4_7SwizzleILi3ELi4ELi3EEENS4_18smem_ptr_flag_bitsILi16EEENSV_INS5_IJNSA_ILi8EEESI_EEENS5_IJSI_SC_EEEEEEEvNS4_8identityENS4_23SM90_TMA_LOAD_MULTICASTES1C_vS1D_EENS_8epilogue10collective6detail29Sm90TmaWarpSpecializedAdapterINS1H_15DefaultEpilogueISK_SL_SL_NS1G_6thread17LinearCombinationISK_Li1EffLNS1L_9ScaleType4KindE0ELNS_15FloatRoundStyleE2ESK_EENS1_15EpilogueDefaultEEEEEvvEEEEvNT_6ParamsE,"",@"SHT_CUDA_INFO"
	.sectionflags	@""
	.align	4


	//----- nvinfo : EIATTR_CUDA_API_VERSION
	.align		4
        /*0000*/ 	.byte	0x04, 0x37
        /*0002*/ 	.short	(.L_21 - .L_20)
.L_20:
        /*0004*/ 	.word	0x00000082


	//----- nvinfo : EIATTR_KPARAM_INFO
	.align		4
.L_21:
        /*0008*/ 	.byte	0x04, 0x17
        /*000a*/ 	.short	(.L_23 - .L_22)
.L_22:
        /*000c*/ 	.word	0x00000000
        /*0010*/ 	.short	0x0000
        /*0012*/ 	.short	0x0070
        /*0014*/ 	.byte	0x00, 0xf0, 0x01, 0x10


	//----- nvinfo : EIATTR_SPARSE_MMA_MASK
	.align		4
.L_23:
        /*0018*/ 	.byte	0x03, 0x50
        /*001a*/ 	.short	0x0000


	//----- nvinfo : EIATTR_MAXREG_COUNT
	.align		4
        /*001c*/ 	.byte	0x03, 0x1b
        /*001e*/ 	.short	0x00a8


	//----- nvinfo : EIATTR_NUM_BARRIERS
	.align		4
        /*0020*/ 	.byte	0x02, 0x4c
        /*0022*/ 	.byte	0x01
	.zero		1


	//----- nvinfo : EIATTR_EXTERNS
	.align		4
        /*0024*/ 	.byte	0x04, 0x0f
        /*0026*/ 	.short	(.L_25 - .L_24)


	//   ....[0]....
	.align		4
.L_24:
        /*0028*/ 	.word	index@(__assertfail)


	//----- nvinfo : EIATTR_ANNOTATIONS
	.align		4
.L_25:
        /*002c*/ 	.byte	0x04, 0x55
        /*002e*/ 	.short	(.L_27 - .L_26)


	//   ....[0]....
.L_26:
        /*0030*/ 	.word	0x00000001
        /*0034*/ 	.byte	0xb0, 0x09, 0x00, 0x00, 0x01, 0x00, 0x00, 0x00, 0xd0, 0x09, 0x00, 0x00, 0x01, 0x00, 0x00, 0x00
        /* <DEDUP_REMOVED lines=2787> */
        /*ae74*/ 	.byte	0x90, 0xfc, 0x03, 0x00, 0x01, 0x00, 0x00, 0x00, 0xb0, 0xfc, 0x03, 0x00


	//----- nvinfo : EIATTR_MERCURY_ISA_VERSION
	.align		4
.L_27:
        /*ae80*/ 	.byte	0x03, 0x5f
        /*ae82*/ 	.short	0x0101


	//----- nvinfo : EIATTR_INT_WARP_WIDE_INSTR_OFFSETS
	.align		4
        /*ae84*/ 	.byte	0x04, 0x31
        /*ae86*/ 	.short	(.L_29 - .L_28)


	//   ....[0]....
.L_28:
        /*ae88*/ 	.word	0x00000540


	//   ....[1]....
        /*ae8c*/ 	.word	0x00000550


	//   ....[2]....
        /*ae90*/ 	.word	0x000006c0


	//   ....[3]....
        /*ae94*/ 	.word	0x0001add0


	//----- nvinfo : EIATTR_COOP_GROUP_MASK_REGIDS
	.align		4
.L_29:
        /*ae98*/ 	.byte	0x04, 0x29
        /*ae9a*/ 	.short	(.L_31 - .L_30)


	//   ....[0]....
.L_30:
        /*ae9c*/ 	.word	0xffffffff


	//   ....[1]....
        /*aea0*/ 	.word	0xffffffff


	//   ....[2]....
        /*aea4*/ 	.word	0xffffffff


	//   ....[3]....
        /*aea8*/ 	.word	0xffffffff


	//   ....[4]....
        /*aeac*/ 	.word	0xffffffff


	//   ....[5]....
        /*aeb0*/ 	.word	0xffffffff


	//----- nvinfo : EIATTR_COOP_GROUP_INSTR_OFFSETS
	.align		4
.L_31:
        /*aeb4*/ 	.byte	0x04, 0x28
        /*aeb6*/ 	.short	(.L_33 - .L_32)


	//   ....[0]....
.L_32:
        /*aeb8*/ 	.word	0x00000070


	//   ....[1]....
        /*aebc*/ 	.word	0x00000080


	//   ....[2]....
        /*aec0*/ 	.word	0x000001a0


	//   ....[3]....
        /*aec4*/ 	.word	0x00000390


	//   ....[4]....
        /*aec8*/ 	.word	0x00000800


	//   ....[5]....
        /*aecc*/ 	.word	0x000013d0


	//----- nvinfo : EIATTR_REG_RECONFIG
	.align		4
.L_33:
        /*aed0*/ 	.byte	0x01, 0x54
	.zero		2


	//----- nvinfo : EIATTR_SYSCALL_OFFSETS
	.align		4
        /*aed4*/ 	.byte	0x04, 0x46
        /*aed6*/ 	.short	(.L_35 - .L_34)


	//   ....[0]....
.L_34:
        /*aed8*/ 	.word	0x00001580


	//----- nvinfo : EIATTR_MBARRIER_INSTR_OFFSETS
	.align		4
.L_35:
        /*aedc*/ 	.byte	0x04, 0x39
        /*aede*/ 	.short	(.L_37 - .L_36)


	//   ....[0]....
.L_36:
        /*aee0*/ 	.word	0x00000320
        /*aee4*/ 	.word	0x000000ff
        /*aee8*/ 	.word	0x00000000
        /*aeec*/ 	.short	0x0100
        /*aeee*/ 	.byte	0x08
	.zero		1


	//   ....[1]....
        /*aef0*/ 	.word	0x00000330
        /*aef4*/ 	.word	0x000000ff
        /*aef8*/ 	.word	0x00000010
        /*aefc*/ 	.short	0x0100
        /*aefe*/ 	.byte	0x08
	.zero		1


	//   ....[2]....
        /*af00*/ 	.word	0x00000340
        /*af04*/ 	.word	0x000000ff
        /*af08*/ 	.word	0x00000008
        /*af0c*/ 	.short	0x0100
        /*af0e*/ 	.byte	0x08
	.zero		1


	//   ....[3]....
        /*af10*/ 	.word	0x00000350
        /*af14*/ 	.word	0x000000ff
        /*af18*/ 	.word	0x00000018
        /*af1c*/ 	.short	0x0100
        /*af1e*/ 	.byte	0x08
	.zero		1


	//   ....[4]....
        /*af20*/ 	.word	0x00000730
        /*af24*/ 	.word	0x000000ff
        /*af28*/ 	.word	0x00000030
        /*af2c*/ 	.short	0x0100
        /*af2e*/ 	.byte	0x06
	.zero		1


	//   ....[5]....
        /*af30*/ 	.word	0x00000760
        /*af34*/ 	.word	0x000000ff
        /*af38*/ 	.word	0x00000038
        /*af3c*/ 	.short	0x0100
        /*af3e*/ 	.byte	0x06
	.zero		1


	//   ....[6]....
        /*af40*/ 	.word	0x00001660
        /*af44*/ 	.word	0x00000004
        /*af48*/ 	.word	0x00000000
        /*af4c*/ 	.short	0x010a
        /*af4e*/ 	.byte	0x3f
	.zero		1


	//   ....[7]....
        /*af50*/ 	.word	0x000016a0
        /*af54*/ 	.word	0x00000004
        /*af58*/ 	.word	0x00000000
        /*af5c*/ 	.short	0x010a
        /*af5e*/ 	.byte	0x3f
	.zero		1


	//   ....[8]....
        /*af60*/ 	.word	0x0000d410
        /*af64*/ 	.word	0x00000004
        /*af68*/ 	.word	0x00000000
        /*af6c*/ 	.short	0x010a
        /*af6e*/ 	.byte	0x3f
	.zero		1


	//   ....[9]....
        /*af70*/ 	.word	0x0000d450
        /*af74*/ 	.word	0x00000004
        /*af78*/ 	.word	0x00000000
        /*af7c*/ 	.short	0x010a
        /*af7e*/ 	.byte	0x3f
	.zero		1


	//   ....[10]....
        /*af80*/ 	.word	0x0001ac60
        /*af84*/ 	.word	0x00000004
        /*af88*/ 	.word	0x00000000
        /*af8c*/ 	.short	0x0101
        /*af8e*/ 	.byte	0x3f
	.zero		1


	//   ....[11]....
        /*af90*/ 	.word	0x0001ae60
        /*af94*/ 	.word	0x00000000
        /*af98*/ 	.word	0x00000000
        /*af9c*/ 	.short	0x0101
        /*af9e*/ 	.byte	0x3f
	.zero		1


	//   ....[12]....
        /*afa0*/ 	.word	0x0003f810
        /*afa4*/ 	.word	0x0000000f
        /*afa8*/ 	.word	0x00000010
        /*afac*/ 	.short	0x010a
        /*afae*/ 	.byte	0x3f
	.zero		1


	//   ....[13]....
        /*afb0*/ 	.word	0x0003fc20
        /*afb4*/ 	.word	0x00000002
        /*afb8*/ 	.word	0x00000038
        /*afbc*/ 	.short	0x0101
        /*afbe*/ 	.byte	0x3f
	.zero		1


	//   ....[14]....
        /*afc0*/ 	.word	0x000403c0
        /*afc4*/ 	.word	0x00000005
        /*afc8*/ 	.word	0x00000000
        /*afcc*/ 	.short	0x010a
        /*afce*/ 	.byte	0x3f
	.zero		1


	//   ....[15]....
        /*afd0*/ 	.word	0x00040450
        /*afd4*/ 	.word	0x00000003
        /*afd8*/ 	.word	0x00000000
        /*afdc*/ 	.short	0x010a
        /*afde*/ 	.byte	0x3f
	.zero		1


	//   ....[16]....
        /*afe0*/ 	.word	0x000404b0
        /*afe4*/ 	.word	0x00000004
        /*afe8*/ 	.word	0x00000000
        /*afec*/ 	.short	0x010a
        /*afee*/ 	.byte	0x3f
	.zero		1


	//   ....[17]....
        /*aff0*/ 	.word	0x00040500
        /*aff4*/ 	.word	0x00000004
        /*aff8*/ 	.word	0x00000000
        /*affc*/ 	.short	0x010a
        /*affe*/ 	.byte	0x3f
	.zero		1


	//   ....[18]....
        /*b000*/ 	.word	0x000405d0
        /*b004*/ 	.word	0x0000000f
        /*b008*/ 	.word	0x00000010
        /*b00c*/ 	.short	0x010a
        /*b00e*/ 	.byte	0x3f
	.zero		1


	//   ....[19]....
        /*b010*/ 	.word	0x000406a0
        /*b014*/ 	.word	0x00000005
        /*b018*/ 	.word	0x00000000
        /*b01c*/ 	.short	0x010a
        /*b01e*/ 	.byte	0x3f
	.zero		1


	//----- nvinfo : EIATTR_NUM_MBARRIERS
	.align		4
.L_37:
        /*b020*/ 	.byte	0x03, 0x38
        /*b022*/ 	.short	0x0006


	//----- nvinfo : EIATTR_EXIT_INSTR_OFFSETS
	.align		4
        /*b024*/ 	.byte	0x04, 0x1c
        /*b026*/ 	.short	(.L_39 - .L_38)


	//   ....[0]....
.L_38:
        /*b028*/ 	.word	0x00000a60


	//   ....[1]....
        /*b02c*/ 	.word	0x000012f0


	//   ....[2]....
        /*b030*/ 	.word	0x0003ee90


	//   ....[3]....
        /*b034*/ 	.word	0x0003f4b0


	//   ....[4]....
        /*b038*/ 	.word	0x000404a0


	//----- nvinfo : EIATTR_MAX_THREADS
	.align		4
.L_39:
        /*b03c*/ 	.byte	0x04, 0x05
        /*b03e*/ 	.short	(.L_41 - .L_40)
.L_40:
        /*b040*/ 	.word	0x00000180
        /*b044*/ 	.word	0x00000001
        /*b048*/ 	.word	0x00000001


	//----- nvinfo : EIATTR_CRS_STACK_SIZE
	.align		4
.L_41:
        /*b04c*/ 	.byte	0x04, 0x1e
        /*b04e*/ 	.short	(.L_43 - .L_42)
.L_42:
        /*b050*/ 	.word	0x00000000


	//----- nvinfo : EIATTR_CBANK_PARAM_SIZE
	.align		4
.L_43:
        /*b054*/ 	.byte	0x03, 0x19
        /*b056*/ 	.short	0x0470


	//----- nvinfo : EIATTR_PARAM_CBANK
	.align		4
        /*b058*/ 	.byte	0x04, 0x0a
        /*b05a*/ 	.short	(.L_45 - .L_44)
	.align		4
.L_44:
        /*b05c*/ 	.word	index@(.nv.constant0._ZN7cutlass13device_kernelINS_4gemm6kernel13GemmUniversalIN4cute5tupleIJiiiiEEENS1_10collective13CollectiveMmaINS1_34MainloopSm90TmaGmmaWarpSpecializedILi2ENS5_IJNS4_1CILi2EEENSA_ILi1EEESC_EEENS1_35KernelTmaWarpSpecializedCooperativeEEENS5_IJNSA_ILi256EEENSA_ILi512EEENSA_ILi64EEEEEENS_6half_tENS5_IJlSC_lEEESK_SL_NS4_8TiledMMAINS4_8MMA_AtomIJNS4_4SM904GMMA26MMA_64x256x16_F32F16F16_SSILNSP_5MajorE0ELSR_0ELNSP_7ScaleInE1ELSS_1EEEEEENS4_6LayoutISD_NS5_IJSC_NSA_ILi0EEESW_EEEEENS5_IJNS4_10UnderscoreESZ_SZ_EEEEENS4_13SM90_TMA_LOADENS4_14ComposedLayoutINS4_7SwizzleILi3ELi4ELi3EEENS4_18smem_ptr_flag_bitsILi16EEENSV_INS5_IJNSA_ILi8EEESI_EEENS5_IJSI_SC_EEEEEEEvNS4_8identityENS4_23SM90_TMA_LOAD_MULTICASTES1C_vS1D_EENS_8epilogue10collective6detail29Sm90TmaWarpSpecializedAdapterINS1H_15DefaultEpilogueISK_SL_SL_NS1G_6thread17LinearCombinationISK_Li1EffLNS1L_9ScaleType4KindE0ELNS_15FloatRoundStyleE2ESK_EENS1_15EpilogueDefaultEEEEEvvEEEEvNT_6ParamsE)
        /*b060*/ 	.short	0x0210
        /*b062*/ 	.short	0x0470


	//----- nvinfo : EIATTR_SW_WAR
	.align		4
.L_45:
        /*b064*/ 	.byte	0x04, 0x36
        /*b066*/ 	.short	(.L_47 - .L_46)
.L_46:
        /*b068*/ 	.word	0x00000008
.L_47:


//--------------------- .nv.callgraph             --------------------------
	.section	.nv.callgraph,"",@"SHT_CUDA_CALLGRAPH"
	.align	4
	.sectionentsize	8
	.align		4
        /*0000*/ 	.word	0x00000000
	.align		4
        /*0004*/ 	.word	0xffffffff
	.align		4
        /*0008*/ 	.word	index@(_ZN7cutlass13device_kernelINS_4gemm6kernel13GemmUniversalIN4cute5tupleIJiiiiEEENS1_10collective13CollectiveMmaINS1_34MainloopSm90TmaGmmaWarpSpecializedILi2ENS5_IJNS4_1CILi2EEENSA_ILi1EEESC_EEENS1_35KernelTmaWarpSpecializedCooperativeEEENS5_IJNSA_ILi256EEENSA_ILi512EEENSA_ILi64EEEEEENS_6half_tENS5_IJlSC_lEEESK_SL_NS4_8TiledMMAINS4_8MMA_AtomIJNS4_4SM904GMMA26MMA_64x256x16_F32F16F16_SSILNSP_5MajorE0ELSR_0ELNSP_7ScaleInE1ELSS_1EEEEEENS4_6LayoutISD_NS5_IJSC_NSA_ILi0EEESW_EEEEENS5_IJNS4_10UnderscoreESZ_SZ_EEEEENS4_13SM90_TMA_LOADENS4_14ComposedLayoutINS4_7SwizzleILi3ELi4ELi3EEENS4_18smem_ptr_flag_bitsILi16EEENSV_INS5_IJNSA_ILi8EEESI_EEENS5_IJSI_SC_EEEEEEEvNS4_8identityENS4_23SM90_TMA_LOAD_MULTICASTES1C_vS1D_EENS_8epilogue10collective6detail29Sm90TmaWarpSpecializedAdapterINS1H_15DefaultEpilogueISK_SL_SL_NS1G_6thread17LinearCombinationISK_Li1EffLNS1L_9ScaleType4KindE0ELNS_15FloatRoundStyleE2ESK_EENS1_15EpilogueDefaultEEEEEvvEEEEvNT_6ParamsE)
	.align		4
        /*000c*/ 	.word	index@(__assertfail)
	.align		4
        /*0010*/ 	.word	0x00000000
	.align		4
        /*0014*/ 	.word	0xfffffffe
	.align		4
        /*0018*/ 	.word	0x00000000
	.align		4
        /*001c*/ 	.word	0xfffffffd
	.align		4
        /*0020*/ 	.word	0x00000000
	.align		4
        /*0024*/ 	.word	0xfffffffc


//--------------------- .nv.constant4             --------------------------
	.section	.nv.constant4,"a",@progbits
	.align	8
	.align		8
.nv.constant4:
        /*0000*/ 	.dword	__assertfail
	.align		8
        /*0008*/ 	.dword	__unnamed_1
	.align		8
        /*0010*/ 	.dword	_ZN40_INTERNAL_9df551d2_4_k_cu_3b01a0ff_149984cuda3std3__45__cpo5beginE
	.align		8
        /*0018*/ 	.dword	_ZN40_INTERNAL_9df551d2_4_k_cu_3b01a0ff_149984cuda3std3__45__cpo3endE
	.align		8
        /*0020*/ 	.dword	_ZN40_INTERNAL_9df551d2_4_k_cu_3b01a0ff_149984cuda3std3__45__cpo6cbeginE
	.align		8
        /*0028*/ 	.dword	_ZN40_INTERNAL_9df551d2_4_k_cu_3b01a0ff_149984cuda3std3__45__cpo4cendE
	.align		8
        /*0030*/ 	.dword	_ZN40_INTERNAL_9df551d2_4_k_cu_3b01a0ff_149984cuda3std3__442_GLOBAL__N__9df551d2_4_k_cu_3b01a0ff_149986ignoreE
	.align		8
        /*0038*/ 	.dword	_ZN40_INTERNAL_9df551d2_4_k_cu_3b01a0ff_149984cuda3std3__419piecewise_constructE
	.align		8
        /*0040*/ 	.dword	_ZN40_INTERNAL_9df551d2_4_k_cu_3b01a0ff_149984cuda3std3__48in_placeE
	.align		8
        /*0048*/ 	.dword	_ZN40_INTERNAL_9df551d2_4_k_cu_3b01a0ff_149984cuda3std6ranges3__45__cpo4swapE
	.align		8
        /*0050*/ 	.dword	_ZN40_INTERNAL_9df551d2_4_k_cu_3b01a0ff_149984cuda3std6ranges3__45__cpo9iter_moveE
	.align		8
        /*0058*/ 	.dword	_ZN40_INTERNAL_9df551d2_4_k_cu_3b01a0ff_149984cute7productE
	.align		8
        /*0060*/ 	.dword	_ZN40_INTERNAL_9df551d2_4_k_cu_3b01a0ff_149984cute1_E
	.align		8
        /*0068*/ 	.dword	$str$22
	.align		8
        /*0070*/ 	.dword	$str$23


//--------------------- .text._ZN7cutlass13device_kernelINS_4gemm6kernel13GemmUniversalIN4cute5tupleIJiiiiEEENS1_10collective13CollectiveMmaINS1_34MainloopSm90TmaGmmaWarpSpecializedILi2ENS5_IJNS4_1CILi2EEENSA_ILi1EEESC_EEENS1_35KernelTmaWarpSpecializedCooperativeEEENS5_IJNSA_ILi256EEENSA_ILi512EEENSA_ILi64EEEEEENS_6half_tENS5_IJlSC_lEEESK_SL_NS4_8TiledMMAINS4_8MMA_AtomIJNS4_4SM904GMMA26MMA_64x256x16_F32F16F16_SSILNSP_5MajorE0ELSR_0ELNSP_7ScaleInE1ELSS_1EEEEEENS4_6LayoutISD_NS5_IJSC_NSA_ILi0EEESW_EEEEENS5_IJNS4_10UnderscoreESZ_SZ_EEEEENS4_13SM90_TMA_LOADENS4_14ComposedLayoutINS4_7SwizzleILi3ELi4ELi3EEENS4_18smem_ptr_flag_bitsILi16EEENSV_INS5_IJNSA_ILi8EEESI_EEENS5_IJSI_SC_EEEEEEEvNS4_8identityENS4_23SM90_TMA_LOAD_MULTICASTES1C_vS1D_EENS_8epilogue10collective6detail29Sm90TmaWarpSpecializedAdapterINS1H_15DefaultEpilogueISK_SL_SL_NS1G_6thread17LinearCombinationISK_Li1EffLNS1L_9ScaleType4KindE0ELNS_15FloatRoundStyleE2ESK_EENS1_15EpilogueDefaultEEEEEvvEEEEvNT_6ParamsE --------------------------
	.section	.text._ZN7cutlass13device_kernelINS_4gemm6kernel13GemmUniversalIN4cute5tupleIJiiiiEEENS1_10collective13CollectiveMmaINS1_34MainloopSm90TmaGmmaWarpSpecializedILi2ENS5_IJNS4_1CILi2EEENSA_ILi1EEESC_EEENS1_35KernelTmaWarpSpecializedCooperativeEEENS5_IJNSA_ILi256EEENSA_ILi512EEENSA_ILi64EEEEEENS_6half_tENS5_IJlSC_lEEESK_SL_NS4_8TiledMMAINS4_8MMA_AtomIJNS4_4SM904GMMA26MMA_64x256x16_F32F16F16_SSILNSP_5MajorE0ELSR_0ELNSP_7ScaleInE1ELSS_1EEEEEENS4_6LayoutISD_NS5_IJSC_NSA_ILi0EEESW_EEEEENS5_IJNS4_10UnderscoreESZ_SZ_EEEEENS4_13SM90_TMA_LOADENS4_14ComposedLayoutINS4_7SwizzleILi3ELi4ELi3EEENS4_18smem_ptr_flag_bitsILi16EEENSV_INS5_IJNSA_ILi8EEESI_EEENS5_IJSI_SC_EEEEEEEvNS4_8identityENS4_23SM90_TMA_LOAD_MULTICASTES1C_vS1D_EENS_8epilogue10collective6detail29Sm90TmaWarpSpecializedAdapterINS1H_15DefaultEpilogueISK_SL_SL_NS1G_6thread17LinearCombinationISK_Li1EffLNS1L_9ScaleType4KindE0ELNS_15FloatRoundStyleE2ESK_EENS1_15EpilogueDefaultEEEEEvvEEEEvNT_6ParamsE,"ax",@progbits
	.align	128
.text._ZN7cutlass13device_kernelINS_4gemm6kernel13GemmUniversalIN4cute5tupleIJiiiiEEENS1_10collective13CollectiveMmaINS1_34MainloopSm90TmaGmmaWarpSpecializedILi2ENS5_IJNS4_1CILi2EEENSA_ILi1EEESC_EEENS1_35KernelTmaWarpSpecializedCooperativeEEENS5_IJNSA_ILi256EEENSA_ILi512EEENSA_ILi64EEEEEENS_6half_tENS5_IJlSC_lEEESK_SL_NS4_8TiledMMAINS4_8MMA_AtomIJNS4_4SM904GMMA26MMA_64x256x16_F32F16F16_SSILNSP_5MajorE0ELSR_0ELNSP_7ScaleInE1ELSS_1EEEEEENS4_6LayoutISD_NS5_IJSC_NSA_ILi0EEESW_EEEEENS5_IJNS4_10UnderscoreESZ_SZ_EEEEENS4_13SM90_TMA_LOADENS4_14ComposedLayoutINS4_7SwizzleILi3ELi4ELi3EEENS4_18smem_ptr_flag_bitsILi16EEENSV_INS5_IJNSA_ILi8EEESI_EEENS5_IJSI_SC_EEEEEEEvNS4_8identityENS4_23SM90_TMA_LOAD_MULTICASTES1C_vS1D_EENS_8epilogue10collective6detail29Sm90TmaWarpSpecializedAdapterINS1H_15DefaultEpilogueISK_SL_SL_NS1G_6thread17LinearCombinationISK_Li1EffLNS1L_9ScaleType4KindE0ELNS_15FloatRoundStyleE2ESK_EENS1_15EpilogueDefaultEEEEEvvEEEEvNT_6ParamsE:
        .type           _ZN7cutlass13device_kernelINS_4gemm6kernel13GemmUniversalIN4cute5tupleIJiiiiEEENS1_10collective13CollectiveMmaINS1_34MainloopSm90TmaGmmaWarpSpecializedILi2ENS5_IJNS4_1CILi2EEENSA_ILi1EEESC_EEENS1_35KernelTmaWarpSpecializedCooperativeEEENS5_IJNSA_ILi256EEENSA_ILi512EEENSA_ILi64EEEEEENS_6half_tENS5_IJlSC_lEEESK_SL_NS4_8TiledMMAINS4_8MMA_AtomIJNS4_4SM904GMMA26MMA_64x256x16_F32F16F16_SSILNSP_5MajorE0ELSR_0ELNSP_7ScaleInE1ELSS_1EEEEEENS4_6LayoutISD_NS5_IJSC_NSA_ILi0EEESW_EEEEENS5_IJNS4_10UnderscoreESZ_SZ_EEEEENS4_13SM90_TMA_LOADENS4_14ComposedLayoutINS4_7SwizzleILi3ELi4ELi3EEENS4_18smem_ptr_flag_bitsILi16EEENSV_INS5_IJNSA_ILi8EEESI_EEENS5_IJSI_SC_EEEEEEEvNS4_8identityENS4_23SM90_TMA_LOAD_MULTICASTES1C_vS1D_EENS_8epilogue10collective6detail29Sm90TmaWarpSpecializedAdapterINS1H_15DefaultEpilogueISK_SL_SL_NS1G_6thread17LinearCombinationISK_Li1EffLNS1L_9ScaleType4KindE0ELNS_15FloatRoundStyleE2ESK_EENS1_15EpilogueDefaultEEEEEvvEEEEvNT_6ParamsE,@function
        .size           _ZN7cutlass13device_kernelINS_4gemm6kernel13GemmUniversalIN4cute5tupleIJiiiiEEENS1_10collective13CollectiveMmaINS1_34MainloopSm90TmaGmmaWarpSpecializedILi2ENS5_IJNS4_1CILi2EEENSA_ILi1EEESC_EEENS1_35KernelTmaWarpSpecializedCooperativeEEENS5_IJNSA_ILi256EEENSA_ILi512EEENSA_ILi64EEEEEENS_6half_tENS5_IJlSC_lEEESK_SL_NS4_8TiledMMAINS4_8MMA_AtomIJNS4_4SM904GMMA26MMA_64x256x16_F32F16F16_SSILNSP_5MajorE0ELSR_0ELNSP_7ScaleInE1ELSS_1EEEEEENS4_6LayoutISD_NS5_IJSC_NSA_ILi0EEESW_EEEEENS5_IJNS4_10UnderscoreESZ_SZ_EEEEENS4_13SM90_TMA_LOADENS4_14ComposedLayoutINS4_7SwizzleILi3ELi4ELi3EEENS4_18smem_ptr_flag_bitsILi16EEENSV_INS5_IJNSA_ILi8EEESI_EEENS5_IJSI_SC_EEEEEEEvNS4_8identityENS4_23SM90_TMA_LOAD_MULTICASTES1C_vS1D_EENS_8epilogue10collective6detail29Sm90TmaWarpSpecializedAdapterINS1H_15DefaultEpilogueISK_SL_SL_NS1G_6thread17LinearCombinationISK_Li1EffLNS1L_9ScaleType4KindE0ELNS_15FloatRoundStyleE2ESK_EENS1_15EpilogueDefaultEEEEEvvEEEEvNT_6ParamsE,(.L_x_1087 - _ZN7cutlass13device_kernelINS_4gemm6kernel13GemmUniversalIN4cute5tupleIJiiiiEEENS1_10collective13CollectiveMmaINS1_34MainloopSm90TmaGmmaWarpSpecializedILi2ENS5_IJNS4_1CILi2EEENSA_ILi1EEESC_EEENS1_35KernelTmaWarpSpecializedCooperativeEEENS5_IJNSA_ILi256EEENSA_ILi512EEENSA_ILi64EEEEEENS_6half_tENS5_IJlSC_lEEESK_SL_NS4_8TiledMMAINS4_8MMA_AtomIJNS4_4SM904GMMA26MMA_64x256x16_F32F16F16_SSILNSP_5MajorE0ELSR_0ELNSP_7ScaleInE1ELSS_1EEEEEENS4_6LayoutISD_NS5_IJSC_NSA_ILi0EEESW_EEEEENS5_IJNS4_10UnderscoreESZ_SZ_EEEEENS4_13SM90_TMA_LOADENS4_14ComposedLayoutINS4_7SwizzleILi3ELi4ELi3EEENS4_18smem_ptr_flag_bitsILi16EEENSV_INS5_IJNSA_ILi8EEESI_EEENS5_IJSI_SC_EEEEEEEvNS4_8identityENS4_23SM90_TMA_LOAD_MULTICASTES1C_vS1D_EENS_8epilogue10collective6detail29Sm90TmaWarpSpecializedAdapterINS1H_15DefaultEpilogueISK_SL_SL_NS1G_6thread17LinearCombinationISK_Li1EffLNS1L_9ScaleType4KindE0ELNS_15FloatRoundStyleE2ESK_EENS1_15EpilogueDefaultEEEEEvvEEEEvNT_6ParamsE)
        .other          _ZN7cutlass13device_kernelINS_4gemm6kernel13GemmUniversalIN4cute5tupleIJiiiiEEENS1_10collective13CollectiveMmaINS1_34MainloopSm90TmaGmmaWarpSpecializedILi2ENS5_IJNS4_1CILi2EEENSA_ILi1EEESC_EEENS1_35KernelTmaWarpSpecializedCooperativeEEENS5_IJNSA_ILi256EEENSA_ILi512EEENSA_ILi64EEEEEENS_6half_tENS5_IJlSC_lEEESK_SL_NS4_8TiledMMAINS4_8MMA_AtomIJNS4_4SM904GMMA26MMA_64x256x16_F32F16F16_SSILNSP_5MajorE0ELSR_0ELNSP_7ScaleInE1ELSS_1EEEEEENS4_6LayoutISD_NS5_IJSC_NSA_ILi0EEESW_EEEEENS5_IJNS4_10UnderscoreESZ_SZ_EEEEENS4_13SM90_TMA_LOADENS4_14ComposedLayoutINS4_7SwizzleILi3ELi4ELi3EEENS4_18smem_ptr_flag_bitsILi16EEENSV_INS5_IJNSA_ILi8EEESI_EEENS5_IJSI_SC_EEEEEEEvNS4_8identityENS4_23SM90_TMA_LOAD_MULTICASTES1C_vS1D_EENS_8epilogue10collective6detail29Sm90TmaWarpSpecializedAdapterINS1H_15DefaultEpilogueISK_SL_SL_NS1G_6thread17LinearCombinationISK_Li1EffLNS1L_9ScaleType4KindE0ELNS_15FloatRoundStyleE2ESK_EENS1_15EpilogueDefaultEEEEEvvEEEEvNT_6ParamsE,@"STO_CUDA_ENTRY STV_DEFAULT"
_ZN7cutlass13device_kernelINS_4gemm6kernel13GemmUniversalIN4cute5tupleIJiiiiEEENS1_10collective13CollectiveMmaINS1_34MainloopSm90TmaGmmaWarpSpecializedILi2ENS5_IJNS4_1CILi2EEENSA_ILi1EEESC_EEENS1_35KernelTmaWarpSpecializedCooperativeEEENS5_IJNSA_ILi256EEENSA_ILi512EEENSA_ILi64EEEEEENS_6half_tENS5_IJlSC_lEEESK_SL_NS4_8TiledMMAINS4_8MMA_AtomIJNS4_4SM904GMMA26MMA_64x256x16_F32F16F16_SSILNSP_5MajorE0ELSR_0ELNSP_7ScaleInE1ELSS_1EEEEEENS4_6LayoutISD_NS5_IJSC_NSA_ILi0EEESW_EEEEENS5_IJNS4_10UnderscoreESZ_SZ_EEEEENS4_13SM90_TMA_LOADENS4_14ComposedLayoutINS4_7SwizzleILi3ELi4ELi3EEENS4_18smem_ptr_flag_bitsILi16EEENSV_INS5_IJNSA_ILi8EEESI_EEENS5_IJSI_SC_EEEEEEEvNS4_8identityENS4_23SM90_TMA_LOAD_MULTICASTES1C_vS1D_EENS_8epilogue10collective6detail29Sm90TmaWarpSpecializedAdapterINS1H_15DefaultEpilogueISK_SL_SL_NS1G_6thread17LinearCombinationISK_Li1EffLNS1L_9ScaleType4KindE0ELNS_15FloatRoundStyleE2ESK_EENS1_15EpilogueDefaultEEEEEvvEEEEvNT_6ParamsE:
[----:B------:R-:W0:Y:S02]  /*0000*/  LDC R1, c[0x0][0x28] ;  /* 0x00000a00ff017b82 */ /* 0x000e240000000800 */
[----:B0-----:R-:W-:Y:S01]  /*0010*/  VIADD R1, R1, 0xffffe520 ;  /* 0xffffe52001017836 */ /* 0x001fe20000000000 */
[----:B------:R-:W0:Y:S01]  /*0020*/  S2R R4, SR_TID.X ;  /* 0x0000000000047919 */ /* 0x000e220000002100 */
[----:B------:R-:W-:Y:S01]  /*0030*/  ELECT P0, URZ, PT ;  /* 0x00000000003f782f */ /* 0x000fe20003800000 */
[----:B------:R-:W-:Y:S01]  /*0040*/  BSSY B0, `(.L_x_0) ;  /* 0x0000015000007945 */ /* 0x000fe20003800000 */
[--C-:B0-----:R-:W-:Y:S02]  /*0050*/  SHF.R.U32.HI R0, RZ, 0x5, R4.reuse ;  /* 0x00000005ff007819 */ /* 0x101fe40000011604 */
[----:B------:R-:W-:-:S03]  /*0060*/  SHF.R.U32.HI R2, RZ, 0x7, R4 ;  /* 0x00000007ff027819 */ /* 0x000fc60000011604 */
[----:B------:R-:W0:Y:S04]  /*0070*/  SHFL.IDX PT, R3, R0, RZ, 0x1f ;  /* 0x00001fff00037589 */ /* 0x000e2800000e0000 */
[----:B------:R-:W1:Y:S01]  /*0080*/  SHFL.IDX PT, R2, R2, RZ, 0x1f ;  /* 0x00001fff02027589 */ /* 0x000e6200000e0000 */
[----:B0-----:R-:W-:Y:S02]  /*0090*/  R2UR UR9, R3 ;  /* 0x00000000030972ca */ /* 0x001fe400000e0000 */
[----:B-1----:R-:W-:-:S11]  /*00a0*/  R2UR UR5, R2 ;  /* 0x00000000020572ca */ /* 0x002fd600000e0000 */
[----:B------:R-:W-:Y:S02]  /*00b0*/  USHF.R.S32.HI UR4, URZ, 0x1f, UR9 ;  /* 0x0000001f3f047899 */ /* 0x000fe40008011409 */
[----:B------:R-:W-:Y:S02]  /*00c0*/  ISETP.NE.OR P0, PT, RZ, UR9, !P0 ;  /* 0x00000009ff007c0c */ /* 0x000fe4000c705670 */
[----:B------:R-:W-:-:S04]  /*00d0*/  ULEA.HI UR4, UR4, UR9, URZ, 0x2 ;  /* 0x0000000904047291 */ /* 0x000fc8000f8f103f */
[----:B------:R-:W-:-:S04]  /*00e0*/  ULOP3.LUT UR4, UR4, 0xfffffffc, URZ, 0xc0, !UPT ;  /* 0xfffffffc04047892 */ /* 0x000fc8000f8ec03f */
[----:B------:R-:W-:-:S03]  /*00f0*/  UIADD3 UR9, UR9, -UR4, URZ ;  /* 0x8000000409097290 */ /* 0x000fc6000fffe03f */
[----:B------:R-:W-:Y:S09]  /*0100*/  @P0 BRA `(.L_x_1) ;  /* 0x0000000000200947 */ /* 0x000ff20003800000 */
[----:B------:R-:W-:Y:S02]  /*0110*/  ULDC.64 UR6, c[0x0][0x198] ;  /* 0x0000660000067ab9 */ /* 0x000fe40000000a00 */
[----:B------:R-:W-:Y:S02]  /*0120*/  UIADD3 UR10, UP0, UR6, 0xf0, URZ ;  /* 0x000000f0060a7890 */ /* 0x000fe4000ff1e03f */
[----:B------:R-:W-:Y:S02]  /*0130*/  UIADD3 UR6, UP1, UR6, 0x1f0, URZ ;  /* 0x000001f006067890 */ /* 0x000fe4000ff3e03f */
[----:B------:R-:W-:Y:S02]  /*0140*/  UIADD3.X UR11, URZ, UR7, URZ, UP0, !UPT ;  /* 0x000000073f0b7290 */ /* 0x000fe400087fe43f */
[----:B------:R-:W-:-:S07]  /*0150*/  UIADD3.X UR7, URZ, UR7, URZ, UP1, !UPT ;  /* 0x000000073f077290 */ /* 0x000fce0008ffe43f */
[----:B------:R0:W-:Y:S02]  /*0160*/  UTMACCTL.PF [UR10] ;  /* 0x000000000a0079b9 */ /* 0x0001e40008040000 */
[----:B------:R0:W-:Y:S02]  /*0170*/  UTMACCTL.PF [UR6] ;  /* 0x00000000060079b9 */ /* 0x0001e40008040000 */
[----:B0-----:R-:W-:Y:S01]  /*0180*/  NOP ;  /* 0x0000000000007918 */ /* 0x001fe20000000000 */
.L_x_1:
[----:B------:R-:W-:Y:S05]  /*0190*/  BSYNC B0 ;  /* 0x0000000000007941 */ /* 0x000fea0003800000 */
.L_x_0:
[----:B------:R-:W0:Y:S01]  /*01a0*/  SHFL.IDX PT, R2, R0, RZ, 0x1f ;  /* 0x00001fff00027589 */ /* 0x000e2200000e0000 */
[----:B------:R-:W-:Y:S01]  /*01b0*/  UISETP.NE.AND UP0, UPT, UR9, 0x3, UPT ;  /* 0x000000030900788c */ /* 0x000fe2000bf05270 */
[----:B------:R-:W-:Y:S01]  /*01c0*/  ISETP.NE.AND P1, PT, RZ, UR5, PT ;  /* 0x00000005ff007c0c */ /* 0x000fe2000bf25270 */
[----:B------:R-:W-:Y:S02]  /*01d0*/  UIADD3 UR16, UR5, -0x1, URZ ;  /* 0xffffffff05107890 */ /* 0x000fe4000fffe03f */
[----:B------:R-:W-:Y:S02]  /*01e0*/  UISETP.EQ.OR UP0, UPT, UR9, URZ, !UP0 ;  /* 0x0000003f0900728c */ /* 0x000fe4000c702670 */
[----:B------:R-:W-:Y:S02]  /*01f0*/  UISETP.GE.U32.AND UP1, UPT, UR16, 0x2, UPT ;  /* 0x000000021000788c */ /* 0x000fe4000bf26070 */
[----:B------:R-:W-:-:S04]  /*0200*/  UISETP.EQ.AND UP0, UPT, UR5, URZ, UP0 ;  /* 0x0000003f0500728c */ /* 0x000fc80008702270 */
[----:B------:R-:W-:-:S04]  /*0210*/  USEL UR38, URZ, 0x1, !UP0 ;  /* 0x000000013f267887 */ /* 0x000fc8000c000000 */
[----:B------:R-:W-:Y:S01]  /*0220*/  USEL UR38, UR38, 0x2, UP1 ;  /* 0x0000000226267887 */ /* 0x000fe20008800000 */
[----:B0-----:R-:W-:-:S13]  /*0230*/  ISETP.NE.AND P0, PT, R2, RZ, PT ;  /* 0x000000ff0200720c */ /* 0x001fda0003f05270 */
[----:B------:R-:W-:Y:S05]  /*0240*/  @P0 BRA `(.L_x_2) ;  /* 0x0000000000480947 */ /* 0x000fea0003800000 */
[----:B------:R-:W0:Y:S01]  /*0250*/  S2UR UR8, SR_CgaCtaId ;  /* 0x00000000000879c3 */ /* 0x000e220000008800 */
[----:B------:R-:W-:Y:S01]  /*0260*/  UMOV UR4, 0x400 ;  /* 0x0000040000047882 */ /* 0x000fe20000000000 */
[----:B------:R-:W-:Y:S01]  /*0270*/  UMOV UR5, 0x1 ;  /* 0x0000000100057882 */ /* 0x000fe20000000000 */
[----:B------:R-:W-:Y:S01]  /*0280*/  UMOV UR6, 0x4 ;  /* 0x0000000400067882 */ /* 0x000fe20000000000 */
[----:B------:R-:W-:Y:S01]  /*0290*/  ELECT P0, URZ, PT ;  /* 0x00000000003f782f */ /* 0x000fe20003800000 */
[----:B------:R-:W-:-:S04]  /*02a0*/  UIADD3 UR6, -UR6, 0x100000, URZ ;  /* 0x0010000006067890 */ /* 0x000fc8000fffe13f */
[----:B------:R-:W-:Y:S02]  /*02b0*/  USHF.L.U32 UR7, UR6, 0xb, URZ ;  /* 0x0000000b06077899 */ /* 0x000fe4000800063f */
[----:B------:R-:W-:Y:S02]  /*02c0*/  USHF.L.U32 UR6, UR6, 0x1, URZ ;  /* 0x0000000106067899 */ /* 0x000fe4000800063f */
[----:B0-----:R-:W-:Y:S02]  /*02d0*/  ULEA UR8, UR8, UR4, 0x18 ;  /* 0x0000000408087291 */ /* 0x001fe4000f8ec03f */
[----:B------:R-:W-:-:S04]  /*02e0*/  UIADD3 UR4, -UR5, 0x100000, URZ ;  /* 0x0010000005047890 */ /* 0x000fc8000fffe13f */
[----:B------:R-:W-:Y:S02]  /*02f0*/  USHF.L.U32 UR5, UR4, 0xb, URZ ;  /* 0x0000000b04057899 */ /* 0x000fe4000800063f */
[----:B------:R-:W-:Y:S01]  /*0300*/  USHF.L.U32 UR4, UR4, 0x1, URZ ;  /* 0x0000000104047899 */ /* 0x000fe2000800063f */
[----:B------:R-:W0:Y:S11]  /*0310*/  FENCE.VIEW.ASYNC.S ;  /* 0x00000000000073c6 */ /* 0x000e360000000000 */
[----:B0-----:R0:W1:Y:S01]  /*0320*/  SYNCS.EXCH.64 URZ, [UR8], UR4 ;  /* 0x00000004083f75b2 */ /* 0x0010620008000100 */
[----:B------:R0:W2:Y:S01]  /*0330*/  SYNCS.EXCH.64 URZ, [UR8+0x10], UR6 ;  /* 0x00001006083f75b2 */ /* 0x0000a20008000100 */
[----:B------:R0:W3:Y:S01]  /*0340*/  SYNCS.EXCH.64 URZ, [UR8+0x8], UR4 ;  /* 0x00000804083f75b2 */ /* 0x0000e20008000100 */
[----:B------:R0:W4:Y:S01]  /*0350*/  SYNCS.EXCH.64 URZ, [UR8+0x18], UR6 ;  /* 0x00001806083f75b2 */ /* 0x0001220008000100 */
[----:B------:R-:W-:Y:S01]  /*0360*/  NOP ;  /* 0x0000000000007918 */ /* 0x000fe20000000000 */
.L_x_2:
[----:B------:R-:W5:Y:S01]  /*0370*/  S2UR UR13, SR_CTAID.X ;  /* 0x00000000000d79c3 */ /* 0x000f620000002500 */
[----:B------:R-:W-:Y:S01]  /*0380*/  SHF.R.S32.HI R3, RZ, 0x1f, R4 ;  /* 0x0000001fff037819 */ /* 0x000fe20000011404 */
[----:B------:R5:W1:Y:S01]  /*0390*/  SHFL.IDX PT, R6, R0, RZ, 0x1f ;  /* 0x00001fff00067589 */ /* 0x000a6200000e0000 */
[----:B0-----:R-:W-:Y:S01]  /*03a0*/  ULDC UR4, c[0x0][0x150] ;  /* 0x0000540000047ab9 */ /* 0x001fe20000000800 */
[----:B------:R-:W-:Y:S02]  /*03b0*/  ELECT P0, URZ, PT ;  /* 0x00000000003f782f */ /* 0x000fe40003800000 */
[----:B------:R-:W-:Y:S01]  /*03c0*/  LEA.HI R3, R3, R4, RZ, 0x7 ;  /* 0x0000000403037211 */ /* 0x000fe200078f38ff */
[----:B------:R-:W-:Y:S01]  /*03d0*/  ULDC UR5, c[0x0][0x154] ;  /* 0x0000550000057ab9 */ /* 0x000fe20000000800 */
[----:B------:R-:W-:Y:S01]  /*03e0*/  SHF.R.S32.HI R7, RZ, 0x1f, R2 ;  /* 0x0000001fff077819 */ /* 0x000fe20000011402 */
[----:B------:R-:W0:Y:S01]  /*03f0*/  S2UR UR10, SR_CTAID.Y ;  /* 0x00000000000a79c3 */ /* 0x000e220000002600 */
[----:B------:R-:W-:Y:S01]  /*0400*/  LOP3.LUT R3, R3, 0xffffff80, RZ, 0xc0, !PT ;  /* 0xffffff8003037812 */ /* 0x000fe200078ec0ff */
[----:B------:R-:W-:Y:S01]  /*0410*/  ULDC UR8, c[0x0][0x144] ;  /* 0x0000510000087ab9 */ /* 0x000fe20000000800 */
[----:B------:R-:W-:Y:S01]  /*0420*/  LEA.HI R7, R7, R2, RZ, 0x2 ;  /* 0x0000000207077211 */ /* 0x000fe200078f10ff */
[----:B------:R-:W-:Y:S01]  /*0430*/  NOP ;  /* 0x0000000000007918 */ /* 0x000fe20000000000 */
[----:B------:R-:W-:Y:S01]  /*0440*/  NOP ;  /* 0x0000000000007918 */ /* 0x000fe20000000000 */
[----:B------:R-:W-:Y:S01]  /*0450*/  IMAD.IADD R3, R4, 0x1, -R3 ;  /* 0x0000000104037824 */ /* 0x000fe200078e0a03 */
[----:B------:R-:W-:Y:S01]  /*0460*/  LOP3.LUT R7, R7, 0x3ffffffc, RZ, 0xc0, !PT ;  /* 0x3ffffffc07077812 */ /* 0x000fe200078ec0ff */
[----:B------:R-:W-:Y:S01]  /*0470*/  ULDC UR11, c[0x0][0x148] ;  /* 0x00005200000b7ab9 */ /* 0x000fe20000000800 */
[----:B------:R-:W-:-:S02]  /*0480*/  IMAD.MOV.U32 R19, RZ, RZ, 0x1 ;  /* 0x00000001ff137424 */ /* 0x000fc400078e00ff */
[----:B------:R-:W-:Y:S01]  /*0490*/  SHF.R.S32.HI R4, RZ, 0x1f, R3 ;  /* 0x0000001fff047819 */ /* 0x000fe20000011403 */
[----:B------:R-:W-:-:S03]  /*04a0*/  IMAD.IADD R2, R2, 0x1, -R7 ;  /* 0x0000000102027824 */ /* 0x000fc600078e0a07 */
[----:B------:R-:W-:Y:S02]  /*04b0*/  LEA.HI R4, R4, R3, RZ, 0x3 ;  /* 0x0000000304047211 */ /* 0x000fe400078f18ff */
[----:B-----5:R-:W-:Y:S02]  /*04c0*/  I2FP.F32.U32 R5, UR13 ;  /* 0x0000000d00057c45 */ /* 0x020fe40008201000 */
[--C-:B------:R-:W-:Y:S02]  /*04d0*/  SHF.R.S32.HI R0, RZ, 0x3, R4.reuse ;  /* 0x00000003ff007819 */ /* 0x100fe40000011404 */
[----:B-1----:R-:W-:Y:S01]  /*04e0*/  ISETP.NE.OR P0, PT, R6, RZ, !P0 ;  /* 0x000000ff0600720c */ /* 0x002fe20004705670 */
[----:B------:R-:W-:Y:S01]  /*04f0*/  FMUL R8, R5, UR4 ;  /* 0x0000000405087c20 */ /* 0x000fe20008400000 */
[----:B------:R-:W-:-:S04]  /*0500*/  SHF.R.S32.HI R5, RZ, 0x1f, R4 ;  /* 0x0000001fff057819 */ /* 0x000fc80000011404 */
[----:B------:R-:W-:Y:S01]  /*0510*/  LEA.HI R5, R5, R0, RZ, 0x2 ;  /* 0x0000000005057211 */ /* 0x000fe200078f10ff */
[----:B------:R-:W1:Y:S03]  /*0520*/  F2I.U32.TRUNC.NTZ R8, R8 ;  /* 0x0000000800087305 */ /* 0x000e66000020f000 */
[----:B------:R-:W-:-:S03]  /*0530*/  LOP3.LUT R5, R5, 0xfffffffc, RZ, 0xc0, !PT ;  /* 0xfffffffc05057812 */ /* 0x000fc600078ec0ff */
[----:B------:R-:W-:Y:S01]  /*0540*/  VOTEU.ALL UP0, P0 ;  /* 0x00000000003f7886 */ /* 0x000fe20000000000 */
[----:B------:R-:W-:Y:S01]  /*0550*/  VOTEU.ALL UP1, P0 ;  /* 0x00000000003f7886 */ /* 0x000fe20000020000 */
[----:B------:R-:W-:Y:S01]  /*0560*/  IMAD.IADD R5, R0, 0x1, -R5 ;  /* 0x0000000100057824 */ /* 0x000fe200078e0a05 */
[----:B0-----:R-:W-:Y:S02]  /*0570*/  I2FP.F32.U32 R0, UR10 ;  /* 0x0000000a00007c45 */ /* 0x001fe40008201000 */
[----:B------:R-:W0:Y:S01]  /*0580*/  @!UP0 S2UR UR7, SR_CgaCtaId ;  /* 0x00000000000789c3 */ /* 0x000e220000008800 */
[----:B------:R-:W-:Y:S01]  /*0590*/  IMAD R2, R2, 0x4, R5 ;  /* 0x0000000402027824 */ /* 0x000fe200078e0205 */
[----:B------:R-:W-:Y:S01]  /*05a0*/  @!UP0 UMOV UR6, 0x400 ;  /* 0x0000040000068882 */ /* 0x000fe20000000000 */
[----:B------:R-:W-:Y:S01]  /*05b0*/  FMUL R4, R0, UR5 ;  /* 0x0000000500047c20 */ /* 0x000fe20008400000 */
[----:B-1----:R-:W-:Y:S02]  /*05c0*/  R2UR UR4, R8 ;  /* 0x00000000080472ca */ /* 0x002fe400000e0000 */
[----:B------:R-:W-:-:S03]  /*05d0*/  LEA.HI R0, R2, R2, RZ, 0x1 ;  /* 0x0000000202007211 */ /* 0x000fc600078f08ff */
[----:B------:R-:W1:Y:S01]  /*05e0*/  F2I.U32.TRUNC.NTZ R4, R4 ;  /* 0x0000000400047305 */ /* 0x000e62000020f000 */
[----:B------:R-:W-:-:S05]  /*05f0*/  LOP3.LUT R5, R0, 0xfffffffe, RZ, 0xc0, !PT ;  /* 0xfffffffe00057812 */ /* 0x000fca00078ec0ff */
[----:B------:R-:W-:Y:S02]  /*0600*/  IMAD.IADD R5, R2, 0x1, -R5 ;  /* 0x0000000102057824 */ /* 0x000fe400078e0a05 */
[----:B------:R-:W-:-:S04]  /*0610*/  UIADD3 UR4, -UR4, URZ, URZ ;  /* 0x0000003f04047290 */ /* 0x000fc8000fffe13f */
[----:B------:R-:W-:Y:S01]  /*0620*/  UIMAD UR8, UR8, UR4, UR13 ;  /* 0x00000004080872a4 */ /* 0x000fe2000f8e020d */
[----:B-1----:R-:W-:Y:S02]  /*0630*/  R2UR UR12, R4 ;  /* 0x00000000040c72ca */ /* 0x002fe400000e0000 */
[----:B------:R-:W-:Y:S01]  /*0640*/  UMOV UR4, 0x20 ;  /* 0x0000002000047882 */ /* 0x000fe20000000000 */
[----:B------:R-:W1:Y:S02]  /*0650*/  LDC R4, c[0x0][0x140] ;  /* 0x00005000ff047b82 */ /* 0x000e640000000800 */
[----:B------:R-:W-:Y:S01]  /*0660*/  ISETP.NE.AND P3, PT, R5, UR8, PT ;  /* 0x0000000805007c0c */ /* 0x000fe2000bf65270 */
[----:B------:R-:W-:-:S04]  /*0670*/  @!UP0 UIADD3 UR4, -UR4, 0x100000, URZ ;  /* 0x0010000004048890 */ /* 0x000fc8000fffe13f */
[----:B------:R-:W-:Y:S02]  /*0680*/  @!UP0 USHF.L.U32 UR5, UR4, 0xb, URZ ;  /* 0x0000000b04058899 */ /* 0x000fe4000800063f */
[----:B------:R-:W-:Y:S01]  /*0690*/  @!UP0 USHF.L.U32 UR4, UR4, 0x1, URZ ;  /* 0x0000000104048899 */ /* 0x000fe2000800063f */
[C---:B------:R-:W-:Y:S01]  /*06a0*/  IMAD.SHL.U32 R5, R2.reuse, 0x4, RZ ;  /* 0x0000000402057824 */ /* 0x040fe200078e00ff */
[----:B0-----:R-:W-:Y:S01]  /*06b0*/  @!UP0 ULEA UR6, UR7, UR6, 0x18 ;  /* 0x0000000607068291 */ /* 0x001fe2000f8ec03f */
[----:B------:R-:W-:Y:S01]  /*06c0*/  VOTEU.ALL UP0, P0 ;  /* 0x00000000003f7886 */ /* 0x000fe20000000000 */
[----:B------:R-:W-:Y:S02]  /*06d0*/  LOP3.LUT P0, RZ, R3, 0x7, RZ, 0xc0, !PT ;  /* 0x0000000703ff7812 */ /* 0x000fe4000780c0ff */
[----:B------:R-:W-:Y:S01]  /*06e0*/  LOP3.LUT R162, R2, 0xc, R5, 0x78, !PT ;  /* 0x0000000c02a27812 */ /* 0x000fe200078e7805 */
[----:B------:R-:W-:-:S03]  /*06f0*/  UIADD3 UR12, -UR12, URZ, URZ ;  /* 0x0000003f0c0c7290 */ /* 0x000fc6000fffe13f */
[C---:B------:R-:W-:Y:S02]  /*0700*/  ISETP.LT.U32.AND P0, PT, R162.reuse, 0x2, !P0 ;  /* 0x00000002a200780c */ /* 0x040fe40004701070 */
[----:B------:R-:W-:Y:S01]  /*0710*/  @P3 LEA.HI R0, R162, R162, RZ, 0x1 ;  /* 0x000000a2a2003211 */ /* 0x000fe200078f08ff */
[----:B------:R-:W0:Y:S02]  /*0720*/  FENCE.VIEW.ASYNC.S ;  /* 0x00000000000073c6 */ /* 0x000e240000000000 */
[----:B0-----:R-:W0:Y:S01]  /*0730*/  @!UP0 SYNCS.EXCH.64 URZ, [UR6+0x30], UR4 ;  /* 0x00003004063f85b2 */ /* 0x001e220008000100 */
[----:B------:R-:W-:Y:S02]  /*0740*/  @P3 SHF.R.S32.HI R0, RZ, 0x1, R0 ;  /* 0x00000001ff003819 */ /* 0x000fe40000011400 */
[----:B-1----:R-:W-:Y:S01]  /*0750*/  ISETP.EQ.U32.AND P2, PT, R4, 0x1, PT ;  /* 0x000000010400780c */ /* 0x002fe20003f42070 */
[----:B------:R1:W0:Y:S01]  /*0760*/  @!UP1 SYNCS.EXCH.64 URZ, [UR6+0x38], UR4 ;  /* 0x00003804063f95b2 */ /* 0x0002220008000100 */
[----:B------:R-:W-:Y:S01]  /*0770*/  NOP ;  /* 0x0000000000007918 */ /* 0x000fe20000000000 */
[----:B-1----:R-:W-:-:S06]  /*0780*/  UIMAD UR4, UR11, UR12, UR10 ;  /* 0x0000000c0b0472a4 */ /* 0x002fcc000f8e020a */
[----:B------:R-:W-:Y:S02]  /*0790*/  @P3 ISETP.NE.AND P4, PT, R0, UR4, PT ;  /* 0x0000000400003c0c */ /* 0x000fe4000bf85270 */
[----:B------:R-:W-:Y:S02]  /*07a0*/  SEL R0, RZ, 0x1, !P0 ;  /* 0x00000001ff007807 */ /* 0x000fe40004000000 */
[----:B------:R-:W-:-:S04]  /*07b0*/  @P3 SEL R19, RZ, 0x1, P4 ;  /* 0x00000001ff133807 */ /* 0x000fc80002000000 */
[----:B------:R-:W-:Y:S01]  /*07c0*/  LOP3.LUT R19, R19, R0, RZ, 0xc0, !PT ;  /* 0x0000000013137212 */ /* 0x000fe200078ec0ff */
[----:B------:R-:W-:Y:S06]  /*07d0*/  @!P2 BRA `(.L_x_3) ;  /* 0x000000000008a947 */ /* 0x000fec0003800000 */
[----:B0-234-:R-:W-:Y:S01]  /*07e0*/  UCGABAR_ARV ;  /* 0x00000000000079c7 */ /* 0x01dfe20008000000 */
[----:B------:R-:W-:Y:S05]  /*07f0*/  BRA `(.L_x_4) ;  /* 0x0000000000047947 */ /* 0x000fea0003800000 */
.L_x_3:
[----:B0-234-:R-:W-:Y:S01]  /*0800*/  NOP ;  /* 0x0000000000007918 */ /* 0x01dfe20000000000 */
.L_x_4:
[----:B------:R-:W-:Y:S01]  /*0810*/  ULDC UR4, c[0x0][0x65c] ;  /* 0x0001970000047ab9 */ /* 0x000fe20000000800 */
[----:B------:R-:W-:Y:S01]  /*0820*/  UMOV UR5, URZ ;  /* 0x0000003f00057c82 */ /* 0x000fe20008000000 */
[----:B------:R-:W-:-:S03]  /*0830*/  UISETP.NE.AND UP0, UPT, UR4, 0x1, UPT ;  /* 0x000000010400788c */ /* 0x000fc6000bf05270 */
[----:B------:R-:W-:Y:S01]  /*0840*/  UMOV UR4, UR13 ;  /* 0x0000000d00047c82 */ /* 0x000fe20008000000 */
[----:B------:R-:W-:Y:S02]  /*0850*/  UP2UR UR39, UPR, URZ, 0x1 ;  /* 0x000000013f277883 */ /* 0x000fe40008000000 */
[----:B------:R-:W-:Y:S02]  /*0860*/  PLOP3.LUT P0, PT, PT, PT, UP0, 0x80, 0x0 ;  /* 0x000000000000781c */ /* 0x000fe40003f0f008 */
[----:B------:R-:W-:Y:S02]  /*0870*/  PLOP3.LUT P3, PT, PT, PT, UP0, 0x80, 0x0 ;  /* 0x000000000000781c */ /* 0x000fe40003f6f008 */
[----:B------:R-:W-:Y:S01]  /*0880*/  PLOP3.LUT P5, PT, PT, PT, UP0, 0x80, 0x0 ;  /* 0x000000000000781c */ /* 0x000fe20003faf008 */
[----:B------:R-:W-:Y:S01]  /*0890*/  @UP0 ULDC UR14, c[0x0][0x10] ;  /* 0x00000400000e0ab9 */ /* 0x000fe20000000800 */
[----:B------:R-:W-:Y:S01]  /*08a0*/  @UP0 UMOV UR6, UR10 ;  /* 0x0000000a00060c82 */ /* 0x000fe20008000000 */
[----:B------:R-:W-:Y:S01]  /*08b0*/  @UP0 UMOV UR7, URZ ;  /* 0x0000003f00070c82 */ /* 0x000fe20008000000 */
[----:B------:R-:W-:Y:S01]  /*08c0*/  PLOP3.LUT P4, PT, PT, PT, UP0, 0x80, 0x0 ;  /* 0x000000000000781c */ /* 0x000fe20003f8f008 */
[----:B------:R-:W-:-:S03]  /*08d0*/  @UP0 UIMAD.WIDE.U32 UR14, UR13, UR14, UR6 ;  /* 0x0000000e0d0e02a5 */ /* 0x000fc6000f8e0006 */
[----:B------:R-:W-:Y:S01]  /*08e0*/  @!UP0 ULDC UR7, c[0x0][0xc] ;  /* 0x0000030000078ab9 */ /* 0x000fe20000000800 */
[----:B------:R-:W-:Y:S01]  /*08f0*/  @UP0 UMOV UR6, URZ ;  /* 0x0000003f00060c82 */ /* 0x000fe20008000000 */
[----:B------:R-:W-:Y:S01]  /*0900*/  @!UP0 UIMAD.WIDE.U32 UR4, UR10, UR7, UR4 ;  /* 0x000000070a0482a5 */ /* 0x000fe2000f8e0004 */
[----:B------:R-:W-:Y:S01]  /*0910*/  MOV R2, UR14 ;  /* 0x0000000e00027c02 */ /* 0x000fe20008000f00 */
[----:B------:R-:W-:Y:S02]  /*0920*/  @UP0 UIADD3 UR6, UR15, UR6, URZ ;  /* 0x000000060f060290 */ /* 0x000fe4000fffe03f */
[----:B------:R-:W-:Y:S02]  /*0930*/  IMAD.U32 R3, RZ, RZ, UR15 ;  /* 0x0000000fff037e24 */ /* 0x000fe4000f8e00ff */
[----:B------:R-:W-:Y:S02]  /*0940*/  IMAD.U32 R5, RZ, RZ, UR5 ;  /* 0x00000005ff057e24 */ /* 0x000fe4000f8e00ff */
[----:B------:R-:W-:-:S02]  /*0950*/  @P0 IMAD.MOV.U32 R7, RZ, RZ, R2 ;  /* 0x000000ffff070224 */ /* 0x000fc400078e0002 */
[----:B------:R-:W-:Y:S02]  /*0960*/  IMAD.U32 R2, RZ, RZ, UR4 ;  /* 0x00000004ff027e24 */ /* 0x000fe4000f8e00ff */
[----:B------:R-:W-:Y:S01]  /*0970*/  @P3 IMAD.U32 R6, RZ, RZ, UR6 ;  /* 0x00000006ff063e24 */ /* 0x000fe2000f8e00ff */
[----:B------:R-:W-:Y:S01]  /*0980*/  @!P5 MOV R6, R5 ;  /* 0x000000050006d202 */ /* 0x000fe20000000f00 */
[----:B------:R-:W-:Y:S02]  /*0990*/  @!P4 IMAD.MOV.U32 R7, RZ, RZ, R2 ;  /* 0x000000ffff07c224 */ /* 0x000fe400078e0002 */
[----:B------:R-:W-:Y:S02]  /*09a0*/  IMAD.U32 R3, RZ, RZ, UR5 ;  /* 0x00000005ff037e24 */ /* 0x000fe4000f8e00ff */
[----:B------:R0:W-:Y:S01]  /*09b0*/  STL [R1+0x600], R6 ;  /* 0x0006000601007387 */ /* 0x0001e20000100800 */
[----:B------:R-:W-:-:S03]  /*09c0*/  IMAD.U32 R4, RZ, RZ, UR4 ;  /* 0x00000004ff047e24 */ /* 0x000fc6000f8e00ff */
[----:B------:R0:W-:Y:S01]  /*09d0*/  STL [R1+0x604], R7 ;  /* 0x0006040701007387 */ /* 0x0001e20000100800 */
[----:B------:R-:W-:Y:S05]  /*09e0*/  @!P2 BRA `(.L_x_5) ;  /* 0x00000000000ca947 */ /* 0x000fea0003800000 */
[----:B------:R-:W-:Y:S01]  /*09f0*/  UCGABAR_WAIT ;  /* 0x0000000000007dc7 */ /* 0x000fe20008000000 */
[----:B------:R-:W-:Y:S01]  /*0a00*/  CCTL.IVALL ;  /* 0x00000000ff00798f */ /* 0x000fe20002000000 */
[----:B------:R-:W-:Y:S05]  /*0a10*/  BRA `(.L_x_6) ;  /* 0x0000000000047947 */ /* 0x000fea0003800000 */
.L_x_5:
[----:B------:R-:W-:Y:S06]  /*0a20*/  BAR.SYNC.DEFER_BLOCKING 0x0 ;  /* 0x0000000000007b1d */ /* 0x000fec0000010000 */
.L_x_6:
[----:B------:R-:W-:Y:S05]  /*0a30*/  @!P1 BRA `(.L_x_7) ;  /* 0x000003e400189947 */ /* 0x000fea0003800000 */
[----:B------:R-:W-:-:S06]  /*0a40*/  UISETP.GT.U32.AND UP0, UPT, UR16, 0x1, UPT ;  /* 0x000000011000788c */ /* 0x000fcc000bf04070 */
[----:B------:R-:W-:-:S13]  /*0a50*/  PLOP3.LUT P0, PT, PT, PT, UP0, 0x80, 0x0 ;  /* 0x000000000000781c */ /* 0x000fda0003f0f008 */
[----:B------:R-:W-:Y:S05]  /*0a60*/  @P0 EXIT ;  /* 0x000000000000094d */ /* 0x000fea0003800000 */
[----:B------:R-:W-:Y:S01]  /*0a70*/  ULDC.64 UR4, c[0x0][0x650] ;  /* 0x0001940000047ab9 */ /* 0x000fe20000000a00 */
[----:B------:R-:W-:Y:S01]  /*0a80*/  UMOV UR40, 0xffffffff ;  /* 0xffffffff00287882 */ /* 0x000fe20000000000 */
[----:B------:R-:W-:Y:S01]  /*0a90*/  ISETP.GE.U32.AND P0, PT, R7, UR4, PT ;  /* 0x0000000407007c0c */ /* 0x000fe2000bf06070 */
[----:B------:R-:W-:Y:S01]  /*0aa0*/  UMOV UR41, 0xffffffff ;  /* 0xffffffff00297882 */ /* 0x000fe20000000000 */
[----:B------:R-:W-:Y:S01]  /*0ab0*/  UMOV UR42, 0xffffffff ;  /* 0xffffffff002a7882 */ /* 0x000fe20000000000 */
[----:B------:R-:W-:Y:S02]  /*0ac0*/  PRMT R0, RZ, 0x7610, R0 ;  /* 0x00007610ff007816 */ /* 0x000fe40000000000 */
[----:B------:R-:W-:-:S13]  /*0ad0*/  ISETP.GE.U32.AND.EX P0, PT, R6, UR5, PT, P0 ;  /* 0x0000000506007c0c */ /* 0x000fda000bf06100 */
[----:B------:R-:W-:Y:S05]  /*0ae0*/  @P0 BRA `(.L_x_8) ;  /* 0x0000000400480947 */ /* 0x000fea0003800000 */
[----:B------:R-:W-:Y:S01]  /*0af0*/  ULDC.64 UR16, c[0x0][0x628] ;  /* 0x00018a0000107ab9 */ /* 0x000fe20000000a00 */
[C---:B------:R-:W-:Y:S01]  /*0b00*/  R2UR UR19, R7.reuse ;  /* 0x00000000071372ca */ /* 0x040fe200000e0000 */
[----:B------:R-:W-:Y:S01]  /*0b10*/  ULDC UR18, c[0x0][0x630] ;  /* 0x00018c0000127ab9 */ /* 0x000fe20000000800 */
[----:B------:R-:W-:Y:S02]  /*0b20*/  ISETP.NE.U32.AND P0, PT, RZ, UR16, PT ;  /* 0x00000010ff007c0c */ /* 0x000fe4000bf05070 */
[----:B------:R-:W-:Y:S02]  /*0b30*/  R2UR UR4, R7 ;  /* 0x00000000070472ca */ /* 0x000fe400000e0000 */
[----:B------:R-:W-:Y:S02]  /*0b40*/  ISETP.NE.AND.EX P0, PT, RZ, UR17, PT, P0 ;  /* 0x00000011ff007c0c */ /* 0x000fe4000bf05300 */
[----:B------:R-:W-:-:S11]  /*0b50*/  R2UR UR5, R6 ;  /* 0x00000000060572ca */ /* 0x000fd600000e0000 */
[----:B------:R-:W-:Y:S05]  /*0b60*/  @!P0 BRA `(.L_x_9) ;  /* 0x0000000000308947 */ /* 0x000fea0003800000 */
[----:B------:R-:W-:Y:S01]  /*0b70*/  R2UR UR4, R7 ;  /* 0x00000000070472ca */ /* 0x000fe200000e0000 */
[----:B------:R-:W-:Y:S01]  /*0b80*/  ULDC UR9, c[0x0][0x634] ;  /* 0x00018d0000097ab9 */ /* 0x000fe20000000800 */
[----:B------:R-:W-:-:S11]  /*0b90*/  R2UR UR13, R6 ;  /* 0x00000000060d72ca */ /* 0x000fd600000e0000 */
[----:B------:R-:W-:-:S04]  /*0ba0*/  UIADD3 UR9, UP0, UR4, UR9, URZ ;  /* 0x0000000904097290 */ /* 0x000fc8000ff1e03f */
[----:B------:R-:W-:-:S04]  /*0bb0*/  UIADD3.X UR13, URZ, UR13, URZ, UP0, !UPT ;  /* 0x0000000d3f0d7290 */ /* 0x000fc800087fe43f */
[----:B------:R-:W-:-:S04]  /*0bc0*/  UIMAD.WIDE.U32 UR4, UR13, UR16, URZ ;  /* 0x000000100d0472a5 */ /* 0x000fc8000f8e003f */
[----:B------:R-:W-:Y:S02]  /*0bd0*/  UIMAD.WIDE.U32 UR6, UP0, UR9, UR17, UR4 ;  /* 0x00000011090672a5 */ /* 0x000fe4000f800004 */
[----:B------:R-:W-:Y:S02]  /*0be0*/  UIMAD.WIDE.U32 UR4, UR9, UR16, URZ ;  /* 0x00000010090472a5 */ /* 0x000fe4000f8e003f */
[----:B------:R-:W-:Y:S02]  /*0bf0*/  UIADD3.X UR15, URZ, URZ, URZ, UP0, !UPT ;  /* 0x0000003f3f0f7290 */ /* 0x000fe400087fe43f */
[----:B------:R-:W-:Y:S01]  /*0c00*/  UIADD3 URZ, UP0, UR5, UR6, URZ ;  /* 0x00000006053f7290 */ /* 0x000fe2000ff1e03f */
[----:B------:R-:W-:-:S03]  /*0c10*/  UMOV UR14, UR7 ;  /* 0x00000007000e7c82 */ /* 0x000fc60008000000 */
[----:B------:R-:W-:-:S12]  /*0c20*/  UIMAD.WIDE.U32.X UR4, UR13, UR17, UR14, UP0 ;  /* 0x000000110d0472a5 */ /* 0x000fd800080e040e */
.L_x_9:
[----:B------:R-:W-:Y:S01]  /*0c30*/  USHF.R.U64 UR42, UR4, UR18, UR5 ;  /* 0x00000012042a7299 */ /* 0x000fe20008001205 */
[----:B------:R-:W-:Y:S01]  /*0c40*/  R2UR UR7, R6 ;  /* 0x00000000060772ca */ /* 0x000fe200000e0000 */
[----:B------:R-:W-:Y:S02]  /*0c50*/  USHF.R.U32.HI UR4, URZ, UR18, UR5 ;  /* 0x000000123f047299 */ /* 0x000fe40008011605 */
[----:B------:R-:W-:Y:S01]  /*0c60*/  UIADD3 UR5, UP0, URZ, -UR42, URZ ;  /* 0x8000002a3f057290 */ /* 0x000fe2000ff1e03f */
[----:B------:R-:W-:Y:S01]  /*0c70*/  ULDC.64 UR14, c[0x0][0x620] ;  /* 0x00018800000e7ab9 */ /* 0x000fe20000000a00 */
[----:B------:R-:W-:Y:S02]  /*0c80*/  UMOV UR6, UR19 ;  /* 0x0000001300067c82 */ /* 0x000fe40008000000 */
[----:B------:R-:W-:Y:S01]  /*0c90*/  UIADD3.X UR4, URZ, ~UR4, URZ, UP0, !UPT ;  /* 0x800000043f047290 */ /* 0x000fe200087fe43f */
[----:B------:R-:W-:Y:S01]  /*0ca0*/  ULDC UR9, c[0x0][0x618] ;  /* 0x0001860000097ab9 */ /* 0x000fe20000000800 */
[----:B------:R-:W-:-:S02]  /*0cb0*/  UIMAD UR12, UR11, UR12, UR10 ;  /* 0x0000000c0b0c72a4 */ /* 0x000fc4000f8e020a */
[----:B------:R-:W-:Y:S02]  /*0cc0*/  UIMAD UR4, UR4, UR14, URZ ;  /* 0x0000000e040472a4 */ /* 0x000fe4000f8e023f */
[----:B------:R-:W-:Y:S02]  /*0cd0*/  UIMAD.WIDE.U32 UR6, UR5, UR14, UR6 ;  /* 0x0000000e050672a5 */ /* 0x000fe4000f8e0006 */
[----:B------:R-:W-:Y:S01]  /*0ce0*/  UIMAD UR4, UR5, UR15, UR4 ;  /* 0x0000000f050472a4 */ /* 0x000fe2000f8e0204 */
[----:B------:R-:W-:Y:S01]  /*0cf0*/  ULDC UR10, c[0x0][0x608] ;  /* 0x00018200000a7ab9 */ /* 0x000fe20000000800 */
[----:B------:R-:W-:Y:S02]  /*0d00*/  ULDC UR18, c[0x0][0x658] ;  /* 0x0001960000127ab9 */ /* 0x000fe40000000800 */
[----:B------:R-:W-:Y:S01]  /*0d10*/  UIADD3 UR7, UR7, UR4, URZ ;  /* 0x0000000407077290 */ /* 0x000fe2000fffe03f */
[----:B------:R-:W-:Y:S02]  /*0d20*/  UMOV UR11, 0xffffffff ;  /* 0xffffffff000b7882 */ /* 0x000fe40000000000 */
[----:B------:R-:W-:Y:S01]  /*0d30*/  ULDC.64 UR4, c[0x0][0x640] ;  /* 0x0001900000047ab9 */ /* 0x000fe20000000a00 */
[----:B------:R-:W-:Y:S01]  /*0d40*/  USHF.R.U64 UR16, UR6, UR9, UR7 ;  /* 0x0000000906107299 */ /* 0x000fe20008001207 */
[----:B------:R-:W-:Y:S01]  /*0d50*/  ISETP.NE.U32.AND P0, PT, RZ, UR4, PT ;  /* 0x00000004ff007c0c */ /* 0x000fe2000bf05070 */
[----:B------:R-:W-:-:S02]  /*0d60*/  USHF.R.U32.HI UR7, URZ, UR9, UR7 ;  /* 0x000000093f077299 */ /* 0x000fc40008011607 */
[----:B------:R-:W-:Y:S01]  /*0d70*/  USHF.L.U32 UR6, UR11, UR18, URZ ;  /* 0x000000120b067299 */ /* 0x000fe2000800063f */
[----:B------:R-:W-:Y:S01]  /*0d80*/  ISETP.NE.AND.EX P0, PT, RZ, UR5, PT, P0 ;  /* 0x00000005ff007c0c */ /* 0x000fe2000bf05300 */
[----:B------:R-:W-:Y:S02]  /*0d90*/  USHF.R.U64 UR22, UR16, UR10, UR7 ;  /* 0x0000000a10167299 */ /* 0x000fe40008001207 */
[----:B------:R-:W-:Y:S02]  /*0da0*/  USHF.R.U32.HI UR7, URZ, UR10, UR7 ;  /* 0x0000000a3f077299 */ /* 0x000fe40008011607 */
[----:B------:R-:W-:Y:S02]  /*0db0*/  UISETP.NE.AND UP1, UPT, UR39, URZ, UPT ;  /* 0x0000003f2700728c */ /* 0x000fe4000bf25270 */
[----:B------:R-:W-:Y:S01]  /*0dc0*/  USHF.R.U64 UR23, UR22, UR18, UR7 ;  /* 0x0000001216177299 */ /* 0x000fe20008001207 */
[----:B------:R-:W-:Y:S01]  /*0dd0*/  ULDC UR17, c[0x0][0x600] ;  /* 0x0001800000117ab9 */ /* 0x000fe20000000800 */
[----:B------:R-:W-:-:S02]  /*0de0*/  ULOP3.LUT UR13, URZ, UR6, URZ, 0x33, !UPT ;  /* 0x000000063f0d7292 */ /* 0x000fc4000f8e333f */
[----:B------:R-:W-:Y:S02]  /*0df0*/  UIADD3 UR15, UR17, -0x1, URZ ;  /* 0xffffffff110f7890 */ /* 0x000fe4000fffe03f */
[----:B------:R-:W-:Y:S02]  /*0e00*/  USEL UR12, UR8, UR12, !UP1 ;  /* 0x0000000c080c7287 */ /* 0x000fe4000c800000 */
[----:B------:R-:W-:Y:S01]  /*0e10*/  USHF.R.U32.HI UR7, URZ, UR18, UR7 ;  /* 0x000000123f077299 */ /* 0x000fe20008011607 */
[----:B------:R-:W-:Y:S01]  /*0e20*/  ULDC UR19, c[0x0][0x648] ;  /* 0x0001920000137ab9 */ /* 0x000fe20000000800 */
[----:B------:R-:W-:Y:S01]  /*0e30*/  ULDC UR20, c[0x0][0x638] ;  /* 0x00018e0000147ab9 */ /* 0x000fe20000000800 */
[----:B------:R-:W-:Y:S01]  /*0e40*/  UMOV UR21, 0x1 ;  /* 0x0000000100157882 */ /* 0x000fe20000000000 */
[----:B------:R-:W-:Y:S01]  /*0e50*/  UMOV UR6, UR23 ;  /* 0x0000001700067c82 */ /* 0x000fe20008000000 */
[----:B------:R-:W-:Y:S07]  /*0e60*/  @!P0 BRA `(.L_x_10) ;  /* 0x0000000000308947 */ /* 0x000fee0003800000 */
[----:B------:R-:W-:Y:S02]  /*0e70*/  ULDC UR10, c[0x0][0x64c] ;  /* 0x00019300000a7ab9 */ /* 0x000fe40000000800 */
        /* <DEDUP_REMOVED lines=8> */
[----:B------:R-:W-:-:S07]  /*0f00*/  UIMAD.WIDE.U32.X UR4, UR14, UR5, UR10, UP0 ;  /* 0x000000050e0472a5 */ /* 0x000fce00080e040a */
[----:B------:R-:W-:Y:S01]  /*0f10*/  UMOV UR6, UR4 ;  /* 0x0000000400067c82 */ /* 0x000fe20008000000 */
[----:B------:R-:W-:-:S05]  /*0f20*/  UMOV UR7, UR5 ;  /* 0x0000000500077c82 */ /* 0x000fca0008000000 */
.L_x_10:
[----:B------:R-:W-:Y:S01]  /*0f30*/  USHF.R.U64 UR5, UR6, UR19, UR7 ;  /* 0x0000001306057299 */ /* 0x000fe20008001207 */
[----:B------:R-:W-:Y:S01]  /*0f40*/  IMAD.MOV.U32 R0, RZ, RZ, 0x1 ;  /* 0x00000001ff007424 */ /* 0x000fe200078e00ff */
[----:B------:R-:W-:Y:S02]  /*0f50*/  USHF.L.U32 UR4, UR21, UR18, URZ ;  /* 0x0000001215047299 */ /* 0x000fe4000800063f */
[----:B------:R-:W-:Y:S02]  /*0f60*/  ULOP3.LUT UR13, UR22, UR13, URZ, 0xc0, !UPT ;  /* 0x0000000d160d7292 */ /* 0x000fe4000f8ec03f */
[----:B------:R-:W-:Y:S02]  /*0f70*/  UIADD3 UR6, -UR5, URZ, URZ ;  /* 0x0000003f05067290 */ /* 0x000fe4000fffe13f */
[----:B------:R-:W-:Y:S02]  /*0f80*/  UIMAD UR13, UR4, UR5, UR13 ;  /* 0x00000005040d72a4 */ /* 0x000fe4000f8e020d */
[----:B------:R-:W-:-:S02]  /*0f90*/  ULOP3.LUT UR15, UR16, UR15, URZ, 0xc0, !UPT ;  /* 0x0000000f100f7292 */ /* 0x000fc4000f8ec03f */
[----:B------:R-:W-:Y:S01]  /*0fa0*/  UIMAD UR4, UR6, UR20, UR23 ;  /* 0x00000014060472a4 */ /* 0x000fe2000f8e0217 */
[----:B------:R-:W-:Y:S01]  /*0fb0*/  ULDC UR5, c[0x0][0x610] ;  /* 0x0001840000057ab9 */ /* 0x000fe20000000800 */
[----:B------:R-:W-:Y:S02]  /*0fc0*/  UISETP.NE.AND UP0, UPT, UR39, URZ, UPT ;  /* 0x0000003f2700728c */ /* 0x000fe4000bf05270 */
[----:B------:R-:W-:Y:S02]  /*0fd0*/  UIMAD UR12, UR13, UR5, UR12 ;  /* 0x000000050d0c72a4 */ /* 0x000fe4000f8e020c */
[----:B------:R-:W-:-:S04]  /*0fe0*/  UIMAD UR4, UR4, UR17, UR15 ;  /* 0x00000011040472a4 */ /* 0x000fc8000f8e020f */
[----:B------:R-:W-:Y:S02]  /*0ff0*/  USEL UR41, UR4, UR12, !UP0 ;  /* 0x0000000c04297287 */ /* 0x000fe4000c000000 */
[----:B------:R-:W-:-:S12]  /*1000*/  USEL UR40, UR12, UR4, !UP0 ;  /* 0x000000040c287287 */ /* 0x000fd8000c000000 */
.L_x_8:
[----:B------:R-:W-:-:S08]  /*1010*/  NOP ;  /* 0x0000000000007918 */ /* 0x000fd00000000000 */
[----:B------:R-:W1:Y:S02]  /*1020*/  USETMAXREG.TRY_ALLOC.CTAPOOL UP0, 0xf0 ;  /* 0x000000f0000079c8 */ /* 0x000e640008000600 */
[----:B-1----:R-:W-:-:S13]  /*1030*/  PLOP3.LUT P0, PT, PT, PT, UP0, 0x80, 0x0 ;  /* 0x000000000000781c */ /* 0x002fda0003f0f008 */
[----:B------:R-:W-:Y:S05]  /*1040*/  @!P0 BRA `(.L_x_8) ;  /* 0xfffffffc00f08947 */ /* 0x000fea000383ffff */
[----:B------:R-:W-:Y:S01]  /*1050*/  ULDC.64 UR4, c[0x0][0x598] ;  /* 0x0001660000047ab9 */ /* 0x000fe20000000a00 */
[----:B------:R-:W-:Y:S01]  /*1060*/  ULDC.64 UR44, c[0x0][0x208] ;  /* 0x00008200002c7ab9 */ /* 0x000fe20000000a00 */
[----:B------:R-:W-:-:S04]  /*1070*/  ISETP.NE.U32.AND P0, PT, RZ, UR4, PT ;  /* 0x00000004ff007c0c */ /* 0x000fc8000bf05070 */
[----:B------:R-:W-:-:S13]  /*1080*/  ISETP.NE.AND.EX P0, PT, RZ, UR5, PT, P0 ;  /* 0x00000005ff007c0c */ /* 0x000fda000bf05300 */
[----:B------:R-:W-:Y:S05]  /*1090*/  @!P0 BRA `(.L_x_11) ;  /* 0x00000000001c8947 */ /* 0x000fea0003800000 */
[----:B------:R-:W1:Y:S02]  /*10a0*/  LDC.64 R2, c[0x0][0x598] ;  /* 0x00016600ff027b82 */ /* 0x000e640000000a00 */
[----:B-1----:R-:W2:Y:S02]  /*10b0*/  LDG.E.64 R2, desc[UR44][R2.64] ;  /* 0x0000002c02027981 */ /* 0x002ea4000c1e1b00 */
[----:B--2---:R-:W-:-:S04]  /*10c0*/  ISETP.NE.U32.AND P0, PT, R2, RZ, PT ;  /* 0x000000ff0200720c */ /* 0x004fc80003f05070 */
[----:B------:R-:W-:-:S13]  /*10d0*/  ISETP.NE.AND.EX P0, PT, R3, RZ, PT, P0 ;  /* 0x000000ff0300720c */ /* 0x000fda0003f05300 */
[----:B------:R-:W-:Y:S05]  /*10e0*/  @!P0 BRA `(.L_x_11) ;  /* 0x0000000000088947 */ /* 0x000fea0003800000 */
[----:B------:R1:W5:Y:S01]  /*10f0*/  LD.E R2, desc[UR44][R2.64] ;  /* 0x0000002c02027980 */ /* 0x000362000c101900 */
[----:B------:R-:W-:Y:S05]  /*1100*/  BRA `(.L_x_12) ;  /* 0x0000000000247947 */ /* 0x000fea0003800000 */
.L_x_11:
[----:B------:R-:W-:Y:S02]  /*1110*/  ULDC.64 UR4, c[0x0][0x588] ;  /* 0x0001620000047ab9 */ /* 0x000fe40000000a00 */
[----:B------:R-:W-:-:S04]  /*1120*/  ISETP.NE.U32.AND P0, PT, RZ, UR4, PT ;  /* 0x00000004ff007c0c */ /* 0x000fc8000bf05070 */
[----:B------:R-:W-:-:S13]  /*1130*/  ISETP.NE.AND.EX P0, PT, RZ, UR5, PT, P0 ;  /* 0x00000005ff007c0c */ /* 0x000fda000bf05300 */
[----:B------:R-:W-:Y:S05]  /*1140*/  @!P0 BRA `(.L_x_13) ;  /* 0x00000000000c8947 */ /* 0x000fea0003800000 */
[----:B------:R-:W1:Y:S02]  /*1150*/  LDC.64 R2, c[0x0][0x588] ;  /* 0x00016200ff027b82 */ /* 0x000e640000000a00 */
[----:B-1----:R2:W5:Y:S01]  /*1160*/  LDG.E R2, desc[UR44][R2.64] ;  /* 0x0000002c02027981 */ /* 0x002562000c1e1900 */
[----:B------:R-:W-:Y:S05]  /*1170*/  BRA `(.L_x_12) ;  /* 0x0000000000087947 */ /* 0x000fea0003800000 */
.L_x_13:
[----:B------:R-:W-:Y:S02]  /*1180*/  ULDC UR4, c[0x0][0x580] ;  /* 0x0001600000047ab9 */ /* 0x000fe40000000800 */
[----:B------:R-:W-:-:S07]  /*1190*/  IMAD.U32 R2, RZ, RZ, UR4 ;  /* 0x00000004ff027e24 */ /* 0x000fce000f8e00ff */
.L_x_12:
[----:B------:R-:W-:Y:S02]  /*11a0*/  ULDC.64 UR4, c[0x0][0x5a0] ;  /* 0x0001680000047ab9 */ /* 0x000fe40000000a00 */
[----:B------:R-:W-:-:S04]  /*11b0*/  ISETP.NE.U32.AND P0, PT, RZ, UR4, PT ;  /* 0x00000004ff007c0c */ /* 0x000fc8000bf05070 */
[----:B------:R-:W-:-:S13]  /*11c0*/  ISETP.NE.AND.EX P0, PT, RZ, UR5, PT, P0 ;  /* 0x00000005ff007c0c */ /* 0x000fda000bf05300 */
[----:B------:R-:W-:Y:S05]  /*11d0*/  @!P0 BRA `(.L_x_14) ;  /* 0x00000000001c8947 */ /* 0x000fea0003800000 */
[----:B------:R-:W3:Y:S02]  /*11e0*/  LDC.64 R4, c[0x0][0x5a0] ;  /* 0x00016800ff047b82 */ /* 0x000ee40000000a00 */
[----:B---3--:R-:W3:Y:S02]  /*11f0*/  LDG.E.64 R4, desc[UR44][R4.64] ;  /* 0x0000002c04047981 */ /* 0x008ee4000c1e1b00 */
[----:B---3--:R-:W-:-:S04]  /*1200*/  ISETP.NE.U32.AND P0, PT, R4, RZ, PT ;  /* 0x000000ff0400720c */ /* 0x008fc80003f05070 */
[----:B------:R-:W-:-:S13]  /*1210*/  ISETP.NE.AND.EX P0, PT, R5, RZ, PT, P0 ;  /* 0x000000ff0500720c */ /* 0x000fda0003f05300 */
[----:B------:R-:W-:Y:S05]  /*1220*/  @!P0 BRA `(.L_x_14) ;  /* 0x0000000000088947 */ /* 0x000fea0003800000 */
[----:B------:R3:W5:Y:S01]  /*1230*/  LD.E R16, desc[UR44][R4.64] ;  /* 0x0000002c04107980 */ /* 0x000762000c101900 */
[----:B------:R-:W-:Y:S05]  /*1240*/  BRA `(.L_x_15) ;  /* 0x0000000000247947 */ /* 0x000fea0003800000 */
.L_x_14:
[----:B------:R-:W-:Y:S02]  /*1250*/  ULDC.64 UR4, c[0x0][0x590] ;  /* 0x0001640000047ab9 */ /* 0x000fe40000000a00 */
[----:B------:R-:W-:-:S04]  /*1260*/  ISETP.NE.U32.AND P0, PT, RZ, UR4, PT ;  /* 0x00000004ff007c0c */ /* 0x000fc8000bf05070 */
[----:B------:R-:W-:-:S13]  /*1270*/  ISETP.NE.AND.EX P0, PT, RZ, UR5, PT, P0 ;  /* 0x00000005ff007c0c */ /* 0x000fda000bf05300 */
[----:B------:R-:W-:Y:S05]  /*1280*/  @!P0 BRA `(.L_x_16) ;  /* 0x00000000000c8947 */ /* 0x000fea0003800000 */
[----:B------:R-:W3:Y:S02]  /*1290*/  LDC.64 R16, c[0x0][0x590] ;  /* 0x00016400ff107b82 */ /* 0x000ee40000000a00 */
[----:B---3--:R4:W5:Y:S01]  /*12a0*/  LDG.E R16, desc[UR44][R16.64] ;  /* 0x0000002c10107981 */ /* 0x008962000c1e1900 */
[----:B------:R-:W-:Y:S05]  /*12b0*/  BRA `(.L_x_15) ;  /* 0x0000000000087947 */ /* 0x000fea0003800000 */
.L_x_16:
[----:B------:R-:W-:Y:S02]  /*12c0*/  ULDC UR4, c[0x0][0x584] ;  /* 0x0001610000047ab9 */ /* 0x000fe40000000800 */
[----:B------:R-:W-:-:S07]  /*12d0*/  IMAD.U32 R16, RZ, RZ, UR4 ;  /* 0x00000004ff107e24 */ /* 0x000fce000f8e00ff */
.L_x_15:
[----:B------:R-:W-:-:S13]  /*12e0*/  LOP3.LUT P0, RZ, R0, 0xff, RZ, 0xc0, !PT ;  /* 0x000000ff00ff7812 */ /* 0x000fda000780c0ff */
[----:B------:R-:W-:Y:S05]  /*12f0*/  @!P0 EXIT ;  /* 0x000000000000894d */ /* 0x000fea0003800000 */
[----:B------:R-:W-:Y:S01]  /*1300*/  ULDC UR4, c[0x0][0x28c] ;  /* 0x0000a30000047ab9 */ /* 0x000fe20000000800 */
[----:B------:R-:W-:Y:S01]  /*1310*/  UMOV UR36, URZ ;  /* 0x0000003f00247c82 */ /* 0x000fe20008000000 */
[----:B------:R-:W-:Y:S01]  /*1320*/  UIADD3 UR4, UR4, 0x3f, URZ ;  /* 0x0000003f04047890 */ /* 0x000fe2000fffe03f */
[----:B------:R-:W-:-:S03]  /*1330*/  UMOV UR37, URZ ;  /* 0x0000003f00257c82 */ /* 0x000fc60008000000 */
[----:B------:R-:W-:-:S04]  /*1340*/  USHF.R.S32.HI UR5, URZ, 0x1f, UR4 ;  /* 0x0000001f3f057899 */ /* 0x000fc80008011404 */
[----:B------:R-:W-:-:S04]  /*1350*/  ULEA.HI UR5, UR5, UR4, URZ, 0x6 ;  /* 0x0000000405057291 */ /* 0x000fc8000f8f303f */
[----:B------:R-:W-:-:S12]  /*1360*/  USHF.R.S32.HI UR43, URZ, 0x6, UR5 ;  /* 0x000000063f2b7899 */ /* 0x000fd80008011405 */
.L_x_1056:
[----:B------:R-:W0:Y:S01]  /*1370*/  S2R R0, SR_TID.X ;  /* 0x0000000000007919 */ /* 0x000e220000002100 */
[----:B------:R-:W1:Y:S01]  /*1380*/  S2UR UR7, SR_CgaCtaId ;  /* 0x00000000000779c3 */ /* 0x000e620000008800 */
[----:B------:R-:W-:Y:S02]  /*1390*/  UMOV UR6, 0x400 ;  /* 0x0000040000067882 */ /* 0x000fe40000000000 */
[----:B-1----:R-:W-:Y:S01]  /*13a0*/  ULEA UR6, UR7, UR6, 0x18 ;  /* 0x0000000607067291 */ /* 0x002fe2000f8ec03f */
[----:B0-----:R-:W-:-:S04]  /*13b0*/  LOP3.LUT R0, R0, 0x80, RZ, 0xc0, !PT ;  /* 0x0000008000007812 */ /* 0x001fc800078ec0ff */
[----:B------:R-:W-:-:S06]  /*13c0*/  SHF.R.U32.HI R0, RZ, 0x7, R0 ;  /* 0x00000007ff007819 */ /* 0x000fcc0000011600 */
[----:B------:R-:W0:Y:S02]  /*13d0*/  SHFL.IDX PT, R0, R0, RZ, 0x1f ;  /* 0x00001fff00007589 */ /* 0x000e2400000e0000 */
[----:B0-----:R-:W-:-:S13]  /*13e0*/  R2UR UR4, R0 ;  /* 0x00000000000472ca */ /* 0x001fda00000e0000 */
[----:B------:R-:W-:-:S04]  /*13f0*/  ULEA.HI UR5, UR4, UR4, URZ, 0x1 ;  /* 0x0000000404057291 */ /* 0x000fc8000f8f083f */
[----:B------:R-:W-:-:S04]  /*1400*/  ULOP3.LUT UR5, UR5, 0x7fffe, URZ, 0xc0, !UPT ;  /* 0x0007fffe05057892 */ /* 0x000fc8000f8ec03f */
[----:B------:R-:W-:-:S03]  /*1410*/  UIADD3 UR5, UR4, -UR5, URZ ;  /* 0x8000000504057290 */ /* 0x000fc6000fffe03f */
[----:B------:R-:W-:Y:S01]  /*1420*/  ULDC UR4, c[0x0][0x28c] ;  /* 0x0000a30000047ab9 */ /* 0x000fe20000000800 */
[----:B------:R-:W-:Y:S01]  /*1430*/  ULEA UR5, UR5, UR6, 0xd ;  /* 0x0000000605057291 */ /* 0x000fe2000f8e683f */
[----:B------:R-:W-:-:S03]  /*1440*/  ISETP.LT.AND P0, PT, RZ, UR4, PT ;  /* 0x00000004ff007c0c */ /* 0x000fc6000bf01270 */
[----:B------:R-:W-:-:S04]  /*1450*/  UIADD3 UR5, UR5, 0x100, URZ ;  /* 0x0000010005057890 */ /* 0x000fc8000fffe03f */
[----:B------:R-:W-:-:S04]  /*1460*/  USHF.R.U32.HI UR5, URZ, 0x4, UR5 ;  /* 0x000000043f057899 */ /* 0x000fc80008011605 */
[----:B------:R-:W-:Y:S02]  /*1470*/  ULOP3.LUT UR46, UR5, 0x3fff, URZ, 0xc0, !UPT ;  /* 0x00003fff052e7892 */ /* 0x000fe4000f8ec03f */
[----:B---345:R-:W-:Y:S10]  /*1480*/  @P0 BRA `(.L_x_17) ;  /* 0x0000000000400947 */ /* 0x038ff40003800000 */
[----:B------:R-:W-:Y:S01]  /*1490*/  MOV R0, 0x0 ;  /* 0x0000000000007802 */ /* 0x000fe20000000f00 */
[----:B------:R-:W-:Y:S01]  /*14a0*/  ULDC.64 UR4, c[0x4][0x68] ;  /* 0x01001a0000047ab9 */ /* 0x000fe20000000a00 */
[----:B------:R-:W-:Y:S01]  /*14b0*/  ULDC.64 UR6, c[0x4][0x8] ;  /* 0x0100020000067ab9 */ /* 0x000fe20000000a00 */
[----:B---3--:R-:W-:Y:S01]  /*14c0*/  IMAD.U32 R4, RZ, RZ, UR4 ;  /* 0x00000004ff047e24 */ /* 0x008fe2000f8e00ff */
[----:B------:R0:W1:Y:S01]  /*14d0*/  LDC.64 R14, c[0x4][R0] ;  /* 0x01000000000e7b82 */ /* 0x0000620000000a00 */
[----:B------:R-:W-:Y:S01]  /*14e0*/  IMAD.U32 R5, RZ, RZ, UR5 ;  /* 0x00000005ff057e24 */ /* 0x000fe2000f8e00ff */
[----:B------:R-:W-:Y:S01]  /*14f0*/  ULDC.64 UR4, c[0x4][0x70] ;  /* 0x01001c0000047ab9 */ /* 0x000fe20000000a00 */
[----:B------:R-:W-:Y:S01]  /*1500*/  IMAD.U32 R10, RZ, RZ, UR6 ;  /* 0x00000006ff0a7e24 */ /* 0x000fe2000f8e00ff */
[----:B------:R-:W-:Y:S01]  /*1510*/  MOV R11, UR7 ;  /* 0x00000007000b7c02 */ /* 0x000fe20008000f00 */
[----:B------:R-:W-:Y:S02]  /*1520*/  IMAD.U32 R6, RZ, RZ, UR4 ;  /* 0x00000004ff067e24 */ /* 0x000fe4000f8e00ff */
[----:B------:R-:W-:-:S02]  /*1530*/  IMAD.U32 R7, RZ, RZ, UR5 ;  /* 0x00000005ff077e24 */ /* 0x000fc4000f8e00ff */
[----:B------:R-:W-:Y:S02]  /*1540*/  IMAD.MOV.U32 R8, RZ, RZ, 0x1e1 ;  /* 0x000001e1ff087424 */ /* 0x000fe400078e00ff */
[----:B------:R-:W-:Y:S02]  /*1550*/  IMAD.MOV.U32 R12, RZ, RZ, 0x1 ;  /* 0x00000001ff0c7424 */ /* 0x000fe400078e00ff */
[----:B0-----:R-:W-:-:S07]  /*1560*/  IMAD.MOV.U32 R13, RZ, RZ, RZ ;  /* 0x000000ffff0d7224 */ /* 0x001fce00078e00ff */
[----:B------:R-:W-:-:S07]  /*1570*/  LEPC R20, `(.L_x_17) ;  /* 0x000000001014794e */ /* 0x000fce0000000000 */
[----:B-12-45:R-:W-:Y:S05]  /*1580*/  CALL.ABS.NOINC R14 ;  /* 0x000000000e007343 */ /* 0x036fea0003c00000 */
.L_x_17:
[----:B------:R-:W-:-:S06]  /*1590*/  ULOP3.LUT UR4, UR38, 0x1, URZ, 0xfc, !UPT ;  /* 0x0000000126047892 */ /* 0x000fcc000f8efc3f */
[----:B------:R-:W-:-:S05]  /*15a0*/  IMAD.U32 R0, RZ, RZ, UR4 ;  /* 0x00000004ff007e24 */ /* 0x000fca000f8e00ff */
[----:B------:R-:W-:-:S13]  /*15b0*/  ISETP.NE.AND P0, PT, R0, 0x3, PT ;  /* 0x000000030000780c */ /* 0x000fda0003f05270 */
[----:B------:R-:W-:Y:S05]  /*15c0*/  @!P0 BRA `(.L_x_18) ;  /* 0x0000000000048947 */ /* 0x000fea0003800000 */
[----:B------:R-:W-:Y:S01]  /*15d0*/  BPT.TRAP 0x1 ;  /* 0x000000040000795c */ /* 0x000fe20000300000 */
.L_x_18:
[----:B------:R-:W0:Y:S01]  /*15e0*/  S2UR UR5, SR_CgaCtaId ;  /* 0x00000000000579c3 */ /* 0x000e220000008800 */
[----:B------:R-:W-:Y:S01]  /*15f0*/  UMOV UR4, 0x400 ;  /* 0x0000040000047882 */ /* 0x000fe20000000000 */
[----:B--2---:R-:W-:Y:S02]  /*1600*/  IMAD.U32 R3, RZ, RZ, UR36 ;  /* 0x00000024ff037e24 */ /* 0x004fe4000f8e00ff */
[----:B---3--:R-:W-:-:S03]  /*1610*/  IMAD.U32 R5, RZ, RZ, UR37 ;  /* 0x00000025ff057e24 */ /* 0x008fc6000f8e00ff */
[----:B------:R-:W-:Y:S01]  /*1620*/  SHF.L.U32 R3, R3, 0x1f, RZ ;  /* 0x0000001f03037819 */ /* 0x000fe200000006ff */
[----:B0-----:R-:W-:-:S06]  /*1630*/  ULEA UR4, UR5, UR4, 0x18 ;  /* 0x0000000405047291 */ /* 0x001fcc000f8ec03f */
[----:B------:R-:W-:-:S04]  /*1640*/  IMAD.U32 R0, RZ, RZ, UR4 ;  /* 0x00000004ff007e24 */ /* 0x000fc8000f8e00ff */
[----:B------:R-:W-:-:S04]  /*1650*/  IMAD R4, R5, 0x8, R0 ;  /* 0x0000000805047824 */ /* 0x000fc800078e0200 */
[----:B------:R0:W1:Y:S01]  /*1660*/  SYNCS.PHASECHK.TRANS64.TRYWAIT P1, [R4+URZ], R3 ;  /* 0x00000003040075a7 */ /* 0x000062000802017f */
[----:B------:R-:W-:Y:S05]  /*1670*/  @!P0 BRA `(.L_x_19) ;  /* 0x0000000000048947 */ /* 0x000fea0003800000 */
[----:B------:R-:W-:Y:S01]  /*1680*/  BPT.TRAP 0x1 ;  /* 0x000000040000795c */ /* 0x000fe20000300000 */
.L_x_19:
[----:B-1----:R-:W-:Y:S05]  /*1690*/  @P1 BRA `(.L_x_20) ;  /* 0x0000000000081947 */ /* 0x002fea0003800000 */
[----:B------:R-:W1:Y:S02]  /*16a0*/  SYNCS.PHASECHK.TRANS64.TRYWAIT P1, [R4+URZ], R3 ;  /* 0x00000003040075a7 */ /* 0x000e64000802017f */
[----:B-1----:R-:W-:Y:S05]  /*16b0*/  @!P1 BRA `(.L_x_21) ;  /* 0x000003ec007c9947 */ /* 0x002fea0003800000 */
.L_x_20:
[----:B------:R-:W-:-:S04]  /*16c0*/  UISETP.LT.AND UP0, UPT, UR43, 0x1, UPT ;  /* 0x000000012b00788c */ /* 0x000fc8000bf01270 */
[----:B------:R-:W-:-:S06]  /*16d0*/  USEL UR4, UR43, 0x1, UP0 ;  /* 0x000000012b047887 */ /* 0x000fcc0008000000 */
[----:B01----:R-:W-:Y:S01]  /*16e0*/  MOV R3, UR4 ;  /* 0x0000000400037c02 */ /* 0x003fe20008000f00 */
[----:B------:R-:W-:Y:S05]  /*16f0*/  WARPSYNC.ALL ;  /* 0x0000000000007948 */ /* 0x000fea0003800000 */
[----:B------:R-:W-:-:S04]  /*1700*/  IADD3 R3, -R3, UR43, RZ ;  /* 0x0000002b03037c10 */ /* 0x000fc8000fffe1ff */
[----:B------:R-:W-:Y:S02]  /*1710*/  ISETP.GE.AND P1, PT, R3, 0x1, PT ;  /* 0x000000010300780c */ /* 0x000fe40003f26270 */
[----:B------:R-:W-:Y:S01]  /*1720*/  R2UR UR4, R0 ;  /* 0x00000000000472ca */ /* 0x000fe200000e0000 */
[----:B------:R-:W-:Y:S01]  /*1730*/  WARPGROUP.ARRIVE ;  /* 0x00000000000079c5 */ /* 0x000fe20000000000 */
[----:B------:R-:W-:Y:S01]  /*1740*/  UMOV UR9, 0x40000040 ;  /* 0x4000004000097882 */ /* 0x000fe20000000000 */
[----:B------:R-:W-:Y:S01]  /*1750*/  UMOV UR11, 0x40000040 ;  /* 0x40000040000b7882 */ /* 0x000fe20000000000 */
[----:B------:R-:W-:Y:S01]  /*1760*/  STL [R1+0xcd8], R162 ;  /* 0x000cd8a201007387 */ /* 0x000fe20000100800 */
[----:B------:R-:W-:Y:S01]  /*1770*/  UMOV UR13, UR9 ;  /* 0x00000009000d7c82 */ /* 0x000fe20008000000 */
[----:B------:R-:W-:Y:S02]  /*1780*/  UMOV UR15, 0x40000040 ;  /* 0x40000040000f7882 */ /* 0x000fe40000000000 */
[----:B------:R-:W-:Y:S04]  /*1790*/  STL [R1+0x6d0], R19 ;  /* 0x0006d01301007387 */ /* 0x000fe80000100800 */
[----:B------:R0:W-:Y:S01]  /*17a0*/  STL [R1+0x6cc], R18 ;  /* 0x0006cc1201007387 */ /* 0x0001e20000100800 */
[----:B------:R-:W-:-:S03]  /*17b0*/  UIADD3 UR4, UR4, 0x10100, URZ ;  /* 0x0001010004047890 */ /* 0x000fc6000fffe03f */
[----:B------:R4:W-:Y:S01]  /*17c0*/  STL [R1+0x6c8], R17 ;  /* 0x0006c81101007387 */ /* 0x0009e20000100800 */
[----:B------:R-:W-:-:S03]  /*17d0*/  USHF.R.U32.HI UR4, URZ, 0x4, UR4 ;  /* 0x000000043f047899 */ /* 0x000fc60008011604 */
[----:B-----5:R1:W-:Y:S01]  /*17e0*/  STL [R1+0x6c4], R16 ;  /* 0x0006c41001007387 */ /* 0x0203e20000100800 */
[----:B------:R-:W-:Y:S02]  /*17f0*/  ULOP3.LUT UR5, UR4, 0x3fff, URZ, 0xc0, !UPT ;  /* 0x00003fff04057892 */ /* 0x000fe4000f8ec03f */
[----:B------:R-:W-:Y:S01]  /*1800*/  ULOP3.LUT UR4, UR46, 0x10000, URZ, 0xfc, !UPT ;  /* 0x000100002e047892 */ /* 0x000fe2000f8efc3f */
[----:B------:R2:W-:Y:S01]  /*1810*/  STL [R1+0x6c0], R3 ;  /* 0x0006c00301007387 */ /* 0x0005e20000100800 */
[----:B------:R-:W-:Y:S02]  /*1820*/  ULOP3.LUT UR5, UR5, 0x10000, URZ, 0xfc, !UPT ;  /* 0x0001000005057892 */ /* 0x000fe4000f8efc3f */
[----:B------:R-:W-:Y:S01]  /*1830*/  ULEA UR6, UR37, UR4, 0xb ;  /* 0x0000000425067291 */ /* 0x000fe2000f8e583f */
[----:B------:R3:W-:Y:S01]  /*1840*/  STL [R1+0x6bc], R2 ;  /* 0x0006bc0201007387 */ /* 0x0007e20000100800 */
[----:B------:R-:W-:-:S03]  /*1850*/  ULEA UR7, UR37, UR5, 0xc ;  /* 0x0000000525077291 */ /* 0x000fc6000f8e603f */
[----:B------:R3:W-:Y:S01]  /*1860*/  STL [R1+0x6d4], R0 ;  /* 0x0006d40001007387 */ /* 0x0007e20000100800 */
[----:B------:R-:W-:Y:S01]  /*1870*/  UIADD3 UR14, UR7, 0x800, URZ ;  /* 0x00000800070e7890 */ /* 0x000fe2000fffe03f */
[----:B------:R-:W-:Y:S02]  /*1880*/  UMOV UR8, UR6 ;  /* 0x0000000600087c82 */ /* 0x000fe40008000000 */
[----:B------:R-:W-:Y:S01]  /*1890*/  UMOV UR10, UR7 ;  /* 0x00000007000a7c82 */ /* 0x000fe20008000000 */
[----:B------:R-:W-:Y:S01]  /*18a0*/  UMOV UR12, UR8 ;  /* 0x00000008000c7c82 */ /* 0x000fe20008000000 */
[----:B------:R-:W-:Y:S03]  /*18b0*/  HGMMA.64x256x16.F32 R24, gdesc[UR8], RZ, !UPT, gsb0 ;  /* 0x03e00000081879f0 */ /* 0x000fe6000c0008ff */
[----:B------:R-:W-:Y:S02]  /*18c0*/  WARPGROUP.DEPBAR.LE gsb0, 0x0 ;  /* 0x00008000000079c5 */ /* 0x000fe40000010000 */
[----:B------:R-:W-:Y:S01]  /*18d0*/  STL.64 [R1+0x400], R24 ;  /* 0x0004001801007387 */ /* 0x000fe20000100a00 */
[----:B------:R-:W-:Y:S01]  /*18e0*/  IMAD.MOV.U32 R235, RZ, RZ, R45 ;  /* 0x000000ffffeb7224 */ /* 0x000fe200078e002d */
[----:B------:R-:W-:Y:S01]  /*18f0*/  MOV R227, R53 ;  /* 0x0000003500e37202 */ /* 0x000fe20000000f00 */
[----:B------:R-:W-:Y:S01]  /*1900*/  IMAD.MOV.U32 R234, RZ, RZ, R46 ;  /* 0x000000ffffea7224 */ /* 0x000fe200078e002e */
        /* <DEDUP_REMOVED lines=34> */
[----:B0-----:R-:W-:Y:S01]  /*1b30*/  MOV R18, R134 ;  /* 0x0000008600127202 */ /* 0x001fe20000000f00 */
[----:B------:R-:W-:Y:S01]  /*1b40*/  IMAD.MOV.U32 R214, RZ, RZ, R66 ;  /* 0x000000ffffd67224 */ /* 0x000fe200078e0042 */
[----:B------:R-:W-:Y:S01]  /*1b50*/  MOV R9, R143 ;  /* 0x0000008f00097202 */ /* 0x000fe20000000f00 */
[----:B------:R-:W-:Y:S01]  /*1b60*/  IMAD.MOV.U32 R213, RZ, RZ, R67 ;  /* 0x000000ffffd57224 */ /* 0x000fe200078e0043 */
[----:B------:R0:W-:Y:S01]  /*1b70*/  STL [R1+0x450], R44 ;  /* 0x0004502c01007387 */ /* 0x0001e20000100800 */
[----:B------:R-:W-:-:S02]  /*1b80*/  IMAD.MOV.U32 R152, RZ, RZ, R68 ;  /* 0x000000ffff987224 */ /* 0x000fc400078e0044 */
[----:B------:R-:W-:Y:S02]  /*1b90*/  IMAD.MOV.U32 R153, RZ, RZ, R69 ;  /* 0x000000ffff997224 */ /* 0x000fe400078e0045 */
[----:B------:R-:W-:Y:S02]  /*1ba0*/  IMAD.MOV.U32 R154, RZ, RZ, R70 ;  /* 0x000000ffff9a7224 */ /* 0x000fe400078e0046 */
[----:B------:R-:W-:Y:S02]  /*1bb0*/  IMAD.MOV.U32 R156, RZ, RZ, R72 ;  /* 0x000000ffff9c7224 */ /* 0x000fe400078e0048 */
[----:B------:R-:W-:Y:S02]  /*1bc0*/  IMAD.MOV.U32 R157, RZ, RZ, R73 ;  /* 0x000000ffff9d7224 */ /* 0x000fe400078e0049 */
[----:B------:R-:W-:Y:S02]  /*1bd0*/  IMAD.MOV.U32 R158, RZ, RZ, R74 ;  /* 0x000000ffff9e7224 */ /* 0x000fe400078e004a */
        /* <DEDUP_REMOVED lines=53> */
[----:B----4-:R-:W-:Y:S02]  /*1f30*/  IMAD.MOV.U32 R17, RZ, RZ, R135 ;  /* 0x000000ffff117224 */ /* 0x010fe400078e0087 */
[----:B-1----:R-:W-:-:S02]  /*1f40*/  IMAD.MOV.U32 R16, RZ, RZ, R136 ;  /* 0x000000ffff107224 */ /* 0x002fc400078e0088 */
        /* <DEDUP_REMOVED lines=11> */
[----:B--2---:R-:W-:-:S02]  /*2000*/  IMAD.MOV.U32 R3, RZ, RZ, R149 ;  /* 0x000000ffff037224 */ /* 0x004fc400078e0095 */
[----:B---3--:R-:W-:Y:S02]  /*2010*/  IMAD.MOV.U32 R2, RZ, RZ, R150 ;  /* 0x000000ffff027224 */ /* 0x008fe400078e0096 */
[----:B------:R-:W-:Y:S02]  /*2020*/  IMAD.MOV.U32 R0, RZ, RZ, R151 ;  /* 0x000000ffff007224 */ /* 0x000fe400078e0097 */
[----:B0-----:R-:W-:-:S06]  /*2030*/  WARPGROUP.ARRIVE ;  /* 0x00000000000079c5 */ /* 0x001fcc0000000000 */
[----:B------:R-:W-:Y:S01]  /*2040*/  HGMMA.64x256x16.F32 R24, gdesc[UR12], RZ, !UPT, gsb0 ;  /* 0x03e000000c1879f0 */ /* 0x000fe2000c0008ff */
[----:B------:R-:W-:Y:S01]  /*2050*/  UIADD3 UR12, UR6, 0x400, URZ ;  /* 0x00000400060c7890 */ /* 0x000fe2000fffe03f */
[----:B------:R-:W-:Y:S01]  /*2060*/  UMOV UR13, 0x40000040 ;  /* 0x40000040000d7882 */ /* 0x000fe20000000000 */
[----:B------:R-:W-:Y:S02]  /*2070*/  WARPGROUP.DEPBAR.LE gsb0, 0x0 ;  /* 0x00008000000079c5 */ /* 0x000fe40000010000 */
[----:B------:R-:W-:Y:S04]  /*2080*/  STL.64 [R1], R24 ;  /* 0x0000001801007387 */ /* 0x000fe80000100a00 */
[----:B------:R-:W-:Y:S04]  /*2090*/  STL.64 [R1+0x8], R26 ;  /* 0x0000081a01007387 */ /* 0x000fe80000100a00 */
        /* <DEDUP_REMOVED lines=61> */
[----:B------:R0:W-:Y:S02]  /*2470*/  STL.64 [R1+0x1f8], R150 ;  /* 0x0001f89601007387 */ /* 0x0001e40000100a00 */
[----:B0-----:R-:W-:-:S06]  /*2480*/  WARPGROUP.ARRIVE ;  /* 0x00000000000079c5 */ /* 0x001fcc0000000000 */
[----:B------:R-:W-:Y:S03]  /*2490*/  HGMMA.64x256x16.F32 R24, gdesc[UR12], RZ, !UPT, gsb0 ;  /* 0x03e000000c1879f0 */ /* 0x000fe6000c0008ff */
[----:B------:R-:W-:Y:S02]  /*24a0*/  WARPGROUP.DEPBAR.LE gsb0, 0x0 ;  /* 0x00008000000079c5 */ /* 0x000fe40000010000 */
        /* <DEDUP_REMOVED lines=63> */
[----:B------:R0:W-:Y:S04]  /*28a0*/  STL.64 [R1+0x10e0], R24 ;  /* 0x0010e01801007387 */ /* 0x0001e80000100a00 */
[----:B0-----:R-:W2:Y:S04]  /*28b0*/  LDL.LU.64 R24, [R1] ;  /* 0x0000000001187983 */ /* 0x001ea80000300a00 */
[----:B------:R-:W3:Y:S04]  /*28c0*/  LDL.LU.64 R26, [R1+0x8] ;  /* 0x00000800011a7983 */ /* 0x000ee80000300a00 */
[----:B------:R-:W4:Y:S04]  /*28d0*/  LDL.LU.64 R28, [R1+0x10] ;  /* 0x00001000011c7983 */ /* 0x000f280000300a00 */
[----:B------:R-:W2:Y:S04]  /*28e0*/  LDL.LU.64 R30, [R1+0x18] ;  /* 0x00001800011e7983 */ /* 0x000ea80000300a00 */
        /* <DEDUP_REMOVED lines=60> */
[----:B--2---:R-:W-:Y:S04]  /*2cb0*/  STL.64 [R1+0x14d8], R150 ;  /* 0x0014d89601007387 */ /* 0x004fe80000100a00 */
[----:B----4-:R-:W-:Y:S04]  /*2cc0*/  STL.64 [R1+0x14d0], R148 ;  /* 0x0014d09401007387 */ /* 0x010fe80000100a00 */
[----:B---3--:R-:W-:Y:S04]  /*2cd0*/  STL.64 [R1+0x14c8], R146 ;  /* 0x0014c89201007387 */ /* 0x008fe80000100a00 */
        /* <DEDUP_REMOVED lines=19> */
[----:B0-----:R-:W2:Y:S04]  /*2e10*/  LDL.LU R108, [R1+0x400] ;  /* 0x00040000016c7983 */ /* 0x001ea80000300800 */
[----:B------:R-:W2:Y:S04]  /*2e20*/  LDL.LU R109, [R1+0x404] ;  /* 0x00040400016d7983 */ /* 0x000ea80000300800 */
[----:B------:R-:W3:Y:S04]  /*2e30*/  LDL.LU R110, [R1+0x408] ;  /* 0x00040800016e7983 */ /* 0x000ee80000300800 */
[----:B------:R-:W3:Y:S04]  /*2e40*/  LDL.LU R111, [R1+0x40c] ;  /* 0x00040c00016f7983 */ /* 0x000ee80000300800 */
[----:B------:R-:W4:Y:S04]  /*2e50*/  LDL.LU R112, [R1+0x410] ;  /* 0x0004100001707983 */ /* 0x000f280000300800 */
[----:B------:R-:W4:Y:S04]  /*2e60*/  LDL.LU R113, [R1+0x414] ;  /* 0x0004140001717983 */ /* 0x000f280000300800 */
[----:B------:R-:W2:Y:S04]  /*2e70*/  LDL.LU R114, [R1+0x418] ;  /* 0x0004180001727983 */ /* 0x000ea80000300800 */
        /* <DEDUP_REMOVED lines=13> */
[----:B------:R-:W3:Y:S01]  /*2f50*/  LDL.LU R128, [R1+0x450] ;  /* 0x0004500001807983 */ /* 0x000ee20000300800 */
[----:B------:R-:W-:Y:S01]  /*2f60*/  MOV R129, R235 ;  /* 0x000000eb00817202 */ /* 0x000fe20000000f00 */
[----:B------:R-:W-:Y:S01]  /*2f70*/  IMAD.MOV.U32 R130, RZ, RZ, R234 ;  /* 0x000000ffff827224 */ /* 0x000fe200078e00ea */
        /* <DEDUP_REMOVED lines=10> */
[----:B------:R0:W-:Y:S01]  /*3020*/  STL.64 [R1+0x16d8], R234 ;  /* 0x0016d8ea01007387 */ /* 0x0001e20000100a00 */
[----:B------:R-:W-:Y:S01]  /*3030*/  IMAD.MOV.U32 R232, RZ, RZ, R4 ;  /* 0x000000ffffe87224 */ /* 0x000fe200078e0004 */
[----:B------:R-:W-:Y:S01]  /*3040*/  UMOV UR14, UR10 ;  /* 0x0000000a000e7c82 */ /* 0x000fe20008000000 */
[----:B------:R-:W-:Y:S01]  /*3050*/  IMAD.MOV.U32 R233, RZ, RZ, R3 ;  /* 0x000000ffffe97224 */ /* 0x000fe200078e0003 */
[----:B------:R-:W-:Y:S01]  /*3060*/  UMOV UR15, UR11 ;  /* 0x0000000b000f7c82 */ /* 0x000fe20008000000 */
[----:B------:R-:W-:-:S02]  /*3070*/  IMAD.MOV.U32 R135, RZ, RZ, R229 ;  /* 0x000000ffff877224 */ /* 0x000fc400078e00e5 */
[----:B------:R-:W-:Y:S01]  /*3080*/  IMAD.MOV.U32 R136, RZ, RZ, R228 ;  /* 0x000000ffff887224 */ /* 0x000fe200078e00e4 */
[----:B------:R1:W-:Y:S01]  /*3090*/  STL.64 [R1+0x16d0], R232 ;  /* 0x0016d0e801007387 */ /* 0x0003e20000100a00 */
[----:B------:R-:W-:Y:S02]  /*30a0*/  IMAD.MOV.U32 R230, RZ, RZ, R6 ;  /* 0x000000ffffe67224 */ /* 0x000fe400078e0006 */
[----:B------:R-:W-:Y:S02]  /*30b0*/  IMAD.MOV.U32 R231, RZ, RZ, R5 ;  /* 0x000000ffffe77224 */ /* 0x000fe400078e0005 */
[----:B------:R-:W-:Y:S02]  /*30c0*/  IMAD.MOV.U32 R137, RZ, RZ, R227 ;  /* 0x000000ffff897224 */ /* 0x000fe400078e00e3 */
[----:B------:R-:W-:Y:S01]  /*30d0*/  IMAD.MOV.U32 R228, RZ, RZ, R8 ;  /* 0x000000ffffe47224 */ /* 0x000fe200078e0008 */
[----:B------:R-:W-:Y:S01]  /*30e0*/  STL.64 [R1+0x16c8], R230 ;  /* 0x0016c8e601007387 */ /* 0x000fe20000100a00 */
[----:B------:R-:W-:-:S02]  /*30f0*/  IMAD.MOV.U32 R229, RZ, RZ, R7 ;  /* 0x000000ffffe57224 */ /* 0x000fc400078e0007 */
[----:B------:R-:W-:Y:S02]  /*3100*/  IMAD.MOV.U32 R139, RZ, RZ, R225 ;  /* 0x000000ffff8b7224 */ /* 0x000fe400078e00e1 */
[----:B------:R-:W-:Y:S01]  /*3110*/  IMAD.MOV.U32 R140, RZ, RZ, R224 ;  /* 0x000000ffff8c7224 */ /* 0x000fe200078e00e0 */
[----:B------:R-:W-:Y:S01]  /*3120*/  STL.64 [R1+0x16c0], R228 ;  /* 0x0016c0e401007387 */ /* 0x000fe20000100a00 */
[----:B------:R-:W-:Y:S02]  /*3130*/  IMAD.MOV.U32 R227, RZ, RZ, R9 ;  /* 0x000000ffffe37224 */ /* 0x000fe400078e0009 */
[----:B------:R-:W-:Y:S02]  /*3140*/  IMAD.MOV.U32 R141, RZ, RZ, R223 ;  /* 0x000000ffff8d7224 */ /* 0x000fe400078e00df */
[----:B------:R-:W-:Y:S01]  /*3150*/  IMAD.MOV.U32 R142, RZ, RZ, R222 ;  /* 0x000000ffff8e7224 */ /* 0x000fe200078e00de */
[----:B------:R-:W-:Y:S01]  /*3160*/  STL.64 [R1+0x16b8], R226 ;  /* 0x0016b8e201007387 */ /* 0x000fe20000100a00 */
[----:B------:R-:W-:-:S02]  /*3170*/  IMAD.MOV.U32 R224, RZ, RZ, R12 ;  /* 0x000000ffffe07224 */ /* 0x000fc400078e000c */
[----:B------:R-:W-:Y:S02]  /*3180*/  IMAD.MOV.U32 R225, RZ, RZ, R11 ;  /* 0x000000ffffe17224 */ /* 0x000fe400078e000b */
[----:B------:R-:W-:Y:S02]  /*3190*/  IMAD.MOV.U32 R143, RZ, RZ, R221 ;  /* 0x000000ffff8f7224 */ /* 0x000fe400078e00dd */
[----:B------:R-:W-:Y:S01]  /*31a0*/  IMAD.MOV.U32 R144, RZ, RZ, R220 ;  /* 0x000000ffff907224 */ /* 0x000fe200078e00dc */
[----:B------:R-:W-:Y:S01]  /*31b0*/  STL.64 [R1+0x16b0], R224 ;  /* 0x0016b0e001007387 */ /* 0x000fe20000100a00 */
[----:B------:R-:W-:Y:S02]  /*31c0*/  IMAD.MOV.U32 R222, RZ, RZ, R14 ;  /* 0x000000ffffde7224 */ /* 0x000fe400078e000e */
[----:B------:R-:W-:Y:S02]  /*31d0*/  IMAD.MOV.U32 R223, RZ, RZ, R13 ;  /* 0x000000ffffdf7224 */ /* 0x000fe400078e000d */
[----:B------:R-:W-:-:S02]  /*31e0*/  IMAD.MOV.U32 R145, RZ, RZ, R219 ;  /* 0x000000ffff917224 */ /* 0x000fc400078e00db */
[----:B------:R-:W-:Y:S01]  /*31f0*/  IMAD.MOV.U32 R146, RZ, RZ, R218 ;  /* 0x000000ffff927224 */ /* 0x000fe200078e00da */
[----:B------:R-:W-:Y:S01]  /*3200*/  STL.64 [R1+0x16a8], R222 ;  /* 0x0016a8de01007387 */ /* 0x000fe20000100a00 */
        /* <DEDUP_REMOVED lines=14> */
[----:B------:R-:W-:-:S03]  /*32f0*/  IMAD.MOV.U32 R213, RZ, RZ, R23 ;  /* 0x000000ffffd57224 */ /* 0x000fc600078e0017 */
        /* <DEDUP_REMOVED lines=43> */
[----:B---3--:R-:W-:Y:S04]  /*35b0*/  STL.64 [R1+0x1530], R128 ;  /* 0x0015308001007387 */ /* 0x008fe80000100a00 */
[----:B--2---:R-:W-:Y:S04]  /*35c0*/  STL.64 [R1+0x1528], R126 ;  /* 0x0015287e01007387 */ /* 0x004fe80000100a00 */
[----:B----4-:R-:W-:Y:S04]  /*35d0*/  STL.64 [R1+0x1520], R124 ;  /* 0x0015207c01007387 */ /* 0x010fe80000100a00 */
        /* <DEDUP_REMOVED lines=50> */
[----:B0-----:R-:W3:Y:S04]  /*3900*/  LDL.LU.64 R234, [R1+0x16d8] ;  /* 0x0016d80001ea7983 */ /* 0x001ee80000300a00 */
[----:B-1----:R-:W3:Y:S01]  /*3910*/  LDL.LU.64 R232, [R1+0x16d0] ;  /* 0x0016d00001e87983 */ /* 0x002ee20000300a00 */
[----:B--2---:R-:W-:-:S06]  /*3920*/  WARPGROUP.ARRIVE ;  /* 0x00000000000079c5 */ /* 0x004fcc0000000000 */
        /* <DEDUP_REMOVED lines=66> */
[----:B------:R-:W3:Y:S04]  /*3d50*/  LDL.LU.64 R230, [R1+0x16c8] ;  /* 0x0016c80001e67983 */ /* 0x000ee80000300a00 */
        /* <DEDUP_REMOVED lines=39> */
[----:B0-----:R-:W3:Y:S04]  /*3fd0*/  LDL.LU.64 R150, [R1+0x1588] ;  /* 0x0015880001967983 */ /* 0x001ee80000300a00 */
        /* <DEDUP_REMOVED lines=20> */
[----:B------:R-:W3:Y:S01]  /*4120*/  LDL.LU.64 R108, [R1+0x14e0] ;  /* 0x0014e000016c7983 */ /* 0x000ee20000300a00 */
[----:B------:R-:W-:-:S02]  /*4130*/  UIADD3 UR8, UR6, 0x2, URZ ;  /* 0x0000000206087890 */ /* 0x000fc4000fffe03f */
[----:B------:R-:W-:Y:S01]  /*4140*/  UIADD3 UR10, UR7, 0x2, URZ ;  /* 0x00000002070a7890 */ /* 0x000fe2000fffe03f */
[----:B------:R-:W-:Y:S01]  /*4150*/  UMOV UR9, 0x40000040 ;  /* 0x4000004000097882 */ /* 0x000fe20000000000 */
[----:B------:R-:W-:Y:S01]  /*4160*/  UMOV UR11, 0x40000040 ;  /* 0x40000040000b7882 */ /* 0x000fe20000000000 */
[----:B---3--:R-:W-:-:S06]  /*4170*/  WARPGROUP.ARRIVE ;  /* 0x00000000000079c5 */ /* 0x008fcc0000000000 */
[----:B------:R-:W-:Y:S03]  /*4180*/  HGMMA.64x256x16.F32 R108, gdesc[UR8], R108, gsb0 ;  /* 0x03e00000086c79f0 */ /* 0x000fe6000800086c */
        /* <DEDUP_REMOVED lines=65> */
[----:B0-----:R-:W2:Y:S04]  /*45a0*/  LDL.LU.64 R150, [R1+0x14d8] ;  /* 0x0014d80001967983 */ /* 0x001ea80000300a00 */
[----:B------:R-:W2:Y:S04]  /*45b0*/  LDL.LU.64 R148, [R1+0x14d0] ;  /* 0x0014d00001947983 */ /* 0x000ea80000300a00 */
        /* <DEDUP_REMOVED lines=61> */
[----:B------:R-:W2:Y:S01]  /*4990*/  LDL.LU.64 R24, [R1+0x12e0] ;  /* 0x0012e00001187983 */ /* 0x000ea20000300a00 */
[----:B------:R-:W-:Y:S01]  /*49a0*/  UIADD3 UR14, UR7, 0x802, URZ ;  /* 0x00000802070e7890 */ /* 0x000fe2000fffe03f */
[----:B------:R-:W-:Y:S01]  /*49b0*/  UMOV UR12, UR8 ;  /* 0x00000008000c7c82 */ /* 0x000fe20008000000 */
[----:B------:R-:W-:Y:S01]  /*49c0*/  UMOV UR13, UR9 ;  /* 0x00000009000d7c82 */ /* 0x000fe20008000000 */
[----:B------:R-:W-:Y:S01]  /*49d0*/  UMOV UR15, 0x40000040 ;  /* 0x40000040000f7882 */ /* 0x000fe20000000000 */
[----:B--2---:R-:W-:-:S06]  /*49e0*/  WARPGROUP.ARRIVE ;  /* 0x00000000000079c5 */ /* 0x004fcc0000000000 */
[----:B------:R-:W-:Y:S03]  /*49f0*/  HGMMA.64x256x16.F32 R24, gdesc[UR12], R24, gsb0 ;  /* 0x03e000000c1879f0 */ /* 0x000fe60008000818 */
[----:B------:R-:W-:Y:S02]  /*4a00*/  WARPGROUP.DEPBAR.LE gsb0, 0x0 ;  /* 0x00008000000079c5 */ /* 0x000fe40000010000 */
[----:B------:R-:W-:Y:S04]  /*4a10*/  STL.64 [R1], R24 ;  /* 0x0000001801007387 */ /* 0x000fe80000100a00 */
[----:B------:R-:W-:Y:S04]  /*4a20*/  STL.64 [R1+0x8], R26 ;  /* 0x0000081a01007387 */ /* 0x000fe80000100a00 */
[----:B------:R-:W-:Y:S04]  /*4a30*/  STL.64 [R1+0x10], R28 ;  /* 0x0000101c01007387 */ /* 0x000fe80000100a00 */
[----:B------:R-:W-:Y:S04]  /*4a40*/  STL.64 [R1+0x18], R30 ;  /* 0x0000181e01007387 */ /* 0x000fe80000100a00 */
[----:B------:R-:W-:Y:S04]  /*4a50*/  STL.64 [R1+0x20], R32 ;  /* 0x0000202001007387 */ /* 0x000fe80000100a00 */
[----:B------:R-:W-:Y:S04]  /*4a60*/  STL.64 [R1+0x28], R34 ;  /* 0x0000282201007387 */ /* 0x000fe80000100a00 */
[----:B------:R-:W-:Y:S01]  /*4a70*/  STL.64 [R1+0x30], R36 ;  /* 0x0000302401007387 */ /* 0x000fe20000100a00 */
[----:B------:R-:W-:-:S03]  /*4a80*/  IMAD.MOV.U32 R2, RZ, RZ, R150 ;  /* 0x000000ffff027224 */ /* 0x000fc600078e0096 */
[----:B------:R-:W-:Y:S01]  /*4a90*/  STL.64 [R1+0x38], R38 ;  /* 0x0000382601007387 */ /* 0x000fe20000100a00 */
[----:B------:R-:W-:-:S03]  /*4aa0*/  IMAD.MOV.U32 R0, RZ, RZ, R151 ;  /* 0x000000ffff007224 */ /* 0x000fc600078e0097 */
[----:B------:R-:W-:Y:S01]  /*4ab0*/  STL.64 [R1+0x40], R40 ;  /* 0x0000402801007387 */ /* 0x000fe20000100a00 */
[----:B------:R-:W-:-:S03]  /*4ac0*/  IMAD.MOV.U32 R4, RZ, RZ, R148 ;  /* 0x000000ffff047224 */ /* 0x000fc600078e0094 */
[----:B------:R-:W-:Y:S01]  /*4ad0*/  STL.64 [R1+0x48], R42 ;  /* 0x0000482a01007387 */ /* 0x000fe20000100a00 */
[----:B------:R-:W-:-:S03]  /*4ae0*/  IMAD.MOV.U32 R3, RZ, RZ, R149 ;  /* 0x000000ffff037224 */ /* 0x000fc600078e0095 */
[----:B------:R0:W-:Y:S01]  /*4af0*/  STL [R1+0x50], R44 ;  /* 0x0000502c01007387 */ /* 0x0001e20000100800 */
[----:B------:R-:W-:Y:S02]  /*4b00*/  IMAD.MOV.U32 R6, RZ, RZ, R146 ;  /* 0x000000ffff067224 */ /* 0x000fe400078e0092 */
[----:B------:R-:W-:Y:S01]  /*4b10*/  IMAD.MOV.U32 R5, RZ, RZ, R147 ;  /* 0x000000ffff057224 */ /* 0x000fe200078e0093 */
[----:B------:R-:W2:Y:S01]  /*4b20*/  LDL.LU.64 R150, [R1+0x12d8] ;  /* 0x0012d80001967983 */ /* 0x000ea20000300a00 */
[----:B------:R-:W-:Y:S01]  /*4b30*/  IMAD.MOV.U32 R8, RZ, RZ, R144 ;  /* 0x000000ffff087224 */ /* 0x000fe200078e0090 */
[----:B------:R-:W-:Y:S01]  /*4b40*/  MOV R9, R143 ;  /* 0x0000008f00097202 */ /* 0x000fe20000000f00 */
[----:B------:R-:W-:Y:S01]  /*4b50*/  IMAD.MOV.U32 R7, RZ, RZ, R145 ;  /* 0x000000ffff077224 */ /* 0x000fe200078e0091 */
[----:B------:R-:W2:Y:S01]  /*4b60*/  LDL.LU.64 R148, [R1+0x12d0] ;  /* 0x0012d00001947983 */ /* 0x000ea20000300a00 */
[----:B------:R-:W-:-:S03]  /*4b70*/  IMAD.MOV.U32 R10, RZ, RZ, R142 ;  /* 0x000000ffff0a7224 */ /* 0x000fc600078e008e */
[----:B------:R-:W2:Y:S01]  /*4b80*/  LDL.LU.64 R146, [R1+0x12c8] ;  /* 0x0012c80001927983 */ /* 0x000ea20000300a00 */
[----:B------:R-:W-:Y:S02]  /*4b90*/  IMAD.MOV.U32 R12, RZ, RZ, R140 ;  /* 0x000000ffff0c7224 */ /* 0x000fe400078e008c */
[----:B------:R-:W-:Y:S01]  /*4ba0*/  IMAD.MOV.U32 R11, RZ, RZ, R141 ;  /* 0x000000ffff0b7224 */ /* 0x000fe200078e008d */
[----:B------:R-:W2:Y:S01]  /*4bb0*/  LDL.LU.64 R144, [R1+0x12c0] ;  /* 0x0012c00001907983 */ /* 0x000ea20000300a00 */
        /* <DEDUP_REMOVED lines=15> */
[----:B-1----:R-:W-:Y:S02]  /*4cb0*/  IMAD.MOV.U32 R152, RZ, RZ, R128 ;  /* 0x000000ffff987224 */ /* 0x002fe400078e0080 */
[----:B------:R-:W-:Y:S01]  /*4cc0*/  IMAD.MOV.U32 R23, RZ, RZ, R129 ;  /* 0x000000ffff177224 */ /* 0x000fe200078e0081 */
[----:B------:R-:W2:Y:S01]  /*4cd0*/  LDL.LU.64 R132, [R1+0x1290] ;  /* 0x0012900001847983 */ /* 0x000ea20000300a00 */
[----:B------:R-:W-:Y:S01]  /*4ce0*/  IMAD.MOV.U32 R154, RZ, RZ, R126 ;  /* 0x000000ffff9a7224 */ /* 0x000fe200078e007e */
[----:B------:R-:W-:Y:S01]  /*4cf0*/  MOV R155, R125 ;  /* 0x0000007d009b7202 */ /* 0x000fe20000000f00 */
[----:B------:R-:W-:Y:S01]  /*4d00*/  IMAD.MOV.U32 R153, RZ, RZ, R127 ;  /* 0x000000ffff997224 */ /* 0x000fe200078e007f */
[----:B------:R-:W2:Y:S01]  /*4d10*/  LDL.LU.64 R130, [R1+0x1288] ;  /* 0x0012880001827983 */ /* 0x000ea20000300a00 */
[----:B---3--:R-:W-:-:S03]  /*4d20*/  IMAD.MOV.U32 R156, RZ, RZ, R124 ;  /* 0x000000ffff9c7224 */ /* 0x008fc600078e007c */
[----:B------:R-:W2:Y:S01]  /*4d30*/  LDL.LU.64 R128, [R1+0x1280] ;  /* 0x0012800001807983 */ /* 0x000ea20000300a00 */
[----:B----4-:R-:W-:Y:S02]  /*4d40*/  IMAD.MOV.U32 R158, RZ, RZ, R122 ;  /* 0x000000ffff9e7224 */ /* 0x010fe400078e007a */
        /* <DEDUP_REMOVED lines=116> */
[----:B------:R-:W-:-:S03]  /*5490*/  IMAD.MOV.U32 R235, RZ, RZ, R45 ;  /* 0x000000ffffeb7224 */ /* 0x000fc600078e002d */
[----:B------:R-:W2:Y:S04]  /*54a0*/  LDL.LU.64 R48, [R1+0x1140] ;  /* 0x0011400001307983 */ /* 0x000ea80000300a00 */
[----:B------:R-:W2:Y:S04]  /*54b0*/  LDL.LU.64 R46, [R1+0x1138] ;  /* 0x00113800012e7983 */ /* 0x000ea80000300a00 */
        /* <DEDUP_REMOVED lines=12> */
[----:B------:R-:W-:Y:S01]  /*5580*/  UMOV UR13, 0x40000040 ;  /* 0x40000040000d7882 */ /* 0x000fe20000000000 */
[----:B--2---:R-:W-:-:S07]  /*5590*/  WARPGROUP.ARRIVE ;  /* 0x00000000000079c5 */ /* 0x004fce0000000000 */
        /* <DEDUP_REMOVED lines=193> */
[----:B------:R-:W2:Y:S01]  /*61b0*/  LDL.LU R151, [R1+0x3fc] ;  /* 0x0003fc0001977983 */ /* 0x000ea20000300800 */
[----:B------:R-:W-:Y:S01]  /*61c0*/  UMOV UR8, UR12 ;  /* 0x0000000c00087c82 */ /* 0x000fe20008000000 */
[----:B------:R-:W-:Y:S01]  /*61d0*/  UMOV UR9, UR13 ;  /* 0x0000000d00097c82 */ /* 0x000fe20008000000 */
[----:B--2---:R-:W-:-:S06]  /*61e0*/  WARPGROUP.ARRIVE ;  /* 0x00000000000079c5 */ /* 0x004fcc0000000000 */
[----:B------:R-:W-:Y:S03]  /*61f0*/  HGMMA.64x256x16.F32 R24, gdesc[UR8], R24, gsb0 ;  /* 0x03e00000081879f0 */ /* 0x000fe60008000818 */
[----:B------:R-:W-:Y:S02]  /*6200*/  WARPGROUP.DEPBAR.LE gsb0, 0x0 ;  /* 0x00008000000079c5 */ /* 0x000fe40000010000 */
        /* <DEDUP_REMOVED lines=64> */
[----:B0-----:R-:W4:Y:S04]  /*6610*/  LDL.LU R24, [R1] ;  /* 0x0000000001187983 */ /* 0x001f280000300800 */
[----:B------:R-:W4:Y:S04]  /*6620*/  LDL.LU R25, [R1+0x4] ;  /* 0x0000040001197983 */ /* 0x000f280000300800 */
[----:B-1----:R-:W4:Y:S04]  /*6630*/  LDL.LU R26, [R1+0x8] ;  /* 0x00000800011a7983 */ /* 0x002f280000300800 */
[----:B------:R-:W4:Y:S04]  /*6640*/  LDL.LU R27, [R1+0xc] ;  /* 0x00000c00011b7983 */ /* 0x000f280000300800 */
[----:B--2---:R-:W2:Y:S04]  /*6650*/  LDL.LU R28, [R1+0x10] ;  /* 0x00001000011c7983 */ /* 0x004ea80000300800 */
[----:B------:R-:W2:Y:S04]  /*6660*/  LDL.LU R29, [R1+0x14] ;  /* 0x00001400011d7983 */ /* 0x000ea80000300800 */
[----:B---3--:R-:W3:Y:S04]  /*6670*/  LDL.LU R30, [R1+0x18] ;  /* 0x00001800011e7983 */ /* 0x008ee80000300800 */
[----:B------:R-:W3:Y:S04]  /*6680*/  LDL.LU R31, [R1+0x1c] ;  /* 0x00001c00011f7983 */ /* 0x000ee80000300800 */
[----:B----4-:R-:W4:Y:S04]  /*6690*/  LDL.LU R32, [R1+0x20] ;  /* 0x0000200001207983 */ /* 0x010f280000300800 */
        /* <DEDUP_REMOVED lines=11> */
[----:B------:R-:W4:Y:S01]  /*6750*/  LDL.LU R44, [R1+0x50] ;  /* 0x00005000012c7983 */ /* 0x000f220000300800 */
[----:B------:R-:W-:-:S02]  /*6760*/  IMAD.MOV.U32 R150, RZ, RZ, R2 ;  /* 0x000000ffff967224 */ /* 0x000fc400078e0002 */
[----:B------:R-:W-:Y:S02]  /*6770*/  IMAD.MOV.U32 R151, RZ, RZ, R0 ;  /* 0x000000ffff977224 */ /* 0x000fe400078e0000 */
[----:B------:R-:W-:Y:S02]  /*6780*/  IMAD.MOV.U32 R148, RZ, RZ, R4 ;  /* 0x000000ffff947224 */ /* 0x000fe400078e0004 */
[----:B------:R-:W-:Y:S01]  /*6790*/  IMAD.MOV.U32 R149, RZ, RZ, R3 ;  /* 0x000000ffff957224 */ /* 0x000fe200078e0003 */
[----:B------:R-:W-:Y:S01]  /*67a0*/  MOV R144, R8 ;  /* 0x0000000800907202 */ /* 0x000fe20000000f00 */
[----:B------:R-:W-:Y:S02]  /*67b0*/  IMAD.MOV.U32 R146, RZ, RZ, R6 ;  /* 0x000000ffff927224 */ /* 0x000fe400078e0006 */
[----:B------:R-:W-:Y:S02]  /*67c0*/  IMAD.MOV.U32 R147, RZ, RZ, R5 ;  /* 0x000000ffff937224 */ /* 0x000fe400078e0005 */
[----:B------:R-:W-:Y:S01]  /*67d0*/  IMAD.MOV.U32 R145, RZ, RZ, R7 ;  /* 0x000000ffff917224 */ /* 0x000fe200078e0007 */
[----:B------:R-:W-:Y:S01]  /*67e0*/  STL.64 [R1+0x10d8], R150 ;  /* 0x0010d89601007387 */ /* 0x000fe20000100a00 */
[----:B------:R-:W-:-:S02]  /*67f0*/  IMAD.MOV.U32 R142, RZ, RZ, R10 ;  /* 0x000000ffff8e7224 */ /* 0x000fc400078e000a */
[----:B------:R-:W-:Y:S01]  /*6800*/  IMAD.MOV.U32 R143, RZ, RZ, R9 ;  /* 0x000000ffff8f7224 */ /* 0x000fe200078e0009 */
[----:B------:R-:W-:Y:S01]  /*6810*/  STL.64 [R1+0x10d0], R148 ;  /* 0x0010d09401007387 */ /* 0x000fe20000100a00 */
[----:B------:R-:W-:Y:S02]  /*6820*/  IMAD.MOV.U32 R140, RZ, RZ, R12 ;  /* 0x000000ffff8c7224 */ /* 0x000fe400078e000c */
[----:B------:R-:W-:Y:S01]  /*6830*/  IMAD.MOV.U32 R141, RZ, RZ, R11 ;  /* 0x000000ffff8d7224 */ /* 0x000fe200078e000b */
[----:B------:R-:W-:Y:S01]  /*6840*/  STL.64 [R1+0x10c8], R146 ;  /* 0x0010c89201007387 */ /* 0x000fe20000100a00 */
[----:B------:R-:W-:Y:S02]  /*6850*/  IMAD.MOV.U32 R138, RZ, RZ, R14 ;  /* 0x000000ffff8a7224 */ /* 0x000fe400078e000e */
[----:B------:R-:W-:Y:S01]  /*6860*/  IMAD.MOV.U32 R139, RZ, RZ, R13 ;  /* 0x000000ffff8b7224 */ /* 0x000fe200078e000d */
[----:B------:R-:W-:Y:S01]  /*6870*/  MOV R135, R17 ;  /* 0x0000001100877202 */ /* 0x000fe20000000f00 */
        /* <DEDUP_REMOVED lines=10> */
[----:B------:R-:W-:Y:S01]  /*6920*/  STL.64 [R1+0x10a8], R138 ;  /* 0x0010a88a01007387 */ /* 0x000fe20000100a00 */
        /* <DEDUP_REMOVED lines=56> */
[----:B------:R-:W-:-:S03]  /*6cb0*/  IMAD.MOV.U32 R91, RZ, RZ, R189 ;  /* 0x000000ffff5b7224 */ /* 0x000fc600078e00bd */
[----:B------:R-:W-:Y:S01]  /*6cc0*/  STL.64 [R1+0x1018], R102 ;  /* 0x0010186601007387 */ /* 0x000fe20000100a00 */
[----:B------:R-:W-:Y:S02]  /*6cd0*/  IMAD.MOV.U32 R88, RZ, RZ, R192 ;  /* 0x000000ffff587224 */ /* 0x000fe400078e00c0 */
        /* <DEDUP_REMOVED lines=65> */
[----:B------:R-:W-:Y:S04]  /*70f0*/  STL.64 [R1+0xf68], R58 ;  /* 0x000f683a01007387 */ /* 0x000fe80000100a00 */
[----:B------:R-:W-:Y:S04]  /*7100*/  STL.64 [R1+0xf60], R56 ;  /* 0x000f603801007387 */ /* 0x000fe80000100a00 */
[----:B------:R-:W-:Y:S04]  /*7110*/  STL.64 [R1+0xf58], R54 ;  /* 0x000f583601007387 */ /* 0x000fe80000100a00 */
[----:B------:R-:W-:Y:S04]  /*7120*/  STL.64 [R1+0xf50], R52 ;  /* 0x000f503401007387 */ /* 0x000fe80000100a00 */
[----:B------:R-:W-:Y:S04]  /*7130*/  STL.64 [R1+0xf48], R50 ;  /* 0x000f483201007387 */ /* 0x000fe80000100a00 */
[----:B------:R-:W-:Y:S04]  /*7140*/  STL.64 [R1+0xf40], R48 ;  /* 0x000f403001007387 */ /* 0x000fe80000100a00 */
[----:B------:R-:W-:Y:S04]  /*7150*/  STL.64 [R1+0xf38], R46 ;  /* 0x000f382e01007387 */ /* 0x000fe80000100a00 */
[----:B----4-:R-:W-:Y:S04]  /*7160*/  STL.64 [R1+0xf30], R44 ;  /* 0x000f302c01007387 */ /* 0x010fe80000100a00 */
[----:B---3--:R-:W-:Y:S04]  /*7170*/  STL.64 [R1+0xf28], R42 ;  /* 0x000f282a01007387 */ /* 0x008fe80000100a00 */
[----:B--2---:R-:W-:Y:S04]  /*7180*/  STL.64 [R1+0xf20], R40 ;  /* 0x000f202801007387 */ /* 0x004fe80000100a00 */
        /* <DEDUP_REMOVED lines=72> */
[----:B------:R-:W-:-:S02]  /*7610*/  UIADD3 UR8, UR6, 0x4, URZ ;  /* 0x0000000406087890 */ /* 0x000fc4000fffe03f */
[----:B------:R-:W-:Y:S01]  /*7620*/  UIADD3 UR10, UR7, 0x4, URZ ;  /* 0x00000004070a7890 */ /* 0x000fe2000fffe03f */
[----:B------:R-:W-:Y:S01]  /*7630*/  UMOV UR9, 0x40000040 ;  /* 0x4000004000097882 */ /* 0x000fe20000000000 */
[----:B------:R-:W-:Y:S01]  /*7640*/  UMOV UR11, 0x40000040 ;  /* 0x40000040000b7882 */ /* 0x000fe20000000000 */
[----:B--2---:R-:W-:-:S06]  /*7650*/  WARPGROUP.ARRIVE ;  /* 0x00000000000079c5 */ /* 0x004fcc0000000000 */
        /* <DEDUP_REMOVED lines=388> */
[----:B0-----:R-:W2:Y:S04]  /*8ea0*/  LDL.LU R24, [R1] ;  /* 0x0000000001187983 */ /* 0x001ea80000300800 */
        /* <DEDUP_REMOVED lines=212> */
[----:B------:R-:W-:-:S02]  /*9bf0*/  IMAD.MOV.U32 R150, RZ, RZ, R2 ;  /* 0x000000ffff967224 */ /* 0x000fc400078e0002 */
[----:B------:R-:W-:Y:S01]  /*9c00*/  IMAD.MOV.U32 R151, RZ, RZ, R0 ;  /* 0x000000ffff977224 */ /* 0x000fe200078e0000 */
[----:B------:R-:W-:Y:S01]  /*9c10*/  MOV R146, R6 ;  /* 0x0000000600927202 */ /* 0x000fe20000000f00 */
[----:B------:R-:W-:Y:S02]  /*9c20*/  IMAD.MOV.U32 R148, RZ, RZ, R4 ;  /* 0x000000ffff947224 */ /* 0x000fe400078e0004 */
[----:B------:R-:W-:Y:S02]  /*9c30*/  IMAD.MOV.U32 R149, RZ, RZ, R3 ;  /* 0x000000ffff957224 */ /* 0x000fe400078e0003 */
[----:B------:R-:W-:Y:S02]  /*9c40*/  IMAD.MOV.U32 R147, RZ, RZ, R5 ;  /* 0x000000ffff937224 */ /* 0x000fe400078e0005 */
[----:B------:R-:W-:Y:S02]  /*9c50*/  IMAD.MOV.U32 R45, RZ, RZ, R162 ;  /* 0x000000ffff2d7224 */ /* 0x000fe400078e00a2 */
[----:B------:R-:W-:Y:S01]  /*9c60*/  IMAD.MOV.U32 R144, RZ, RZ, R8 ;  /* 0x000000ffff907224 */ /* 0x000fe200078e0008 */
[----:B------:R-:W4:Y:S01]  /*9c70*/  LDL.LU R162, [R1+0xcd8] ;  /* 0x000cd80001a27983 */ /* 0x000f220000300800 */
[----:B------:R-:W-:-:S02]  /*9c80*/  IMAD.MOV.U32 R145, RZ, RZ, R7 ;  /* 0x000000ffff917224 */ /* 0x000fc400078e0007 */
        /* <DEDUP_REMOVED lines=226> */
[----:B------:R-:W-:Y:S01]  /*aab0*/  UMOV UR8, UR12 ;  /* 0x0000000c00087c82 */ /* 0x000fe20008000000 */
[----:B------:R-:W-:Y:S01]  /*aac0*/  UMOV UR9, UR13 ;  /* 0x0000000d00097c82 */ /* 0x000fe20008000000 */
        /* <DEDUP_REMOVED lines=14> */
[----:B------:R-:W-:Y:S01]  /*abb0*/  MOV R7, R148 ;  /* 0x0000009400077202 */ /* 0x000fe20000000f00 */
[----:B------:R-:W-:Y:S02]  /*abc0*/  IMAD.MOV.U32 R6, RZ, RZ, R149 ;  /* 0x000000ffff067224 */ /* 0x000fe400078e0095 */
[----:B------:R-:W-:Y:S01]  /*abd0*/  STL.64 [R1+0x248], R42 ;  /* 0x0002482a01007387 */ /* 0x000fe20000100a00 */
[----:B------:R-:W-:-:S03]  /*abe0*/  IMAD.MOV.U32 R9, RZ, RZ, R146 ;  /* 0x000000ffff097224 */ /* 0x000fc600078e0092 */
[----:B------:R0:W-:Y:S01]  /*abf0*/  STL.64 [R1+0x250], R44 ;  /* 0x0002502c01007387 */ /* 0x0001e20000100a00 */
        /* <DEDUP_REMOVED lines=151> */
[----:B------:R-:W2:Y:S04]  /*b570*/  LDL.LU.64 R50, [R1+0xb40] ;  /* 0x000b400001327983 */ /* 0x000ea80000300a00 */
        /* <DEDUP_REMOVED lines=284> */
[----:B------:R-:W-:-:S02]  /*c740*/  UMOV UR13, 0x40000040 ;  /* 0x40000040000d7882 */ /* 0x000fc40000000000 */
[----:B------:R-:W-:Y:S01]  /*c750*/  STL [R1+0x6b8], R162 ;  /* 0x0006b8a201007387 */ /* 0x000fe20000100800 */
        /* <DEDUP_REMOVED lines=47> */
[----:B------:R-:W-:Y:S01]  /*ca50*/  IMAD.MOV.U32 R137, RZ, RZ, R235 ;  /* 0x000000ffff897224 */ /* 0x000fe200078e00eb */
[----:B------:R-:W-:Y:S01]  /*ca60*/  MOV R144, R228 ;  /* 0x000000e400907202 */ /* 0x000fe20000000f00 */
[----:B------:R-:W-:Y:S01]  /*ca70*/  IMAD.MOV.U32 R138, RZ, RZ, R234 ;  /* 0x000000ffff8a7224 */ /* 0x000fe200078e00ea */
[----:B------:R-:W-:Y:S01]  /*ca80*/  MOV R135, R3 ;  /* 0x0000000300877202 */ /* 0x000fe20000000f00 */
[----:B------:R-:W-:-:S02]  /*ca90*/  IMAD.MOV.U32 R139, RZ, RZ, R233 ;  /* 0x000000ffff8b7224 */ /* 0x000fc400078e00e9 */
[----:B------:R-:W-:Y:S02]  /*caa0*/  IMAD.MOV.U32 R140, RZ, RZ, R232 ;  /* 0x000000ffff8c7224 */ /* 0x000fe400078e00e8 */
[----:B------:R-:W-:Y:S02]  /*cab0*/  IMAD.MOV.U32 R141, RZ, RZ, R231 ;  /* 0x000000ffff8d7224 */ /* 0x000fe400078e00e7 */
[----:B------:R-:W-:Y:S02]  /*cac0*/  IMAD.MOV.U32 R142, RZ, RZ, R230 ;  /* 0x000000ffff8e7224 */ /* 0x000fe400078e00e6 */
[----:B------:R-:W-:Y:S01]  /*cad0*/  IMAD.MOV.U32 R143, RZ, RZ, R229 ;  /* 0x000000ffff8f7224 */ /* 0x000fe200078e00e5 */
[----:B------:R-:W-:Y:S01]  /*cae0*/  MOV R229, R10 ;  /* 0x0000000a00e57202 */ /* 0x000fe20000000f00 */
[----:B------:R-:W-:Y:S02]  /*caf0*/  IMAD.MOV.U32 R145, RZ, RZ, R227 ;  /* 0x000000ffff917224 */ /* 0x000fe400078e00e3 */
[----:B------:R-:W-:-:S02]  /*cb00*/  IMAD.MOV.U32 R146, RZ, RZ, R226 ;  /* 0x000000ffff927224 */ /* 0x000fc400078e00e2 */
[----:B------:R-:W-:Y:S02]  /*cb10*/  IMAD.MOV.U32 R147, RZ, RZ, R225 ;  /* 0x000000ffff937224 */ /* 0x000fe400078e00e1 */
[----:B------:R-:W-:Y:S02]  /*cb20*/  IMAD.MOV.U32 R148, RZ, RZ, R224 ;  /* 0x000000ffff947224 */ /* 0x000fe400078e00e0 */
[----:B------:R-:W-:Y:S02]  /*cb30*/  IMAD.MOV.U32 R149, RZ, RZ, R223 ;  /* 0x000000ffff957224 */ /* 0x000fe400078e00df */
[----:B------:R-:W-:Y:S02]  /*cb40*/  IMAD.MOV.U32 R150, RZ, RZ, R222 ;  /* 0x000000ffff967224 */ /* 0x000fe400078e00de */
[----:B------:R-:W-:Y:S02]  /*cb50*/  IMAD.MOV.U32 R151, RZ, RZ, R221 ;  /* 0x000000ffff977224 */ /* 0x000fe400078e00dd */
[----:B------:R-:W-:Y:S01]  /*cb60*/  IMAD.MOV.U32 R162, RZ, RZ, R220 ;  /* 0x000000ffffa27224 */ /* 0x000fe200078e00dc */
[----:B------:R-:W-:Y:S01]  /*cb70*/  MOV R220, R23 ;  /* 0x0000001700dc7202 */ /* 0x000fe20000000f00 */
[----:B------:R-:W-:-:S02]  /*cb80*/  IMAD.MOV.U32 R130, RZ, RZ, R0 ;  /* 0x000000ffff827224 */ /* 0x000fc400078e0000 */
[----:B------:R-:W-:Y:S01]  /*cb90*/  IMAD.MOV.U32 R131, RZ, RZ, R19 ;  /* 0x000000ffff837224 */ /* 0x000fe200078e0013 */
[----:B------:R-:W-:Y:S01]  /*cba0*/  UMOV UR8, UR12 ;  /* 0x0000000c00087c82 */ /* 0x000fe20008000000 */
[----:B------:R-:W-:Y:S01]  /*cbb0*/  IMAD.MOV.U32 R132, RZ, RZ, R18 ;  /* 0x000000ffff847224 */ /* 0x000fe200078e0012 */
[----:B------:R-:W-:Y:S01]  /*cbc0*/  UMOV UR9, UR13 ;  /* 0x0000000d00097c82 */ /* 0x000fe20008000000 */
[----:B------:R-:W-:Y:S01]  /*cbd0*/  IMAD.MOV.U32 R133, RZ, RZ, R17 ;  /* 0x000000ffff857224 */ /* 0x000fe200078e0011 */
[----:B------:R0:W5:Y:S01]  /*cbe0*/  LDL.LU R0, [R1+0x6d4] ;  /* 0x0006d40001007983 */ /* 0x0001620000300800 */
[----:B------:R-:W-:Y:S02]  /*cbf0*/  IMAD.MOV.U32 R134, RZ, RZ, R16 ;  /* 0x000000ffff867224 */ /* 0x000fe400078e0010 */
[----:B------:R-:W-:Y:S01]  /*cc00*/  IMAD.MOV.U32 R136, RZ, RZ, R2 ;  /* 0x000000ffff887224 */ /* 0x000fe200078e0002 */
[----:B------:R0:W5:Y:S01]  /*cc10*/  LDL.LU R19, [R1+0x6d0] ;  /* 0x0006d00001137983 */ /* 0x0001620000300800 */
[----:B------:R-:W-:-:S02]  /*cc20*/  IMAD.MOV.U32 R221, RZ, RZ, R22 ;  /* 0x000000ffffdd7224 */ /* 0x000fc400078e0016 */
[----:B------:R-:W-:Y:S01]  /*cc30*/  IMAD.MOV.U32 R222, RZ, RZ, R21 ;  /* 0x000000ffffde7224 */ /* 0x000fe200078e0015 */
[----:B------:R0:W5:Y:S01]  /*cc40*/  LDL.LU R18, [R1+0x6cc] ;  /* 0x0006cc0001127983 */ /* 0x0001620000300800 */
[----:B------:R-:W-:Y:S02]  /*cc50*/  IMAD.MOV.U32 R223, RZ, RZ, R20 ;  /* 0x000000ffffdf7224 */ /* 0x000fe400078e0014 */
        /* <DEDUP_REMOVED lines=12> */
[----:B------:R-:W-:Y:S02]  /*cd20*/  IMAD.MOV.U32 R233, RZ, RZ, R6 ;  /* 0x000000ffffe97224 */ /* 0x000fe400078e0006 */
[----:B------:R-:W-:-:S02]  /*cd30*/  IMAD.MOV.U32 R234, RZ, RZ, R5 ;  /* 0x000000ffffea7224 */ /* 0x000fc400078e0005 */
[----:B------:R-:W-:-:S06]  /*cd40*/  IMAD.MOV.U32 R235, RZ, RZ, R4 ;  /* 0x000000ffffeb7224 */ /* 0x000fcc00078e0004 */
        /* <DEDUP_REMOVED lines=67> */
[----:B-1----:R0:W5:Y:S04]  /*d180*/  LDL.LU R162, [R1+0x6b8] ;  /* 0x0006b80001a27983 */ /* 0x0021680000300800 */
[----:B------:R0:W5:Y:S04]  /*d190*/  LDL.LU.64 R150, [R1+0x6b0] ;  /* 0x0006b00001967983 */ /* 0x0001680000300a00 */
        /* <DEDUP_REMOVED lines=20> */
[----:B------:R0:W5:Y:S01]  /*d2e0*/  LDL.LU.64 R108, [R1+0x608] ;  /* 0x00060800016c7983 */ /* 0x0001620000300a00 */
[----:B------:R-:W-:Y:S05]  /*d2f0*/  @!P1 BRA `(.L_x_22) ;  /* 0x000000d800989947 */ /* 0x000fea0003800000 */
[----:B------:R-:W-:Y:S01]  /*d300*/  UIADD3 UR6, UR37, 0x1, URZ ;  /* 0x0000000125067890 */ /* 0x000fe2000fffe03f */
[----:B-----5:R-:W-:-:S03]  /*d310*/  R2UR UR16, R3 ;  /* 0x00000000031072ca */ /* 0x020fc600000e0000 */
[----:B------:R-:W-:-:S04]  /*d320*/  UISETP.NE.AND UP0, UPT, UR6, 0x2, UPT ;  /* 0x000000020600788c */ /* 0x000fc8000bf05270 */
[----:B------:R-:W-:Y:S02]  /*d330*/  USEL UR7, URZ, 0x1, UP0 ;  /* 0x000000013f077887 */ /* 0x000fe40008000000 */
[----:B------:R-:W-:Y:S02]  /*d340*/  USEL UR6, UR6, URZ, UP0 ;  /* 0x0000003f06067287 */ /* 0x000fe40008000000 */
[----:B------:R-:W-:-:S06]  /*d350*/  ULOP3.LUT UR7, UR36, UR7, URZ, 0x3c, !UPT ;  /* 0x0000000724077292 */ /* 0x000fcc000f8e3c3f */
[----:B------:R-:W-:Y:S01]  /*d360*/  IMAD.U32 R3, RZ, RZ, UR7 ;  /* 0x00000007ff037e24 */ /* 0x000fe2000f8e00ff */
[----:B------:R-:W-:-:S06]  /*d370*/  UMOV UR7, UR37 ;  /* 0x0000002500077c82 */ /* 0x000fcc0008000000 */
.L_x_29:
[----:B------:R-:W-:Y:S05]  /*d380*/  @!P0 BRA `(.L_x_23) ;  /* 0x0000000000048947 */ /* 0x000fea0003800000 */
[----:B------:R-:W-:Y:S01]  /*d390*/  BPT.TRAP 0x1 ;  /* 0x000000040000795c */ /* 0x000fe20000300000 */
.L_x_23:
[----:B------:R-:W1:Y:S01]  /*d3a0*/  S2UR UR9, SR_CgaCtaId ;  /* 0x00000000000979c3 */ /* 0x000e620000008800 */
[----:B------:R-:W-:Y:S01]  /*d3b0*/  UMOV UR8, 0x400 ;  /* 0x0000040000087882 */ /* 0x000fe20000000000 */
[----:B------:R-:W-:Y:S01]  /*d3c0*/  IMAD.U32 R4, RZ, RZ, UR6 ;  /* 0x00000006ff047e24 */ /* 0x000fe2000f8e00ff */
[----:B------:R-:W-:Y:S01]  /*d3d0*/  SHF.L.U32 R5, R3, 0x1f, RZ ;  /* 0x0000001f03057819 */ /* 0x000fe200000006ff */
[----:B-1----:R-:W-:-:S06]  /*d3e0*/  ULEA UR8, UR9, UR8, 0x18 ;  /* 0x0000000809087291 */ /* 0x002fcc000f8ec03f */
[----:B------:R-:W-:-:S05]  /*d3f0*/  MOV R0, UR8 ;  /* 0x0000000800007c02 */ /* 0x000fca0008000f00 */
[----:B------:R-:W-:-:S04]  /*d400*/  IMAD R4, R4, 0x8, R0 ;  /* 0x0000000804047824 */ /* 0x000fc800078e0200 */
[----:B------:R1:W2:Y:S01]  /*d410*/  SYNCS.PHASECHK.TRANS64.TRYWAIT P1, [R4+URZ], R5 ;  /* 0x00000005040075a7 */ /* 0x0002a2000802017f */
[----:B------:R-:W-:Y:S05]  /*d420*/  @!P0 BRA `(.L_x_24) ;  /* 0x0000000000048947 */ /* 0x000fea0003800000 */
[----:B------:R-:W-:Y:S01]  /*d430*/  BPT.TRAP 0x1 ;  /* 0x000000040000795c */ /* 0x000fe20000300000 */
.L_x_24:
[----:B--2---:R-:W-:Y:S05]  /*d440*/  @P1 BRA `(.L_x_25) ;  /* 0x0000000000081947 */ /* 0x004fea0003800000 */
[----:B------:R-:W2:Y:S02]  /*d450*/  SYNCS.PHASECHK.TRANS64.TRYWAIT P1, [R4+URZ], R5 ;  /* 0x00000005040075a7 */ /* 0x000ea4000802017f */
[----:B--2---:R-:W-:Y:S05]  /*d460*/  @!P1 BRA `(.L_x_26) ;  /* 0x0000033000249947 */ /* 0x004fea0003800000 */
.L_x_25:
        /* <DEDUP_REMOVED lines=64> */
[----:B---3--:R-:W3:Y:S04]  /*d870*/  LDL.LU.64 R24, [R1] ;  /* 0x0000000001187983 */ /* 0x008ee80000300a00 */
        /* <DEDUP_REMOVED lines=127> */
[----:B--2---:R-:W2:Y:S04]  /*e070*/  LDL.LU.64 R24, [R1+0x400] ;  /* 0x0004000001187983 */ /* 0x004ea80000300a00 */
        /* <DEDUP_REMOVED lines=63> */
[----:B------:R-:W-:-:S02]  /*e470*/  ULEA UR17, UR6, UR4, 0xb ;  /* 0x0000000406117291 */ /* 0x000fc4000f8e583f */
[----:B------:R-:W-:Y:S01]  /*e480*/  ULEA UR18, UR6, UR5, 0xc ;  /* 0x0000000506127291 */ /* 0x000fe2000f8e603f */
[----:B------:R-:W-:Y:S01]  /*e490*/  STL [R1+0xcd8], R162 ;  /* 0x000cd8a201007387 */ /* 0x000fe20000100800 */
[----:B------:R-:W-:Y:S01]  /*e4a0*/  UMOV UR9, 0x40000040 ;  /* 0x4000004000097882 */ /* 0x000fe20000000000 */
[----:B------:R-:W-:Y:S02]  /*e4b0*/  UMOV UR11, 0x40000040 ;  /* 0x40000040000b7882 */ /* 0x000fe40000000000 */
[----:B------:R-:W-:Y:S01]  /*e4c0*/  UMOV UR8, UR17 ;  /* 0x0000001100087c82 */ /* 0x000fe20008000000 */
[----:B------:R-:W-:Y:S01]  /*e4d0*/  STL [R1+0x6d4], R19 ;  /* 0x0006d41301007387 */ /* 0x000fe20000100800 */
[----:B------:R-:W-:-:S03]  /*e4e0*/  UMOV UR10, UR18 ;  /* 0x00000012000a7c82 */ /* 0x000fc60008000000 */
[----:B------:R-:W-:Y:S04]  /*e4f0*/  STL [R1+0x6d0], R18 ;  /* 0x0006d01201007387 */ /* 0x000fe80000100800 */
[----:B------:R-:W-:Y:S04]  /*e500*/  STL [R1+0x6cc], R17 ;  /* 0x0006cc1101007387 */ /* 0x000fe80000100800 */
[----:B------:R-:W-:Y:S04]  /*e510*/  STL [R1+0x6c8], R16 ;  /* 0x0006c81001007387 */ /* 0x000fe80000100800 */
[----:B------:R-:W-:Y:S04]  /*e520*/  STL [R1+0x6c4], R3 ;  /* 0x0006c40301007387 */ /* 0x000fe80000100800 */
[----:B------:R3:W-:Y:S04]  /*e530*/  STL [R1+0x6c0], R2 ;  /* 0x0006c00201007387 */ /* 0x0007e80000100800 */
[----:B------:R4:W-:Y:S01]  /*e540*/  STL [R1+0x6bc], R0 ;  /* 0x0006bc0001007387 */ /* 0x0009e20000100800 */
[----:B--2---:R-:W-:-:S06]  /*e550*/  WARPGROUP.ARRIVE ;  /* 0x00000000000079c5 */ /* 0x004fcc0000000000 */
[----:B------:R-:W-:Y:S03]  /*e560*/  HGMMA.64x256x16.F32 R24, gdesc[UR8], R24, gsb0 ;  /* 0x03e00000081879f0 */ /* 0x000fe60008000818 */
[----:B------:R-:W-:Y:S02]  /*e570*/  WARPGROUP.DEPBAR.LE gsb0, 0x0 ;  /* 0x00008000000079c5 */ /* 0x000fe40000010000 */
[----:B------:R-:W-:Y:S01]  /*e580*/  STL.64 [R1+0x400], R24 ;  /* 0x0004001801007387 */ /* 0x000fe20000100a00 */
[----:B---3--:R-:W-:Y:S01]  /*e590*/  IMAD.MOV.U32 R2, RZ, RZ, R150 ;  /* 0x000000ffff027224 */ /* 0x008fe200078e0096 */
[----:B-1----:R-:W-:Y:S01]  /*e5a0*/  MOV R5, R147 ;  /* 0x0000009300057202 */ /* 0x002fe20000000f00 */
[----:B----4-:R-:W-:Y:S01]  /*e5b0*/  IMAD.MOV.U32 R0, RZ, RZ, R151 ;  /* 0x000000ffff007224 */ /* 0x010fe200078e0097 */
        /* <DEDUP_REMOVED lines=36> */
[----:B------:R0:W-:Y:S01]  /*e800*/  STL [R1+0x450], R44 ;  /* 0x0004502c01007387 */ /* 0x0001e20000100800 */
[----:B------:R-:W-:Y:S01]  /*e810*/  IMAD.MOV.U32 R23, RZ, RZ, R129 ;  /* 0x000000ffff177224 */ /* 0x000fe200078e0081 */
[----:B------:R-:W-:Y:S01]  /*e820*/  MOV R213, R67 ;  /* 0x0000004300d57202 */ /* 0x000fe20000000f00 */
[----:B------:R-:W-:Y:S01]  /*e830*/  IMAD.MOV.U32 R210, RZ, RZ, R126 ;  /* 0x000000ffffd27224 */ /* 0x000fe200078e007e */
[----:B------:R-:W2:Y:S01]  /*e840*/  LDL.LU.64 R150, [R1+0x1ad8] ;  /* 0x001ad80001967983 */ /* 0x000ea20000300a00 */
        /* <DEDUP_REMOVED lines=8> */
[----:B------:R-:W-:-:S02]  /*e8d0*/  IMAD.MOV.U32 R204, RZ, RZ, R120 ;  /* 0x000000ffffcc7224 */ /* 0x000fc400078e0078 */
        /* <DEDUP_REMOVED lines=439> */
[----:B------:R-:W-:Y:S01]  /*10450*/  IMAD.MOV.U32 R129, RZ, RZ, R235 ;  /* 0x000000ffff817224 */ /* 0x000fe200078e00eb */
[----:B------:R-:W-:Y:S01]  /*10460*/  MOV R132, R232 ;  /* 0x000000e800847202 */ /* 0x000fe20000000f00 */
[----:B------:R-:W-:-:S02]  /*10470*/  IMAD.MOV.U32 R130, RZ, RZ, R234 ;  /* 0x000000ffff827224 */ /* 0x000fc400078e00ea */
[----:B------:R-:W-:Y:S01]  /*10480*/  IMAD.MOV.U32 R131, RZ, RZ, R233 ;  /* 0x000000ffff837224 */ /* 0x000fe200078e00e9 */
[----:B------:R-:W-:Y:S01]  /*10490*/  MOV R233, R3 ;  /* 0x0000000300e97202 */ /* 0x000fe20000000f00 */
        /* <DEDUP_REMOVED lines=13> */
[----:B------:R-:W-:Y:S01]  /*10570*/  IMAD.MOV.U32 R229, RZ, RZ, R7 ;  /* 0x000000ffffe57224 */ /* 0x000fe200078e0007 */
[----:B------:R-:W-:Y:S01]  /*10580*/  STL.64 [R1+0x16d8], R234 ;  /* 0x0016d8ea01007387 */ /* 0x000fe20000100a00 */
[----:B------:R-:W-:Y:S01]  /*10590*/  IMAD.MOV.U32 R139, RZ, RZ, R225 ;  /* 0x000000ffff8b7224 */ /* 0x000fe200078e00e1 */
[----:B------:R-:W-:Y:S01]  /*105a0*/  MOV R225, R11 ;  /* 0x0000000b00e17202 */ /* 0x000fe20000000f00 */
        /* <DEDUP_REMOVED lines=9> */
[----:B------:R-:W-:Y:S02]  /*10640*/  IMAD.MOV.U32 R222, RZ, RZ, R14 ;  /* 0x000000ffffde7224 */ /* 0x000fe400078e000e */
[----:B------:R-:W-:Y:S01]  /*10650*/  IMAD.MOV.U32 R223, RZ, RZ, R13 ;  /* 0x000000ffffdf7224 */ /* 0x000fe200078e000d */
[----:B------:R-:W-:Y:S01]  /*10660*/  MOV R148, R216 ;  /* 0x000000d800947202 */ /* 0x000fe20000000f00 */
[----:B------:R-:W-:Y:S01]  /*10670*/  IMAD.MOV.U32 R145, RZ, RZ, R219 ;  /* 0x000000ffff917224 */ /* 0x000fe200078e00db */
[----:B------:R-:W-:Y:S01]  /*10680*/  STL.64 [R1+0x16c0], R228 ;  /* 0x0016c0e401007387 */ /* 0x000fe20000100a00 */
        /* <DEDUP_REMOVED lines=139> */
[----:B------:R-:W-:-:S02]  /*10f40*/  UMOV UR15, UR11 ;  /* 0x0000000b000f7c82 */ /* 0x000fc40008000000 */
        /* <DEDUP_REMOVED lines=32> */
[----:B------:R-:W-:Y:S01]  /*11150*/  STL.64 [R1+0x1328], R42 ;  /* 0x0013282a01007387 */ /* 0x000fe20000100a00 */
[----:B--2---:R-:W-:-:S06]  /*11160*/  WARPGROUP.ARRIVE ;  /* 0x00000000000079c5 */ /* 0x004fcc0000000000 */
[----:B------:R-:W-:Y:S01]  /*11170*/  HGMMA.64x256x16.F32 R108, gdesc[UR12], R108, gsb0 ;  /* 0x03e000000c6c79f0 */ /* 0x000fe2000800086c */
        /* <DEDUP_REMOVED lines=9> */
[----:B------:R-:W-:-:S03]  /*11210*/  WARPGROUP.DEPBAR.LE gsb0, 0x0 ;  /* 0x00008000000079c5 */ /* 0x000fc60000010000 */
        /* <DEDUP_REMOVED lines=283> */
[----:B------:R-:W-:Y:S01]  /*123d0*/  IMAD.MOV.U32 R3, RZ, RZ, R149 ;  /* 0x000000ffff037224 */ /* 0x000fe200078e0095 */
[----:B------:R-:W-:Y:S02]  /*123e0*/  MOV R6, R146 ;  /* 0x0000009200067202 */ /* 0x000fe40000000f00 */
[----:B------:R0:W-:Y:S01]  /*123f0*/  STL [R1+0x50], R44 ;  /* 0x0000502c01007387 */ /* 0x0001e20000100800 */
        /* <DEDUP_REMOVED lines=26> */
[----:B-1----:R-:W-:Y:S02]  /*125a0*/  IMAD.MOV.U32 R152, RZ, RZ, R128 ;  /* 0x000000ffff987224 */ /* 0x002fe400078e0080 */
[----:B------:R-:W-:Y:S01]  /*125b0*/  IMAD.MOV.U32 R23, RZ, RZ, R129 ;  /* 0x000000ffff177224 */ /* 0x000fe200078e0081 */
[----:B------:R-:W2:Y:S01]  /*125c0*/  LDL.LU.64 R132, [R1+0x1290] ;  /* 0x0012900001847983 */ /* 0x000ea20000300a00 */
[----:B------:R-:W-:Y:S02]  /*125d0*/  IMAD.MOV.U32 R154, RZ, RZ, R126 ;  /* 0x000000ffff9a7224 */ /* 0x000fe400078e007e */
[----:B------:R-:W-:Y:S01]  /*125e0*/  IMAD.MOV.U32 R153, RZ, RZ, R127 ;  /* 0x000000ffff997224 */ /* 0x000fe200078e007f */
[----:B------:R-:W2:Y:S01]  /*125f0*/  LDL.LU.64 R130, [R1+0x1288] ;  /* 0x0012880001827983 */ /* 0x000ea20000300a00 */
[----:B---3--:R-:W-:Y:S01]  /*12600*/  IMAD.MOV.U32 R156, RZ, RZ, R124 ;  /* 0x000000ffff9c7224 */ /* 0x008fe200078e007c */
[----:B----4-:R-:W-:Y:S01]  /*12610*/  MOV R158, R122 ;  /* 0x0000007a009e7202 */ /* 0x010fe20000000f00 */
        /* <DEDUP_REMOVED lines=419> */
[----:B------:R-:W-:Y:S01]  /*14050*/  IMAD.MOV.U32 R150, RZ, RZ, R2 ;  /* 0x000000ffff967224 */ /* 0x000fe200078e0002 */
[----:B------:R-:W-:Y:S01]  /*14060*/  MOV R151, R0 ;  /* 0x0000000000977202 */ /* 0x000fe20000000f00 */
[----:B------:R-:W-:-:S02]  /*14070*/  IMAD.MOV.U32 R148, RZ, RZ, R4 ;  /* 0x000000ffff947224 */ /* 0x000fc400078e0004 */
[----:B------:R-:W-:Y:S02]  /*14080*/  IMAD.MOV.U32 R149, RZ, RZ, R3 ;  /* 0x000000ffff957224 */ /* 0x000fe400078e0003 */
[----:B------:R-:W-:Y:S02]  /*14090*/  IMAD.MOV.U32 R146, RZ, RZ, R6 ;  /* 0x000000ffff927224 */ /* 0x000fe400078e0006 */
[----:B------:R-:W-:Y:S01]  /*140a0*/  IMAD.MOV.U32 R147, RZ, RZ, R5 ;  /* 0x000000ffff937224 */ /* 0x000fe200078e0005 */
[----:B------:R-:W-:Y:S01]  /*140b0*/  MOV R143, R9 ;  /* 0x00000009008f7202 */ /* 0x000fe20000000f00 */
        /* <DEDUP_REMOVED lines=250> */
[----:B------:R0:W-:Y:S01]  /*15060*/  STL [R1+0x450], R44 ;  /* 0x0004502c01007387 */ /* 0x0001e20000100800 */
[----:B------:R-:W-:-:S03]  /*15070*/  IMAD.MOV.U32 R5, RZ, RZ, R147 ;  /* 0x000000ffff057224 */ /* 0x000fc600078e0093 */
        /* <DEDUP_REMOVED lines=583> */
[----:B------:R-:W-:Y:S02]  /*174f0*/  IMAD.MOV.U32 R151, RZ, RZ, R0 ;  /* 0x000000ffff977224 */ /* 0x000fe400078e0000 */
[----:B------:R-:W-:Y:S02]  /*17500*/  IMAD.MOV.U32 R148, RZ, RZ, R4 ;  /* 0x000000ffff947224 */ /* 0x000fe400078e0004 */
[----:B------:R-:W-:Y:S01]  /*17510*/  IMAD.MOV.U32 R149, RZ, RZ, R3 ;  /* 0x000000ffff957224 */ /* 0x000fe200078e0003 */
[----:B------:R-:W-:Y:S01]  /*17520*/  MOV R145, R7 ;  /* 0x0000000700917202 */ /* 0x000fe20000000f00 */
[----:B------:R-:W-:Y:S02]  /*17530*/  IMAD.MOV.U32 R146, RZ, RZ, R6 ;  /* 0x000000ffff927224 */ /* 0x000fe400078e0006 */
[----:B------:R-:W-:Y:S02]  /*17540*/  IMAD.MOV.U32 R147, RZ, RZ, R5 ;  /* 0x000000ffff937224 */ /* 0x000fe400078e0005 */
[----:B------:R-:W-:-:S02]  /*17550*/  IMAD.MOV.U32 R45, RZ, RZ, R162 ;  /* 0x000000ffff2d7224 */ /* 0x000fc400078e00a2 */
[----:B------:R-:W-:Y:S01]  /*17560*/  IMAD.MOV.U32 R144, RZ, RZ, R8 ;  /* 0x000000ffff907224 */ /* 0x000fe200078e0008 */
[----:B------:R-:W4:Y:S01]  /*17570*/  LDL.LU R162, [R1+0xcd8] ;  /* 0x000cd80001a27983 */ /* 0x000f220000300800 */
        /* <DEDUP_REMOVED lines=240> */
[----:B------:R-:W-:-:S03]  /*18480*/  MOV R4, R151 ;  /* 0x0000009700047202 */ /* 0x000fc60000000f00 */
[----:B------:R-:W-:Y:S01]  /*18490*/  STL.64 [R1+0x240], R40 ;  /* 0x0002402801007387 */ /* 0x000fe20000100a00 */
[----:B------:R-:W-:-:S03]  /*184a0*/  IMAD.MOV.U32 R7, RZ, RZ, R148 ;  /* 0x000000ffff077224 */ /* 0x000fc600078e0094 */
[----:B------:R-:W-:Y:S01]  /*184b0*/  STL.64 [R1+0x248], R42 ;  /* 0x0002482a01007387 */ /* 0x000fe20000100a00 */
[----:B------:R-:W-:-:S03]  /*184c0*/  IMAD.MOV.U32 R6, RZ, RZ, R149 ;  /* 0x000000ffff067224 */ /* 0x000fc600078e0095 */
[----:B------:R0:W-:Y:S01]  /*184d0*/  STL.64 [R1+0x250], R44 ;  /* 0x0002502c01007387 */ /* 0x0001e20000100a00 */
        /* <DEDUP_REMOVED lines=486> */
[----:B------:R-:W-:Y:S01]  /*1a340*/  MOV R137, R235 ;  /* 0x000000eb00897202 */ /* 0x000fe20000000f00 */
[----:B------:R-:W-:Y:S01]  /*1a350*/  IMAD.MOV.U32 R138, RZ, RZ, R234 ;  /* 0x000000ffff8a7224 */ /* 0x000fe200078e00ea */
[----:B------:R-:W-:Y:S01]  /*1a360*/  MOV R145, R227 ;  /* 0x000000e300917202 */ /* 0x000fe20000000f00 */
[----:B------:R-:W-:-:S02]  /*1a370*/  IMAD.MOV.U32 R139, RZ, RZ, R233 ;  /* 0x000000ffff8b7224 */ /* 0x000fc400078e00e9 */
[----:B------:R-:W-:Y:S02]  /*1a380*/  IMAD.MOV.U32 R140, RZ, RZ, R232 ;  /* 0x000000ffff8c7224 */ /* 0x000fe400078e00e8 */
[----:B------:R-:W-:Y:S02]  /*1a390*/  IMAD.MOV.U32 R141, RZ, RZ, R231 ;  /* 0x000000ffff8d7224 */ /* 0x000fe400078e00e7 */
[----:B------:R-:W-:Y:S02]  /*1a3a0*/  IMAD.MOV.U32 R142, RZ, RZ, R230 ;  /* 0x000000ffff8e7224 */ /* 0x000fe400078e00e6 */
[----:B------:R-:W-:Y:S02]  /*1a3b0*/  IMAD.MOV.U32 R143, RZ, RZ, R229 ;  /* 0x000000ffff8f7224 */ /* 0x000fe400078e00e5 */
[----:B------:R-:W-:Y:S01]  /*1a3c0*/  IMAD.MOV.U32 R144, RZ, RZ, R228 ;  /* 0x000000ffff907224 */ /* 0x000fe200078e00e4 */
[----:B------:R-:W-:Y:S01]  /*1a3d0*/  MOV R228, R11 ;  /* 0x0000000b00e47202 */ /* 0x000fe20000000f00 */
        /* <DEDUP_REMOVED lines=36> */
[----:B------:R-:W-:Y:S02]  /*1a620*/  IMAD.MOV.U32 R234, RZ, RZ, R5 ;  /* 0x000000ffffea7224 */ /* 0x000fe400078e0005 */
        /* <DEDUP_REMOVED lines=92> */
[----:B------:R-:W-:Y:S01]  /*1abf0*/  BPT.TRAP 0x1 ;  /* 0x000000040000795c */ /* 0x000fe20000300000 */
.L_x_27:
[----:B-----5:R-:W-:Y:S01]  /*1ac00*/  ISETP.NE.AND P1, PT, R19, RZ, PT ;  /* 0x000000ff1300720c */ /* 0x020fe20003f25270 */
[----:B------:R-:W-:Y:S01]  /*1ac10*/  UISETP.GT.U32.AND UP0, UPT, UR38, 0x1, UPT ;  /* 0x000000012600788c */ /* 0x000fe2000bf04070 */
[----:B------:R-:W-:-:S11]  /*1ac20*/  MOV R4, UR7 ;  /* 0x0000000700047c02 */ /* 0x000fd60008000f00 */
[----:B------:R-:W-:-:S04]  /*1ac30*/  @P1 IMAD R4, R4, 0x8, R0 ;  /* 0x0000000804041824 */ /* 0x000fc800078e0200 */
[----:B------:R-:W-:-:S05]  /*1ac40*/  @P1 VIADD R4, R4, 0x10 ;  /* 0x0000001004041836 */ /* 0x000fca0000000000 */
[----:B------:R-:W-:-:S04]  /*1ac50*/  @P1 PRMT R4, R162, 0x654, R4 ;  /* 0x00000654a2041816 */ /* 0x000fc80000000004 */
[----:B------:R1:W-:Y:S01]  /*1ac60*/  @P1 SYNCS.ARRIVE.TRANS64.RED.A1T0 RZ, [R4+URZ], RZ ;  /* 0x000000ff04ff19a7 */ /* 0x0003e2000810043f */
[----:B------:R-:W-:-:S13]  /*1ac70*/  PLOP3.LUT P1, PT, PT, PT, UP0, 0x80, 0x0 ;  /* 0x000000000000781c */ /* 0x000fda0003f2f008 */
[----:B-1----:R-:W-:Y:S05]  /*1ac80*/  @P1 BRA `(.L_x_28) ;  /* 0x0000000000041947 */ /* 0x002fea0003800000 */
[----:B------:R-:W-:Y:S01]  /*1ac90*/  BPT.TRAP 0x1 ;  /* 0x000000040000795c */ /* 0x000fe20000300000 */
.L_x_28:
[----:B------:R-:W-:Y:S02]  /*1aca0*/  UISETP.GT.AND UP2, UPT, UR16, 0x1, UPT ;  /* 0x000000011000788c */ /* 0x000fe4000bf44270 */
[----:B------:R-:W-:Y:S02]  /*1acb0*/  UIADD3 UR6, UR6, 0x1, URZ ;  /* 0x0000000106067890 */ /* 0x000fe4000fffe03f */
[----:B------:R-:W-:Y:S02]  /*1acc0*/  UIADD3 UR7, UR7, 0x1, URZ ;  /* 0x0000000107077890 */ /* 0x000fe4000fffe03f */
[----:B------:R-:W-:Y:S01]  /*1acd0*/  PLOP3.LUT P1, PT, PT, PT, UP2, 0x80, 0x0 ;  /* 0x000000000000781c */ /* 0x000fe20003f2f028 */
[----:B------:R-:W-:Y:S02]  /*1ace0*/  UISETP.NE.AND UP0, UPT, UR6, 0x2, UPT ;  /* 0x000000020600788c */ /* 0x000fe4000bf05270 */
[----:B------:R-:W-:Y:S02]  /*1acf0*/  UISETP.NE.AND UP1, UPT, UR7, 0x2, UPT ;  /* 0x000000020700788c */ /* 0x000fe4000bf25270 */
[----:B------:R-:W-:-:S02]  /*1ad00*/  USEL UR8, URZ, 0x1, UP0 ;  /* 0x000000013f087887 */ /* 0x000fc40008000000 */
[----:B------:R-:W-:Y:S02]  /*1ad10*/  UIADD3 UR16, UR16, -0x1, URZ ;  /* 0xffffffff10107890 */ /* 0x000fe4000fffe03f */
[----:B------:R-:W-:Y:S02]  /*1ad20*/  USEL UR6, UR6, URZ, UP0 ;  /* 0x0000003f06067287 */ /* 0x000fe40008000000 */
[----:B------:R-:W-:Y:S01]  /*1ad30*/  USEL UR7, UR7, URZ, UP1 ;  /* 0x0000003f07077287 */ /* 0x000fe20008800000 */
[----:B------:R-:W-:Y:S01]  /*1ad40*/  LOP3.LUT R3, R3, UR8, RZ, 0x3c, !PT ;  /* 0x0000000803037c12 */ /* 0x000fe2000f8e3cff */
[----:B------:R-:W-:Y:S10]  /*1ad50*/  @P1 BRA `(.L_x_29) ;  /* 0xffffff2400881947 */ /* 0x000ff4000383ffff */
.L_x_22:
[----:B-----5:R-:W1:Y:S02]  /*1ad60*/  LDC R3, c[0x0][0x28c] ;  /* 0x0000a300ff037b82 */ /* 0x020e640000000800 */
[----:B-1----:R-:W-:-:S13]  /*1ad70*/  ISETP.GE.AND P1, PT, R3, 0x1, PT ;  /* 0x000000010300780c */ /* 0x002fda0003f26270 */
[----:B------:R-:W-:Y:S05]  /*1ad80*/  @!P1 BRA `(.L_x_30) ;  /* 0x0000000000449947 */ /* 0x000fea0003800000 */
[----:B------:R-:W-:Y:S05]  /*1ad90*/  @!P0 BRA `(.L_x_31) ;  /* 0x0000000000048947 */ /* 0x000fea0003800000 */
[----:B------:R-:W-:Y:S01]  /*1ada0*/  BPT.TRAP 0x1 ;  /* 0x000000040000795c */ /* 0x000fe20000300000 */
.L_x_31:
[----:B------:R-:W-:Y:S01]  /*1adb0*/  ISETP.NE.AND P0, PT, R19, RZ, PT ;  /* 0x000000ff1300720c */ /* 0x000fe20003f05270 */
[----:B------:R-:W-:-:S12]  /*1adc0*/  UISETP.LT.AND UP1, UPT, UR43, 0x1, UPT ;  /* 0x000000012b00788c */ /* 0x000fd8000bf21270 */
[----:B------:R-:W-:-:S05]  /*1add0*/  VOTEU.ANY UP0, P0 ;  /* 0x00000000003f7886 */ /* 0x000fca0000000100 */
[----:B------:R-:W-:-:S04]  /*1ade0*/  @UP0 USEL UR4, UR43, 0x1, UP1 ;  /* 0x000000012b040887 */ /* 0x000fc80008800000 */
[----:B------:R-:W-:Y:S02]  /*1adf0*/  @UP0 UIADD3 UR4, UR37, UR43, -UR4 ;  /* 0x0000002b25040290 */ /* 0x000fe4000fffe804 */
[----:B------:R-:W-:-:S04]  /*1ae00*/  UISETP.GT.U32.AND UP0, UPT, UR38, 0x1, UPT ;  /* 0x000000012600788c */ /* 0x000fc8000bf04070 */
[----:B------:R-:W-:-:S04]  /*1ae10*/  IMAD.U32 R3, RZ, RZ, UR4 ;  /* 0x00000004ff037e24 */ /* 0x000fc8000f8e00ff */
[----:B------:R-:W-:-:S05]  /*1ae20*/  @P0 IMAD.SHL.U32 R3, R3, 0x8, RZ ;  /* 0x0000000803030824 */ /* 0x000fca00078e00ff */
[----:B------:R-:W-:-:S04]  /*1ae30*/  @P0 LOP3.LUT R3, R3, 0x8, RZ, 0xc0, !PT ;  /* 0x0000000803030812 */ /* 0x000fc800078ec0ff */
[----:B------:R-:W-:-:S04]  /*1ae40*/  @P0 IADD3 R0, R0, 0x10, R3 ;  /* 0x0000001000000810 */ /* 0x000fc80007ffe003 */
[----:B------:R-:W-:-:S04]  /*1ae50*/  @P0 PRMT R0, R162, 0x654, R0 ;  /* 0x00000654a2000816 */ /* 0x000fc80000000000 */
[----:B------:R1:W-:Y:S01]  /*1ae60*/  @P0 SYNCS.ARRIVE.TRANS64.RED.A1T0 RZ, [R0+URZ], RZ ;  /* 0x000000ff00ff09a7 */ /* 0x0003e2000810043f */
[----:B------:R-:W-:-:S13]  /*1ae70*/  PLOP3.LUT P0, PT, PT, PT, UP0, 0x80, 0x0 ;  /* 0x000000000000781c */ /* 0x000fda0003f0f008 */
[----:B-1----:R-:W-:Y:S05]  /*1ae80*/  @P0 BRA `(.L_x_30) ;  /* 0x0000000000040947 */ /* 0x002fea0003800000 */
[----:B------:R-:W-:Y:S01]  /*1ae90*/  BPT.TRAP 0x1 ;  /* 0x000000040000795c */ /* 0x000fe20000300000 */
.L_x_30:
[----:B------:R-:W1:Y:S01]  /*1aea0*/  S2R R6, SR_TID.X ;  /* 0x0000000000067919 */ /* 0x000e620000002100 */
[----:B------:R-:W-:Y:S01]  /*1aeb0*/  USHF.L.U32 UR41, UR41, 0x9, URZ ;  /* 0x0000000929297899 */ /* 0x000fe2000800063f */
[----:B------:R-:W-:Y:S01]  /*1aec0*/  ULDC UR9, c[0x0][0x288] ;  /* 0x0000a20000097ab9 */ /* 0x000fe20000000800 */
[----:B------:R-:W-:Y:S02]  /*1aed0*/  UIADD3 UR37, UR43, UR37, URZ ;  /* 0x000000252b257290 */ /* 0x000fe4000fffe03f */
[----:B------:R-:W-:Y:S02]  /*1aee0*/  UIMAD.WIDE UR6, UR40, 0x100, URZ ;  /* 0x00000100280678a5 */ /* 0x000fe4000f8e023f */
[----:B------:R-:W-:Y:S01]  /*1aef0*/  MOV R10, UR41 ;  /* 0x00000029000a7c02 */ /* 0x000fe20008000f00 */
[----:B------:R-:W-:Y:S02]  /*1af00*/  USHF.L.U32 UR40, UR40, 0x8, URZ ;  /* 0x0000000828287899 */ /* 0x000fe4000800063f */
[----:B------:R-:W-:Y:S01]  /*1af10*/  UISETP.GE.AND UP2, UPT, UR41, UR9, UPT ;  /* 0x000000092900728c */ /* 0x000fe2000bf46270 */
[----:B------:R-:W-:Y:S01]  /*1af20*/  ULDC UR8, c[0x0][0x284] ;  /* 0x0000a10000087ab9 */ /* 0x000fe20000000800 */
[----:B------:R-:W-:-:S02]  /*1af30*/  USHF.R.U32.HI UR4, URZ, 0x1, UR37 ;  /* 0x000000013f047899 */ /* 0x000fc40008011625 */
[----:B------:R-:W-:Y:S02]  /*1af40*/  UISETP.GE.OR UP2, UPT, UR40, UR8, UP2 ;  /* 0x000000082800728c */ /* 0x000fe40009746670 */
[----:B------:R-:W-:Y:S02]  /*1af50*/  ULOP3.LUT UR4, UR4, 0x1, URZ, 0xc0, !UPT ;  /* 0x0000000104047892 */ /* 0x000fe4000f8ec03f */
[----:B------:R-:W-:Y:S01]  /*1af60*/  USHF.R.S32.HI UR12, URZ, 0x1f, UR42 ;  /* 0x0000001f3f0c7899 */ /* 0x000fe2000801142a */
[----:B------:R-:W-:Y:S01]  /*1af70*/  ULDC.64 UR10, c[0x0][0x5d0] ;  /* 0x00017400000a7ab9 */ /* 0x000fe20000000a00 */
[----:B------:R-:W-:Y:S01]  /*1af80*/  UISETP.GT.U32.AND UP1, UPT, UR37, 0x1, UPT ;  /* 0x000000012500788c */ /* 0x000fe2000bf24070 */
[----:B------:R-:W-:Y:S01]  /*1af90*/  PLOP3.LUT P0, PT, PT, PT, UP2, 0x80, 0x0 ;  /* 0x000000000000781c */ /* 0x000fe20003f0f028 */
[----:B------:R-:W-:Y:S02]  /*1afa0*/  UISETP.NE.U32.AND UP0, UPT, UR4, 0x1, UPT ;  /* 0x000000010400788c */ /* 0x000fe4000bf05070 */
[----:B------:R-:W-:-:S02]  /*1afb0*/  UIMAD UR5, UR12, UR10, URZ ;  /* 0x0000000a0c0572a4 */ /* 0x000fc4000f8e023f */
[----:B------:R-:W-:Y:S02]  /*1afc0*/  UISETP.LT.U32.AND UP1, UPT, UR43, 0x2, UP1 ;  /* 0x000000022b00788c */ /* 0x000fe40008f21070 */
[----:B------:R-:W-:Y:S01]  /*1afd0*/  UISETP.GT.U32.AND UP0, UPT, UR43, 0x1, !UP0 ;  /* 0x000000012b00788c */ /* 0x000fe2000c704070 */
[--C-:B-1----:R-:W-:Y:S01]  /*1afe0*/  SHF.R.U32.HI R3, RZ, 0x7, R6.reuse ;  /* 0x00000007ff037819 */ /* 0x102fe20000011606 */
[C---:B------:R-:W-:Y:S01]  /*1aff0*/  IMAD.SHL.U32 R11, R6.reuse, 0x2, RZ ;  /* 0x00000002060b7824 */ /* 0x040fe200078e00ff */
[----:B------:R-:W-:Y:S01]  /*1b000*/  SHF.R.U32.HI R4, RZ, 0x2, R6 ;  /* 0x00000002ff047819 */ /* 0x000fe20000011606 */
[----:B------:R-:W-:Y:S01]  /*1b010*/  UIMAD UR5, UR42, UR11, UR5 ;  /* 0x0000000b2a0572a4 */ /* 0x000fe2000f8e0205 */
[----:B------:R-:W-:Y:S01]  /*1b020*/  LOP3.LUT R5, R6, 0x60, RZ, 0xc0, !PT ;  /* 0x0000006006057812 */ /* 0x000fe200078ec0ff */
[----:B------:R-:W-:Y:S01]  /*1b030*/  USEL UR4, URZ, 0x1, !UP0 ;  /* 0x000000013f047887 */ /* 0x000fe2000c000000 */
[----:B------:R-:W-:Y:S01]  /*1b040*/  LOP3.LUT R3, R3, 0x1, RZ, 0xc0, !PT ;  /* 0x0000000103037812 */ /* 0x000fe200078ec0ff */
[----:B------:R-:W-:Y:S01]  /*1b050*/  ULOP3.LUT UR37, UR37, 0x1, URZ, 0xc0, !UPT ;  /* 0x0000000125257892 */ /* 0x000fe2000f8ec03f */
[----:B------:R-:W-:-:S02]  /*1b060*/  LOP3.LUT R4, R4, 0x7, RZ, 0xc0, !PT ;  /* 0x0000000704047812 */ /* 0x000fc400078ec0ff */
[----:B------:R-:W-:Y:S01]  /*1b070*/  SHF.R.U32.HI R5, RZ, 0x1, R5 ;  /* 0x00000001ff057819 */ /* 0x000fe20000011605 */
[C---:B------:R-:W-:Y:S01]  /*1b080*/  IMAD.SHL.U32 R156, R3.reuse, 0x40, RZ ;  /* 0x00000040039c7824 */ /* 0x040fe200078e00ff */
[----:B------:R-:W-:Y:S02]  /*1b090*/  LOP3.LUT R10, R10, 0x6, R11, 0xf8, !PT ;  /* 0x000000060a0a7812 */ /* 0x000fe400078ef80b */
[--C-:B------:R-:W-:Y:S02]  /*1b0a0*/  IADD3 R0, RZ, -R5, -R4.reuse ;  /* 0x80000005ff007210 */ /* 0x100fe40007ffe804 */
[----:B------:R-:W-:Y:S01]  /*1b0b0*/  LOP3.LUT R156, R156, 0x40, R4, 0xe2, !PT ;  /* 0x000000409c9c7812 */ /* 0x000fe200078ee204 */
[----:B------:R-:W-:Y:S01]  /*1b0c0*/  IMAD.MOV.U32 R4, RZ, RZ, -0x2 ;  /* 0xfffffffeff047424 */ /* 0x000fe200078e00ff */
[----:B------:R-:W-:Y:S01]  /*1b0d0*/  SHF.R.S32.HI R11, RZ, 0x1f, R10 ;  /* 0x0000001fff0b7819 */ /* 0x000fe2000001140a */
[----:B------:R-:W-:Y:S01]  /*1b0e0*/  IMAD R0, R3, -0x40, R0 ;  /* 0xffffffc003007824 */ /* 0x000fe200078e0200 */
[----:B------:R-:W-:Y:S01]  /*1b0f0*/  LOP3.LUT R3, R6, 0x3, RZ, 0xc0, !PT ;  /* 0x0000000306037812 */ /* 0x000fe200078ec0ff */
[----:B------:R-:W-:Y:S01]  /*1b100*/  IMAD.U32 R6, RZ, RZ, UR10 ;  /* 0x0000000aff067e24 */ /* 0x000fe2000f8e00ff */
[----:B------:R-:W-:-:S03]  /*1b110*/  LOP3.LUT R156, R156, UR6, R5, 0xfe, !PT ;  /* 0x000000069c9c7c12 */ /* 0x000fc6000f8efe05 */
[----:B------:R-:W-:Y:S02]  /*1b120*/  IMAD R3, R3, R4, UR9 ;  /* 0x0000000903037e24 */ /* 0x000fe4000f8e0204 */
[----:B------:R-:W-:Y:S01]  /*1b130*/  IMAD.U32 R4, RZ, RZ, UR8 ;  /* 0x00000008ff047e24 */ /* 0x000fe2000f8e00ff */
[----:B------:R-:W-:Y:S01]  /*1b140*/  USEL UR8, URZ, 0x1, !UP1 ;  /* 0x000000013f087887 */ /* 0x000fe2000c800000 */
[----:B------:R-:W-:-:S03]  /*1b150*/  IMAD.WIDE.U32 R6, R6, UR42, R10 ;  /* 0x0000002a06067c25 */ /* 0x000fc6000f8e000a */
[----:B------:R-:W-:Y:S01]  /*1b160*/  IADD3 R0, R4, -UR40, R0 ;  /* 0x8000002804007c10 */ /* 0x000fe2000fffe000 */
[----:B------:R-:W-:Y:S01]  /*1b170*/  ULOP3.LUT UR36, UR4, UR36, UR8, 0x96, !UPT ;  /* 0x0000002404247292 */ /* 0x000fe2000f8e9608 */
[----:B------:R-:W-:Y:S01]  /*1b180*/  VIADD R7, R7, UR5 ;  /* 0x0000000507077c36 */ /* 0x000fe20008000000 */
[----:B------:R-:W-:Y:S01]  /*1b190*/  UMOV UR40, 0xffffffff ;  /* 0xffffffff00287882 */ /* 0x000fe20000000000 */
[----:B------:R-:W-:Y:S01]  /*1b1a0*/  VIADD R3, R3, -UR41 ;  /* 0x8000002903037c36 */ /* 0x000fe20008000000 */
[----:B------:R-:W-:Y:S08]  /*1b1b0*/  @P0 BRA `(.L_x_32) ;  /* 0x0000023400580947 */ /* 0x000ff00003800000 */
[----:B------:R-:W-:Y:S01]  /*1b1c0*/  FSETP.NEU.AND P0, PT, R16, RZ, PT ;  /* 0x000000ff1000720b */ /* 0x000fe20003f0d000 */
[----:B------:R-:W-:Y:S01]  /*1b1d0*/  ULDC.64 UR8, c[0x0][0x5c8] ;  /* 0x0001720000087ab9 */ /* 0x000fe20000000a00 */
[----:B------:R-:W-:Y:S01]  /*1b1e0*/  ISETP.GT.AND P5, PT, R3, RZ, PT ;  /* 0x000000ff0300720c */ /* 0x000fe20003fa4270 */
[----:B------:R-:W-:Y:S01]  /*1b1f0*/  UIMAD UR4, UR7, UR8, URZ ;  /* 0x00000008070472a4 */ /* 0x000fe2000f8e023f */
[----:B------:R-:W-:Y:S01]  /*1b200*/  IMAD.U32 R14, RZ, RZ, UR9 ;  /* 0x00000009ff0e7e24 */ /* 0x000fe2000f8e00ff */
[----:B------:R-:W-:Y:S01]  /*1b210*/  BSSY B0, `(.L_x_32) ;  /* 0x0002350000007945 */ /* 0x000fe20003800000 */
[----:B------:R-:W-:Y:S01]  /*1b220*/  IMAD.WIDE.U32 R6, R156, UR8, R6 ;  /* 0x000000089c067c25 */ /* 0x000fe2000f8e0006 */
[----:B------:R-:W-:-:S03]  /*1b230*/  ISETP.GT.AND P1, PT, R0, RZ, P5 ;  /* 0x000000ff0000720c */ /* 0x000fc60002f24270 */
[----:B------:R-:W-:-:S04]  /*1b240*/  IMAD R14, R156, R14, UR4 ;  /* 0x000000049c0e7e24 */ /* 0x000fc8000f8e020e */
[----:B------:R-:W-:Y:S01]  /*1b250*/  IMAD.IADD R14, R7, 0x1, R14 ;  /* 0x00000001070e7824 */ /* 0x000fe200078e020e */
[----:B------:R-:W-:Y:S06]  /*1b260*/  @!P0 BRA `(.L_x_33) ;  /* 0x0000018000208947 */ /* 0x000fec0003800000 */
[----:B------:R-:W1:Y:S01]  /*1b270*/  LDC.64 R152, c[0x0][0x5b8] ;  /* 0x00016e00ff987b82 */ /* 0x000e620000000a00 */
[----:B------:R-:W2:Y:S01]  /*1b280*/  LDL.LU R15, [R1+0x400] ;  /* 0x00040000010f7983 */ /* 0x000ea20000300800 */
[----:B------:R-:W-:-:S06]  /*1b290*/  ULDC.64 UR4, c[0x0][0x5c0] ;  /* 0x0001700000047ab9 */ /* 0x000fcc0000000a00 */
[----:B------:R-:W3:Y:S08]  /*1b2a0*/  LDC.64 R8, c[0x0][0x5b0] ;  /* 0x00016c00ff087b82 */ /* 0x000ef00000000a00 */
[----:B------:R-:W4:Y:S01]  /*1b2b0*/  LDC.64 R20, c[0x0][0x5a8] ;  /* 0x00016a00ff147b82 */ /* 0x000f220000000a00 */
[C---:B-1----:R-:W-:Y:S02]  /*1b2c0*/  IMAD R160, R152.reuse, UR12, RZ ;  /* 0x0000000c98a07c24 */ /* 0x042fe4000f8e02ff */
[----:B------:R-:W-:-:S04]  /*1b2d0*/  IMAD.WIDE.U32 R154, R152, UR42, R10 ;  /* 0x0000002a989a7c25 */ /* 0x000fc8000f8e000a */
[----:B------:R-:W-:Y:S01]  /*1b2e0*/  IMAD R160, R153, UR42, R160 ;  /* 0x0000002a99a07c24 */ /* 0x000fe2000f8e02a0 */
[----:B------:R-:W-:Y:S01]  /*1b2f0*/  MOV R22, R154 ;  /* 0x0000009a00167202 */ /* 0x000fe20000000f00 */
[----:B---3--:R-:W-:Y:S02]  /*1b300*/  IMAD R157, R8, UR7, RZ ;  /* 0x00000007089d7c24 */ /* 0x008fe4000f8e02ff */
[----:B------:R-:W-:Y:S02]  /*1b310*/  IMAD.IADD R23, R155, 0x1, R160 ;  /* 0x000000019b177824 */ /* 0x000fe400078e02a0 */
[C---:B------:R-:W-:Y:S02]  /*1b320*/  IMAD R157, R156.reuse, R9, R157 ;  /* 0x000000099c9d7224 */ /* 0x040fe400078e029d */
[----:B------:R-:W-:-:S04]  /*1b330*/  IMAD.WIDE.U32 R4, R156, R8, R22 ;  /* 0x000000089c047225 */ /* 0x000fc800078e0016 */
[----:B------:R-:W-:Y:S01]  /*1b340*/  IMAD.IADD R5, R5, 0x1, R157 ;  /* 0x0000000105057824 */ /* 0x000fe200078e029d */
[----:B----4-:R-:W-:-:S04]  /*1b350*/  LEA R12, P0, R4, R20, 0x1 ;  /* 0x00000014040c7211 */ /* 0x010fc800078008ff */
[----:B------:R-:W-:-:S05]  /*1b360*/  LEA.HI.X R13, R4, R21, R5, 0x1, P0 ;  /* 0x00000015040d7211 */ /* 0x000fca00000f0c05 */
[----:B------:R-:W3:Y:S01]  /*1b370*/  @P1 LDG.E.LTC128B.U16 R153, desc[UR44][R12.64] ;  /* 0x0000002c0c991981 */ /* 0x000ee2000c1e1520 */
[----:B------:R-:W-:Y:S01]  /*1b380*/  ISETP.GT.AND P2, PT, R3, 0x1, PT ;  /* 0x000000010300780c */ /* 0x000fe20003f44270 */
[----:B------:R-:W-:Y:S01]  /*1b390*/  BSSY B1, `(.L_x_34) ;  /* 0x0000013000017945 */ /* 0x000fe20003800000 */
[----:B------:R-:W-:-:S11]  /*1b3a0*/  LOP3.LUT R17, R17, 0xfffffffd, RZ, 0xc0, !PT ;  /* 0xfffffffd11117812 */ /* 0x000fd600078ec0ff */
[----:B------:R-:W-:Y:S01]  /*1b3b0*/  @P2 LOP3.LUT R17, R17, 0x2, RZ, 0xfc, !PT ;  /* 0x0000000211112812 */ /* 0x000fe200078efcff */
[----:B---3--:R-:W-:-:S05]  /*1b3c0*/  HADD2.F32 R4, -RZ, R153.H0_H0 ;  /* 0x20000099ff047230 */ /* 0x008fca0000004100 */
[----:B------:R-:W-:-:S04]  /*1b3d0*/  FMUL R4, R4, R16 ;  /* 0x0000001004047220 */ /* 0x000fc80000400000 */
[----:B--2---:R-:W-:Y:S01]  /*1b3e0*/  FFMA R7, R15, R2, R4 ;  /* 0x000000020f077223 */ /* 0x004fe20000000004 */
[----:B------:R-:W-:-:S04]  /*1b3f0*/  LEA R4, P0, R6, UR4, 0x1 ;  /* 0x0000000406047c11 */ /* 0x000fc8000f8008ff */
[----:B------:R-:W-:Y:S02]  /*1b400*/  LEA.HI.X R5, R6, UR5, R14, 0x1, P0 ;  /* 0x0000000506057c11 */ /* 0x000fe400080f0c0e */
[----:B------:R-:W-:-:S05]  /*1b410*/  F2FP.F16.F32.PACK_AB R6, RZ, R7 ;  /* 0x00000007ff06723e */ /* 0x000fca00000000ff */
[----:B------:R1:W-:Y:S02]  /*1b420*/  @P1 STG.E.U16 desc[UR44][R4.64], R6 ;  /* 0x0000000604001986 */ /* 0x0003e4000c10152c */
[----:B-1----:R-:W-:-:S04]  /*1b430*/  IMAD.WIDE.U32 R6, R156, R8, R10 ;  /* 0x000000089c067225 */ /* 0x002fc800078e000a */
[----:B------:R-:W-:Y:S02]  /*1b440*/  IMAD.IADD R7, R157, 0x1, R7 ;  /* 0x000000019d077824 */ /* 0x000fe400078e0207 */
[----:B------:R-:W-:-:S04]  /*1b450*/  IMAD.WIDE.U32 R6, R152, UR42, R6 ;  /* 0x0000002a98067c25 */ /* 0x000fc8000f8e0006 */
[----:B------:R-:W-:Y:S01]  /*1b460*/  IMAD.IADD R7, R160, 0x1, R7 ;  /* 0x00000001a0077824 */ /* 0x000fe200078e0207 */
[----:B------:R-:W-:-:S04]  /*1b470*/  LEA R14, P0, R6, R20, 0x1 ;  /* 0x00000014060e7211 */ /* 0x000fc800078008ff */
[----:B------:R-:W-:Y:S02]  /*1b480*/  LEA.HI.X R15, R6, R21, R7, 0x1, P0 ;  /* 0x00000015060f7211 */ /* 0x000fe400000f0c07 */
[----:B------:R-:W-:-:S13]  /*1b490*/  ISETP.GT.AND P0, PT, R0, RZ, P2 ;  /* 0x000000ff0000720c */ /* 0x000fda0001704270 */
[----:B------:R-:W-:Y:S05]  /*1b4a0*/  @!P0 BRA `(.L_x_35) ;  /* 0x0000000000048947 */ /* 0x000fea0003800000 */
[----:B------:R1:W5:Y:S02]  /*1b4b0*/  LDG.E.LTC128B.U16 R153, desc[UR44][R14.64+0x2] ;  /* 0x0000022c0e997981 */ /* 0x000364000c1e1520 */
.L_x_35:
[----:B------:R-:W-:Y:S05]  /*1b4c0*/  BSYNC B1 ;  /* 0x0000000000017941 */ /* 0x000fea0003800000 */
.L_x_34:
[----:B------:R-:W2:Y:S01]  /*1b4d0*/  LDL.LU R7, [R1+0x404] ;  /* 0x0004040001077983 */ /* 0x000ea20000300800 */
[----:B-----5:R-:W-:Y:S01]  /*1b4e0*/  HADD2.F32 R6, -RZ, R153.H0_H0 ;  /* 0x20000099ff067230 */ /* 0x020fe20000004100 */
[C---:B------:R-:W-:Y:S01]  /*1b4f0*/  SHF.L.U64.HI R159, R8.reuse, 0x3, R9 ;  /* 0x00000003089f7819 */ /* 0x040fe20000010209 */
[----:B------:R-:W-:Y:S01]  /*1b500*/  IMAD.SHL.U32 R158, R8, 0x8, RZ ;  /* 0x00000008089e7824 */ /* 0x000fe200078e00ff */
[----:B------:R-:W3:Y:S02]  /*1b510*/  LDL.LU R161, [R1+0x408] ;  /* 0x0004080001a17983 */ /* 0x000ee40000300800 */
[----:B------:R-:W-:-:S04]  /*1b520*/  FMUL R6, R6, R16 ;  /* 0x0000001006067220 */ /* 0x000fc80000400000 */
[----:B--2---:R-:W-:-:S05]  /*1b530*/  FFMA R6, R7, R2, R6 ;  /* 0x0000000207067223 */ /* 0x004fca0000000006 */
[----:B------:R-:W-:-:S05]  /*1b540*/  F2FP.F16.F32.PACK_AB R6, RZ, R6 ;  /* 0x00000006ff06723e */ /* 0x000fca00000000ff */
[----:B------:R2:W-:Y:S01]  /*1b550*/  @P0 STG.E.U16 desc[UR44][R4.64+0x2], R6 ;  /* 0x0000020604000986 */ /* 0x0005e2000c10152c */
[----:B------:R-:W-:Y:S01]  /*1b560*/  ISETP.GT.AND P0, PT, R0, 0x8, P5 ;  /* 0x000000080000780c */ /* 0x000fe20002f04270 */
[----:B--2---:R-:W-:-:S04]  /*1b570*/  IMAD.WIDE.U32 R6, R156, R8, R158 ;  /* 0x000000089c067225 */ /* 0x004fc800078e009e */
[----:B------:R-:W-:Y:S01]  /*1b580*/  IMAD.IADD R157, R157, 0x1, R7 ;  /* 0x000000019d9d7824 */ /* 0x000fe200078e0207 */
[----:B------:R-:W-:-:S05]  /*1b590*/  IADD3 R7, P1, R154, R6, RZ ;  /* 0x000000069a077210 */ /* 0x000fca0007f3e0ff */
[----:B------:R-:W-:Y:S01]  /*1b5a0*/  IMAD.X R13, R157, 0x1, R23, P1 ;  /* 0x000000019d0d7824 */ /* 0x000fe200008e0617 */
[----:B------:R-:W-:-:S04]  /*1b5b0*/  LEA R12, P1, R7, R20, 0x1 ;  /* 0x00000014070c7211 */ /* 0x000fc800078208ff */
[----:B------:R-:W-:-:S05]  /*1b5c0*/  LEA.HI.X R13, R7, R21, R13, 0x1, P1 ;  /* 0x00000015070d7211 */ /* 0x000fca00008f0c0d */
[----:B------:R2:W4:Y:S01]  /*1b5d0*/  @P0 LDG.E.LTC128B.U16 R153, desc[UR44][R12.64] ;  /* 0x0000002c0c990981 */ /* 0x000522000c1e1520 */
[----:B------:R-:W-:Y:S01]  /*1b5e0*/  IADD3 R6, P1, R10, R6, RZ ;  /* 0x000000060a067210 */ /* 0x000fe20007f3e0ff */
[----:B------:R-:W-:Y:S01]  /*1b5f0*/  IMAD.U32 R163, RZ, RZ, UR8 ;  /* 0x00000008ffa37e24 */ /* 0x000fe2000f8e00ff */
[----:B------:R-:W-:Y:S01]  /*1b600*/  ISETP.GT.AND P2, PT, R0, 0x8, P2 ;  /* 0x000000080000780c */ /* 0x000fe20001744270 */
[----:B0-----:R-:W-:Y:S01]  /*1b610*/  IMAD.U32 R166, RZ, RZ, UR9 ;  /* 0x00000009ffa67e24 */ /* 0x001fe2000f8e00ff */
[----:B------:R-:W-:Y:S01]  /*1b620*/  BSSY B1, `(.L_x_36) ;  /* 0x0000013000017945 */ /* 0x000fe20003800000 */
[----:B------:R-:W-:Y:S02]  /*1b630*/  IMAD.X R7, R11, 0x1, R157, P1 ;  /* 0x000000010b077824 */ /* 0x000fe400008e069d */
[----:B------:R-:W-:Y:S02]  /*1b640*/  IMAD.SHL.U32 R163, R163, 0x10, RZ ;  /* 0x00000010a3a37824 */ /* 0x000fe400078e00ff */
[----:B------:R-:W-:-:S05]  /*1b650*/  IMAD.WIDE.U32 R6, R152, UR42, R6 ;  /* 0x0000002a98067c25 */ /* 0x000fca000f8e0006 */
[----:B------:R-:W-:Y:S02]  /*1b660*/  IADD3 R7, R160, R7, RZ ;  /* 0x00000007a0077210 */ /* 0x000fe40007ffe0ff */
[----:B--2---:R-:W-:-:S04]  /*1b670*/  LEA R12, P1, R6, R20, 0x1 ;  /* 0x00000014060c7211 */ /* 0x004fc800078208ff */
[----:B------:R-:W-:Y:S01]  /*1b680*/  LEA.HI.X R13, R6, R21, R7, 0x1, P1 ;  /* 0x00000015060d7211 */ /* 0x000fe200008f0c07 */
[----:B------:R-:W-:-:S05]  /*1b690*/  IMAD.U32 R6, RZ, RZ, UR8 ;  /* 0x00000008ff067e24 */ /* 0x000fca000f8e00ff */
[----:B------:R-:W-:Y:S02]  /*1b6a0*/  SHF.L.U64.HI R166, R6, 0x4, R166 ;  /* 0x0000000406a67819 */ /* 0x000fe400000102a6 */
[----:B------:R-:W-:Y:S01]  /*1b6b0*/  IADD3 R6, P1, R163, R4, RZ ;  /* 0x00000004a3067210 */ /* 0x000fe20007f3e0ff */
[----:B----4-:R-:W-:-:S05]  /*1b6c0*/  HADD2.F32 R7, -RZ, R153.H0_H0 ;  /* 0x20000099ff077230 */ /* 0x010fca0000004100 */
[----:B------:R-:W-:-:S04]  /*1b6d0*/  FMUL R7, R7, R16 ;  /* 0x0000001007077220 */ /* 0x000fc80000400000 */
[----:B---3--:R-:W-:-:S05]  /*1b6e0*/  FFMA R7, R161, R2, R7 ;  /* 0x00000002a1077223 */ /* 0x008fca0000000007 */
[----:B------:R-:W-:-:S04]  /*1b6f0*/  F2FP.F16.F32.PACK_AB R7, RZ, R7 ;  /* 0x00000007ff07723e */ /* 0x000fc800000000ff */
[----:B------:R-:W-:Y:S01]  /*1b700*/  PRMT R157, R7, 0x7610, R157 ;  /* 0x00007610079d7816 */ /* 0x000fe2000000009d */
[----:B------:R-:W-:-:S05]  /*1b710*/  IMAD.X R7, R166, 0x1, R5, P1 ;  /* 0x00000001a6077824 */ /* 0x000fca00008e0605 */
[----:B------:R0:W-:Y:S01]  /*1b720*/  @P0 STG.E.U16 desc[UR44][R6.64], R157 ;  /* 0x0000009d06000986 */ /* 0x0001e2000c10152c */
[----:B------:R-:W-:Y:S05]  /*1b730*/  @!P2 BRA `(.L_x_37) ;  /* 0x000000000004a947 */ /* 0x000fea0003800000 */
[----:B------:R2:W5:Y:S02]  /*1b740*/  LDG.E.LTC128B.U16 R153, desc[UR44][R12.64+0x2] ;  /* 0x0000022c0c997981 */ /* 0x000564000c1e1520 */
.L_x_37:
[----:B------:R-:W-:Y:S05]  /*1b750*/  BSYNC B1 ;  /* 0x0000000000017941 */ /* 0x000fea0003800000 */
.L_x_36:
[----:B------:R-:W3:Y:S01]  /*1b760*/  LDL.LU R161, [R1+0x40c] ;  /* 0x00040c0001a17983 */ /* 0x000ee20000300800 */
[----:B0----5:R-:W-:Y:S01]  /*1b770*/  HADD2.F32 R157, -RZ, R153.H0_H0 ;  /* 0x20000099ff9d7230 */ /* 0x021fe20000004100 */
[----:B------:R-:W-:Y:S01]  /*1b780*/  ISETP.GT.AND P4, PT, R3, 0x8, PT ;  /* 0x000000080300780c */ /* 0x000fe20003f84270 */
[----:B------:R-:W-:Y:S01]  /*1b790*/  BSSY B1, `(.L_x_38) ;  /* 0x000000a000017945 */ /* 0x000fe20003800000 */
[----:B------:R-:W-:Y:S02]  /*1b7a0*/  LOP3.LUT R17, R17, 0xfffffffb, RZ, 0xc0, !PT ;  /* 0xfffffffb11117812 */ /* 0x000fe400078ec0ff */
[----:B------:R-:W-:Y:S01]  /*1b7b0*/  FMUL R157, R157, R16 ;  /* 0x000000109d9d7220 */ /* 0x000fe20000400000 */
[----:B------:R-:W-:-:S08]  /*1b7c0*/  ISETP.GT.AND P0, PT, R0, RZ, P4 ;  /* 0x000000ff0000720c */ /* 0x000fd00002704270 */
[----:B------:R-:W-:Y:S01]  /*1b7d0*/  @P4 LOP3.LUT R17, R17, 0x4, RZ, 0xfc, !PT ;  /* 0x0000000411114812 */ /* 0x000fe200078efcff */
[----:B---3--:R-:W-:-:S05]  /*1b7e0*/  FFMA R157, R161, R2, R157 ;  /* 0x00000002a19d7223 */ /* 0x008fca000000009d */
[----:B------:R-:W-:-:S05]  /*1b7f0*/  F2FP.F16.F32.PACK_AB R157, RZ, R157 ;  /* 0x0000009dff9d723e */ /* 0x000fca00000000ff */
[----:B------:R0:W-:Y:S01]  /*1b800*/  @P2 STG.E.U16 desc[UR44][R6.64+0x2], R157 ;  /* 0x0000029d06002986 */ /* 0x0001e2000c10152c */
[----:B------:R-:W-:Y:S05]  /*1b810*/  @!P0 BRA `(.L_x_39) ;  /* 0x0000000000048947 */ /* 0x000fea0003800000 */
[----:B------:R3:W5:Y:S02]  /*1b820*/  LDG.E.LTC128B.U16 R153, desc[UR44][R14.64+0x10] ;  /* 0x0000102c0e997981 */ /* 0x000764000c1e1520 */
.L_x_39:
[----:B------:R-:W-:Y:S05]  /*1b830*/  BSYNC B1 ;  /* 0x0000000000017941 */ /* 0x000fea0003800000 */
.L_x_38:
[----:B------:R-:W4:Y:S01]  /*1b840*/  LDL.LU R161, [R1+0x410] ;  /* 0x0004100001a17983 */ /* 0x000f220000300800 */
[----:B0----5:R-:W-:Y:S01]  /*1b850*/  HADD2.F32 R157, -RZ, R153.H0_H0 ;  /* 0x20000099ff9d7230 */ /* 0x021fe20000004100 */
[----:B------:R-:W-:Y:S01]  /*1b860*/  ISETP.GT.AND P3, PT, R3, 0x9, PT ;  /* 0x000000090300780c */ /* 0x000fe20003f64270 */
[----:B------:R-:W-:Y:S01]  /*1b870*/  BSSY B1, `(.L_x_40) ;  /* 0x000000a000017945 */ /* 0x000fe20003800000 */
[----:B------:R-:W-:Y:S02]  /*1b880*/  LOP3.LUT R17, R17, 0xfffffff7, RZ, 0xc0, !PT ;  /* 0xfffffff711117812 */ /* 0x000fe400078ec0ff */
[----:B------:R-:W-:Y:S01]  /*1b890*/  FMUL R157, R157, R16 ;  /* 0x000000109d9d7220 */ /* 0x000fe20000400000 */
[----:B------:R-:W-:-:S08]  /*1b8a0*/  ISETP.GT.AND P1, PT, R0, RZ, P3 ;  /* 0x000000ff0000720c */ /* 0x000fd00001f24270 */
[----:B------:R-:W-:Y:S01]  /*1b8b0*/  @P3 LOP3.LUT R17, R17, 0x8, RZ, 0xfc, !PT ;  /* 0x0000000811113812 */ /* 0x000fe200078efcff */
[----:B----4-:R-:W-:-:S05]  /*1b8c0*/  FFMA R157, R161, R2, R157 ;  /* 0x00000002a19d7223 */ /* 0x010fca000000009d */
[----:B------:R-:W-:-:S05]  /*1b8d0*/  F2FP.F16.F32.PACK_AB R157, RZ, R157 ;  /* 0x0000009dff9d723e */ /* 0x000fca00000000ff */
[----:B------:R0:W-:Y:S01]  /*1b8e0*/  @P0 STG.E.U16 desc[UR44][R4.64+0x10], R157 ;  /* 0x0000109d04000986 */ /* 0x0001e2000c10152c */
[----:B------:R-:W-:Y:S05]  /*1b8f0*/  @!P1 BRA `(.L_x_41) ;  /* 0x0000000000049947 */ /* 0x000fea0003800000 */
[----:B------:R4:W5:Y:S02]  /*1b900*/  LDG.E.LTC128B.U16 R153, desc[UR44][R14.64+0x12] ;  /* 0x0000122c0e997981 */ /* 0x000964000c1e1520 */
.L_x_41:
[----:B------:R-:W-:Y:S05]  /*1b910*/  BSYNC B1 ;  /* 0x0000000000017941 */ /* 0x000fea0003800000 */
.L_x_40:
[----:B------:R-:W2:Y:S01]  /*1b920*/  LDL.LU R161, [R1+0x414] ;  /* 0x0004140001a17983 */ /* 0x000ea20000300800 */
[----:B0----5:R-:W-:Y:S01]  /*1b930*/  HADD2.F32 R157, -RZ, R153.H0_H0 ;  /* 0x20000099ff9d7230 */ /* 0x021fe20000004100 */
[----:B------:R-:W-:Y:S01]  /*1b940*/  ISETP.GT.AND P2, PT, R0, 0x8, P4 ;  /* 0x000000080000780c */ /* 0x000fe20002744270 */
[----:B------:R-:W-:Y:S03]  /*1b950*/  BSSY B1, `(.L_x_42) ;  /* 0x0000007000017945 */ /* 0x000fe60003800000 */
[----:B------:R-:W-:-:S04]  /*1b960*/  FMUL R157, R157, R16 ;  /* 0x000000109d9d7220 */ /* 0x000fc80000400000 */
[----:B--2---:R-:W-:-:S05]  /*1b970*/  FFMA R157, R161, R2, R157 ;  /* 0x00000002a19d7223 */ /* 0x004fca000000009d */
[----:B------:R-:W-:-:S05]  /*1b980*/  F2FP.F16.F32.PACK_AB R157, RZ, R157 ;  /* 0x0000009dff9d723e */ /* 0x000fca00000000ff */
[----:B------:R0:W-:Y:S01]  /*1b990*/  @P1 STG.E.U16 desc[UR44][R4.64+0x12], R157 ;  /* 0x0000129d04001986 */ /* 0x0001e2000c10152c */
[----:B------:R-:W-:Y:S05]  /*1b9a0*/  @!P2 BRA `(.L_x_43) ;  /* 0x000000000004a947 */ /* 0x000fea0003800000 */
[----:B------:R2:W5:Y:S02]  /*1b9b0*/  LDG.E.LTC128B.U16 R153, desc[UR44][R12.64+0x10] ;  /* 0x0000102c0c997981 */ /* 0x000564000c1e1520 */
.L_x_43:
[----:B------:R-:W-:Y:S05]  /*1b9c0*/  BSYNC B1 ;  /* 0x0000000000017941 */ /* 0x000fea0003800000 */
.L_x_42:
[----:B------:R-:W3:Y:S01]  /*1b9d0*/  LDL.LU R161, [R1+0x418] ;  /* 0x0004180001a17983 */ /* 0x000ee20000300800 */
[----:B0----5:R-:W-:Y:S01]  /*1b9e0*/  HADD2.F32 R157, -RZ, R153.H0_H0 ;  /* 0x20000099ff9d7230 */ /* 0x021fe20000004100 */
[----:B------:R-:W-:Y:S01]  /*1b9f0*/  ISETP.GT.AND P0, PT, R0, 0x8, P3 ;  /* 0x000000080000780c */ /* 0x000fe20001f04270 */
[----:B------:R-:W-:Y:S03]  /*1ba00*/  BSSY B1, `(.L_x_44) ;  /* 0x0000007000017945 */ /* 0x000fe60003800000 */
[----:B------:R-:W-:-:S04]  /*1ba10*/  FMUL R157, R157, R16 ;  /* 0x000000109d9d7220 */ /* 0x000fc80000400000 */
[----:B---3--:R-:W-:-:S05]  /*1ba20*/  FFMA R157, R161, R2, R157 ;  /* 0x00000002a19d7223 */ /* 0x008fca000000009d */
[----:B------:R-:W-:-:S05]  /*1ba30*/  F2FP.F16.F32.PACK_AB R157, RZ, R157 ;  /* 0x0000009dff9d723e */ /* 0x000fca00000000ff */
[----:B------:R0:W-:Y:S01]  /*1ba40*/  @P2 STG.E.U16 desc[UR44][R6.64+0x10], R157 ;  /* 0x0000109d06002986 */ /* 0x0001e2000c10152c */
[----:B------:R-:W-:Y:S05]  /*1ba50*/  @!P0 BRA `(.L_x_45) ;  /* 0x0000000000048947 */ /* 0x000fea0003800000 */
[----:B------:R3:W5:Y:S02]  /*1ba60*/  LDG.E.LTC128B.U16 R153, desc[UR44][R12.64+0x12] ;  /* 0x0000122c0c997981 */ /* 0x000764000c1e1520 */
.L_x_45:
[----:B------:R-:W-:Y:S05]  /*1ba70*/  BSYNC B1 ;  /* 0x0000000000017941 */ /* 0x000fea0003800000 */
.L_x_44:
[----:B------:R-:W2:Y:S01]  /*1ba80*/  LDL.LU R161, [R1+0x41c] ;  /* 0x00041c0001a17983 */ /* 0x000ea20000300800 */
[----:B0----5:R-:W-:Y:S01]  /*1ba90*/  HADD2.F32 R157, -RZ, R153.H0_H0 ;  /* 0x20000099ff9d7230 */ /* 0x021fe20000004100 */
[----:B------:R-:W-:Y:S01]  /*1baa0*/  ISETP.GT.AND P3, PT, R3, 0x10, PT ;  /* 0x000000100300780c */ /* 0x000fe20003f64270 */
[----:B------:R-:W-:Y:S01]  /*1bab0*/  BSSY B1, `(.L_x_46) ;  /* 0x000000a000017945 */ /* 0x000fe20003800000 */
[----:B------:R-:W-:Y:S02]  /*1bac0*/  LOP3.LUT R17, R17, 0xffffffef, RZ, 0xc0, !PT ;  /* 0xffffffef11117812 */ /* 0x000fe400078ec0ff */
[----:B------:R-:W-:Y:S01]  /*1bad0*/  FMUL R157, R157, R16 ;  /* 0x000000109d9d7220 */ /* 0x000fe20000400000 */
[----:B------:R-:W-:-:S08]  /*1bae0*/  ISETP.GT.AND P1, PT, R0, RZ, P3 ;  /* 0x000000ff0000720c */ /* 0x000fd00001f24270 */
[----:B------:R-:W-:Y:S01]  /*1baf0*/  @P3 LOP3.LUT R17, R17, 0x10, RZ, 0xfc, !PT ;  /* 0x0000001011113812 */ /* 0x000fe200078efcff */
[----:B--2---:R-:W-:-:S05]  /*1bb00*/  FFMA R157, R161, R2, R157 ;  /* 0x00000002a19d7223 */ /* 0x004fca000000009d */
[----:B------:R-:W-:-:S05]  /*1bb10*/  F2FP.F16.F32.PACK_AB R157, RZ, R157 ;  /* 0x0000009dff9d723e */ /* 0x000fca00000000ff */
[----:B------:R0:W-:Y:S01]  /*1bb20*/  @P0 STG.E.U16 desc[UR44][R6.64+0x12], R157 ;  /* 0x0000129d06000986 */ /* 0x0001e2000c10152c */
[----:B------:R-:W-:Y:S05]  /*1bb30*/  @!P1 BRA `(.L_x_47) ;  /* 0x0000000000049947 */ /* 0x000fea0003800000 */
[----:B------:R2:W5:Y:S02]  /*1bb40*/  LDG.E.LTC128B.U16 R153, desc[UR44][R14.64+0x20] ;  /* 0x0000202c0e997981 */ /* 0x000564000c1e1520 */
.L_x_47:
[----:B------:R-:W-:Y:S05]  /*1bb50*/  BSYNC B1 ;  /* 0x0000000000017941 */ /* 0x000fea0003800000 */
.L_x_46:
        /* <DEDUP_REMOVED lines=13> */
.L_x_49:
[----:B------:R-:W-:Y:S05]  /*1bc30*/  BSYNC B1 ;  /* 0x0000000000017941 */ /* 0x000fea0003800000 */
.L_x_48:
[----:B------:R-:W2:Y:S01]  /*1bc40*/  LDL.LU R161, [R1+0x424] ;  /* 0x0004240001a17983 */ /* 0x000ea20000300800 */
[----:B0----5:R-:W-:Y:S01]  /*1bc50*/  HADD2.F32 R157, -RZ, R153.H0_H0 ;  /* 0x20000099ff9d7230 */ /* 0x021fe20000004100 */
[----:B------:R-:W-:Y:S04]  /*1bc60*/  BSSY B1, `(.L_x_50) ;  /* 0x0000008000017945 */ /* 0x000fe80003800000 */
[----:B------:R-:W-:-:S04]  /*1bc70*/  FMUL R157, R157, R16 ;  /* 0x000000109d9d7220 */ /* 0x000fc80000400000 */
[----:B--2---:R-:W-:-:S05]  /*1bc80*/  FFMA R157, R161, R2, R157 ;  /* 0x00000002a19d7223 */ /* 0x004fca000000009d */
[----:B------:R-:W-:-:S05]  /*1bc90*/  F2FP.F16.F32.PACK_AB R157, RZ, R157 ;  /* 0x0000009dff9d723e */ /* 0x000fca00000000ff */
[----:B------:R0:W-:Y:S01]  /*1bca0*/  @P0 STG.E.U16 desc[UR44][R4.64+0x22], R157 ;  /* 0x0000229d04000986 */ /* 0x0001e2000c10152c */
[----:B------:R-:W-:-:S13]  /*1bcb0*/  ISETP.GT.AND P0, PT, R0, 0x8, P3 ;  /* 0x000000080000780c */ /* 0x000fda0001f04270 */
[----:B0-----:R-:W-:Y:S05]  /*1bcc0*/  @!P0 BRA `(.L_x_51) ;  /* 0x0000000000048947 */ /* 0x001fea0003800000 */
[----:B------:R0:W5:Y:S02]  /*1bcd0*/  LDG.E.LTC128B.U16 R153, desc[UR44][R12.64+0x20] ;  /* 0x0000202c0c997981 */ /* 0x000164000c1e1520 */
.L_x_51:
[----:B------:R-:W-:Y:S05]  /*1bce0*/  BSYNC B1 ;  /* 0x0000000000017941 */ /* 0x000fea0003800000 */
.L_x_50:
[----:B------:R-:W2:Y:S01]  /*1bcf0*/  LDL.LU R161, [R1+0x428] ;  /* 0x0004280001a17983 */ /* 0x000ea20000300800 */
[----:B-----5:R-:W-:Y:S01]  /*1bd00*/  HADD2.F32 R157, -RZ, R153.H0_H0 ;  /* 0x20000099ff9d7230 */ /* 0x020fe20000004100 */
[----:B------:R-:W-:Y:S04]  /*1bd10*/  BSSY B1, `(.L_x_52) ;  /* 0x0000008000017945 */ /* 0x000fe80003800000 */
[----:B------:R-:W-:-:S04]  /*1bd20*/  FMUL R157, R157, R16 ;  /* 0x000000109d9d7220 */ /* 0x000fc80000400000 */
[----:B--2---:R-:W-:-:S05]  /*1bd30*/  FFMA R157, R161, R2, R157 ;  /* 0x00000002a19d7223 */ /* 0x004fca000000009d */
[----:B------:R-:W-:-:S05]  /*1bd40*/  F2FP.F16.F32.PACK_AB R157, RZ, R157 ;  /* 0x0000009dff9d723e */ /* 0x000fca00000000ff */
[----:B------:R2:W-:Y:S01]  /*1bd50*/  @P0 STG.E.U16 desc[UR44][R6.64+0x20], R157 ;  /* 0x0000209d06000986 */ /* 0x0005e2000c10152c */
[----:B------:R-:W-:-:S13]  /*1bd60*/  ISETP.GT.AND P0, PT, R0, 0x8, P2 ;  /* 0x000000080000780c */ /* 0x000fda0001704270 */
[----:B--2---:R-:W-:Y:S05]  /*1bd70*/  @!P0 BRA `(.L_x_53) ;  /* 0x0000000000048947 */ /* 0x004fea0003800000 */
[----:B------:R2:W5:Y:S02]  /*1bd80*/  LDG.E.LTC128B.U16 R153, desc[UR44][R12.64+0x22] ;  /* 0x0000222c0c997981 */ /* 0x000564000c1e1520 */
.L_x_53:
[----:B------:R-:W-:Y:S05]  /*1bd90*/  BSYNC B1 ;  /* 0x0000000000017941 */ /* 0x000fea0003800000 */
.L_x_52:
[----:B------:R-:W3:Y:S01]  /*1bda0*/  LDL.LU R161, [R1+0x42c] ;  /* 0x00042c0001a17983 */ /* 0x000ee20000300800 */
[----:B-----5:R-:W-:Y:S01]  /*1bdb0*/  HADD2.F32 R157, -RZ, R153.H0_H0 ;  /* 0x20000099ff9d7230 */ /* 0x020fe20000004100 */
[----:B------:R-:W-:Y:S01]  /*1bdc0*/  ISETP.GT.AND P2, PT, R3, 0x18, PT ;  /* 0x000000180300780c */ /* 0x000fe20003f44270 */
[----:B------:R-:W-:Y:S01]  /*1bdd0*/  BSSY B1, `(.L_x_54) ;  /* 0x000000a000017945 */ /* 0x000fe20003800000 */
[----:B------:R-:W-:Y:S02]  /*1bde0*/  LOP3.LUT R18, R18, 0xfbffffff, RZ, 0xc0, !PT ;  /* 0xfbffffff12127812 */ /* 0x000fe400078ec0ff */
[----:B------:R-:W-:-:S09]  /*1bdf0*/  FMUL R157, R157, R16 ;  /* 0x000000109d9d7220 */ /* 0x000fd20000400000 */
[----:B------:R-:W-:Y:S01]  /*1be00*/  @P2 LOP3.LUT R18, R18, 0x4000000, RZ, 0xfc, !PT ;  /* 0x0400000012122812 */ /* 0x000fe200078efcff */
[----:B---3--:R-:W-:-:S05]  /*1be10*/  FFMA R157, R161, R2, R157 ;  /* 0x00000002a19d7223 */ /* 0x008fca000000009d */
[----:B------:R-:W-:-:S05]  /*1be20*/  F2FP.F16.F32.PACK_AB R157, RZ, R157 ;  /* 0x0000009dff9d723e */ /* 0x000fca00000000ff */
[----:B------:R3:W-:Y:S01]  /*1be30*/  @P0 STG.E.U16 desc[UR44][R6.64+0x22], R157 ;  /* 0x0000229d06000986 */ /* 0x0007e2000c10152c */
[----:B------:R-:W-:-:S13]  /*1be40*/  ISETP.GT.AND P0, PT, R0, RZ, P2 ;  /* 0x000000ff0000720c */ /* 0x000fda0001704270 */
[----:B---3--:R-:W-:Y:S05]  /*1be50*/  @!P0 BRA `(.L_x_55) ;  /* 0x0000000000048947 */ /* 0x008fea0003800000 */
[----:B------:R3:W5:Y:S02]  /*1be60*/  LDG.E.LTC128B.U16 R153, desc[UR44][R14.64+0x30] ;  /* 0x0000302c0e997981 */ /* 0x000764000c1e1520 */
.L_x_55:
[----:B------:R-:W-:Y:S05]  /*1be70*/  BSYNC B1 ;  /* 0x0000000000017941 */ /* 0x000fea0003800000 */
.L_x_54:
[----:B------:R-:W2:Y:S01]  /*1be80*/  LDL.LU R161, [R1+0x430] ;  /* 0x0004300001a17983 */ /* 0x000ea20000300800 */
[----:B-----5:R-:W-:Y:S01]  /*1be90*/  HADD2.F32 R157, -RZ, R153.H0_H0 ;  /* 0x20000099ff9d7230 */ /* 0x020fe20000004100 */
[----:B------:R-:W-:Y:S01]  /*1bea0*/  ISETP.GT.AND P1, PT, R3, 0x19, PT ;  /* 0x000000190300780c */ /* 0x000fe20003f24270 */
[----:B------:R-:W-:Y:S01]  /*1beb0*/  BSSY B1, `(.L_x_56) ;  /* 0x000000a000017945 */ /* 0x000fe20003800000 */
[----:B------:R-:W-:Y:S02]  /*1bec0*/  LOP3.LUT R18, R18, 0xfdffffff, RZ, 0xc0, !PT ;  /* 0xfdffffff12127812 */ /* 0x000fe400078ec0ff */
[----:B------:R-:W-:-:S09]  /*1bed0*/  FMUL R157, R157, R16 ;  /* 0x000000109d9d7220 */ /* 0x000fd20000400000 */
[----:B------:R-:W-:Y:S01]  /*1bee0*/  @P1 LOP3.LUT R18, R18, 0x2000000, RZ, 0xfc, !PT ;  /* 0x0200000012121812 */ /* 0x000fe200078efcff */
[----:B--2---:R-:W-:-:S05]  /*1bef0*/  FFMA R157, R161, R2, R157 ;  /* 0x00000002a19d7223 */ /* 0x004fca000000009d */
[----:B------:R-:W-:-:S05]  /*1bf00*/  F2FP.F16.F32.PACK_AB R157, RZ, R157 ;  /* 0x0000009dff9d723e */ /* 0x000fca00000000ff */
[----:B------:R2:W-:Y:S01]  /*1bf10*/  @P0 STG.E.U16 desc[UR44][R4.64+0x30], R157 ;  /* 0x0000309d04000986 */ /* 0x0005e2000c10152c */
[----:B------:R-:W-:-:S13]  /*1bf20*/  ISETP.GT.AND P0, PT, R0, RZ, P1 ;  /* 0x000000ff0000720c */ /* 0x000fda0000f04270 */
[----:B--2---:R-:W-:Y:S05]  /*1bf30*/  @!P0 BRA `(.L_x_57) ;  /* 0x0000000000048947 */ /* 0x004fea0003800000 */
[----:B------:R2:W5:Y:S02]  /*1bf40*/  LDG.E.LTC128B.U16 R153, desc[UR44][R14.64+0x32] ;  /* 0x0000322c0e997981 */ /* 0x000564000c1e1520 */
.L_x_57:
[----:B------:R-:W-:Y:S05]  /*1bf50*/  BSYNC B1 ;  /* 0x0000000000017941 */ /* 0x000fea0003800000 */
.L_x_56:
[----:B------:R-:W3:Y:S01]  /*1bf60*/  LDL.LU R161, [R1+0x434] ;  /* 0x0004340001a17983 */ /* 0x000ee20000300800 */
[----:B-----5:R-:W-:Y:S01]  /*1bf70*/  HADD2.F32 R157, -RZ, R153.H0_H0 ;  /* 0x20000099ff9d7230 */ /* 0x020fe20000004100 */
[----:B------:R-:W-:Y:S04]  /*1bf80*/  BSSY B1, `(.L_x_58) ;  /* 0x0000008000017945 */ /* 0x000fe80003800000 */
[----:B------:R-:W-:-:S04]  /*1bf90*/  FMUL R157, R157, R16 ;  /* 0x000000109d9d7220 */ /* 0x000fc80000400000 */
[----:B---3--:R-:W-:-:S05]  /*1bfa0*/  FFMA R157, R161, R2, R157 ;  /* 0x00000002a19d7223 */ /* 0x008fca000000009d */
[----:B------:R-:W-:-:S05]  /*1bfb0*/  F2FP.F16.F32.PACK_AB R157, RZ, R157 ;  /* 0x0000009dff9d723e */ /* 0x000fca00000000ff */
[----:B------:R3:W-:Y:S01]  /*1bfc0*/  @P0 STG.E.U16 desc[UR44][R4.64+0x32], R157 ;  /* 0x0000329d04000986 */ /* 0x0007e2000c10152c */
[----:B------:R-:W-:-:S13]  /*1bfd0*/  ISETP.GT.AND P0, PT, R0, 0x8, P2 ;  /* 0x000000080000780c */ /* 0x000fda0001704270 */
[----:B---3--:R-:W-:Y:S05]  /*1bfe0*/  @!P0 BRA `(.L_x_59) ;  /* 0x0000000000048947 */ /* 0x008fea0003800000 */
[----:B------:R3:W5:Y:S02]  /*1bff0*/  LDG.E.LTC128B.U16 R153, desc[UR44][R12.64+0x30] ;  /* 0x0000302c0c997981 */ /* 0x000764000c1e1520 */
.L_x_59:
[----:B------:R-:W-:Y:S05]  /*1c000*/  BSYNC B1 ;  /* 0x0000000000017941 */ /* 0x000fea0003800000 */
.L_x_58:
        /* <DEDUP_REMOVED lines=10> */
.L_x_61:
[----:B------:R-:W-:Y:S05]  /*1c0b0*/  BSYNC B1 ;  /* 0x0000000000017941 */ /* 0x000fea0003800000 */
.L_x_60:
        /* <DEDUP_REMOVED lines=13> */
.L_x_63:
[----:B------:R-:W-:Y:S05]  /*1c190*/  BSYNC B1 ;  /* 0x0000000000017941 */ /* 0x000fea0003800000 */
.L_x_62:
        /* <DEDUP_REMOVED lines=13> */
.L_x_65:
[----:B------:R-:W-:Y:S05]  /*1c270*/  BSYNC B1 ;  /* 0x0000000000017941 */ /* 0x000fea0003800000 */
.L_x_64:
        /* <DEDUP_REMOVED lines=10> */
.L_x_67:
[----:B------:R-:W-:Y:S05]  /*1c320*/  BSYNC B1 ;  /* 0x0000000000017941 */ /* 0x000fea0003800000 */
.L_x_66:
        /* <DEDUP_REMOVED lines=10> */
.L_x_69:
[----:B------:R-:W-:Y:S05]  /*1c3d0*/  BSYNC B1 ;  /* 0x0000000000017941 */ /* 0x000fea0003800000 */
.L_x_68:
        /* <DEDUP_REMOVED lines=13> */
.L_x_71:
[----:B------:R-:W-:Y:S05]  /*1c4b0*/  BSYNC B1 ;  /* 0x0000000000017941 */ /* 0x000fea0003800000 */
.L_x_70:
        /* <DEDUP_REMOVED lines=13> */
.L_x_73:
[----:B------:R-:W-:Y:S05]  /*1c590*/  BSYNC B1 ;  /* 0x0000000000017941 */ /* 0x000fea0003800000 */
.L_x_72:
        /* <DEDUP_REMOVED lines=10> */
.L_x_75:
[----:B------:R-:W-:Y:S05]  /*1c640*/  BSYNC B1 ;  /* 0x0000000000017941 */ /* 0x000fea0003800000 */
.L_x_74:
        /* <DEDUP_REMOVED lines=10> */
.L_x_77:
[----:B------:R-:W-:Y:S05]  /*1c6f0*/  BSYNC B1 ;  /* 0x0000000000017941 */ /* 0x000fea0003800000 */
.L_x_76:
        /* <DEDUP_REMOVED lines=13> */
.L_x_79:
[----:B------:R-:W-:Y:S05]  /*1c7d0*/  BSYNC B1 ;  /* 0x0000000000017941 */ /* 0x000fea0003800000 */
.L_x_78:
[----:B------:R-:W2:Y:S01]  /*1c7e0*/  LDL.LU R164, [R1+0x460] ;  /* 0x0004600001a47983 */ /* 0x000ea20000300800 */
[----:B-----5:R-:W-:Y:S01]  /*1c7f0*/  HADD2.F32 R157, -RZ, R153.H0_H0 ;  /* 0x20000099ff9d7230 */ /* 0x020fe20000004100 */
[----:B------:R-:W-:Y:S01]  /*1c800*/  ISETP.GT.AND P1, PT, R3, 0x31, PT ;  /* 0x000000310300780c */ /* 0x000fe20003f24270 */
[----:B------:R-:W-:Y:S01]  /*1c810*/  BSSY B1, `(.L_x_80) ;  /* 0x000000b000017945 */ /* 0x000fe20003800000 */
[----:B------:R-:W-:Y:S02]  /*1c820*/  LOP3.LUT R18, R18, 0xfff7ffff, RZ, 0xc0, !PT ;  /* 0xfff7ffff12127812 */ /* 0x000fe400078ec0ff */
[----:B------:R-:W-:Y:S01]  /*1c830*/  FMUL R157, R157, R16 ;  /* 0x000000109d9d7220 */ /* 0x000fe20000400000 */
[----:B------:R-:W-:-:S08]  /*1c840*/  PRMT R161, R153, 0x7610, R161 ;  /* 0x0000761099a17816 */ /* 0x000fd000000000a1 */
[----:B------:R-:W-:Y:S01]  /*1c850*/  @P1 LOP3.LUT R18, R18, 0x80000, RZ, 0xfc, !PT ;  /* 0x0008000012121812 */ /* 0x000fe200078efcff */
[----:B--2---:R-:W-:-:S05]  /*1c860*/  FFMA R157, R164, R2, R157 ;  /* 0x00000002a49d7223 */ /* 0x004fca000000009d */
[----:B------:R-:W-:-:S05]  /*1c870*/  F2FP.F16.F32.PACK_AB R157, RZ, R157 ;  /* 0x0000009dff9d723e */ /* 0x000fca00000000ff */
[----:B------:R2:W-:Y:S01]  /*1c880*/  @P0 STG.E.U16 desc[UR44][R4.64+0x60], R157 ;  /* 0x0000609d04000986 */ /* 0x0005e2000c10152c */
[----:B------:R-:W-:-:S13]  /*1c890*/  ISETP.GT.AND P0, PT, R0, RZ, P1 ;  /* 0x000000ff0000720c */ /* 0x000fda0000f04270 */
[----:B--2---:R-:W-:Y:S05]  /*1c8a0*/  @!P0 BRA `(.L_x_81) ;  /* 0x0000000000048947 */ /* 0x004fea0003800000 */
[----:B------:R2:W5:Y:S02]  /*1c8b0*/  LDG.E.LTC128B.U16 R161, desc[UR44][R14.64+0x62] ;  /* 0x0000622c0ea17981 */ /* 0x000564000c1e1520 */
.L_x_81:
[----:B------:R-:W-:Y:S05]  /*1c8c0*/  BSYNC B1 ;  /* 0x0000000000017941 */ /* 0x000fea0003800000 */
.L_x_80:
[----:B------:R-:W3:Y:S01]  /*1c8d0*/  LDL.LU R157, [R1+0x464] ;  /* 0x00046400019d7983 */ /* 0x000ee20000300800 */
[----:B-----5:R-:W-:Y:S01]  /*1c8e0*/  HADD2.F32 R153, -RZ, R161.H0_H0 ;  /* 0x200000a1ff997230 */ /* 0x020fe20000004100 */
[----:B------:R-:W-:Y:S04]  /*1c8f0*/  BSSY B1, `(.L_x_82) ;  /* 0x0000023000017945 */ /* 0x000fe80003800000 */
[----:B------:R-:W-:-:S04]  /*1c900*/  FMUL R153, R153, R16 ;  /* 0x0000001099997220 */ /* 0x000fc80000400000 */
[----:B---3--:R-:W-:-:S05]  /*1c910*/  FFMA R153, R157, R2, R153 ;  /* 0x000000029d997223 */ /* 0x008fca0000000099 */
[----:B------:R-:W-:-:S05]  /*1c920*/  F2FP.F16.F32.PACK_AB R153, RZ, R153 ;  /* 0x00000099ff99723e */ /* 0x000fca00000000ff */
[----:B------:R3:W-:Y:S02]  /*1c930*/  @P0 STG.E.U16 desc[UR44][R4.64+0x62], R153 ;  /* 0x0000629904000986 */ /* 0x0007e4000c10152c */
[----:B---3--:R-:W-:-:S05]  /*1c940*/  IADD3 R153, P0, R156, 0x80, RZ ;  /* 0x000000809c997810 */ /* 0x008fca0007f1e0ff */
[----:B------:R-:W-:Y:S02]  /*1c950*/  IMAD.X R155, RZ, RZ, UR7, P0 ;  /* 0x00000007ff9b7e24 */ /* 0x000fe400080e06ff */
[----:B------:R-:W-:-:S04]  /*1c960*/  IMAD.WIDE.U32 R156, R153, R8, R22 ;  /* 0x00000008999c7225 */ /* 0x000fc800078e0016 */
[----:B------:R-:W-:Y:S01]  /*1c970*/  IMAD R155, R155, R8, RZ ;  /* 0x000000089b9b7224 */ /* 0x000fe200078e02ff */
[----:B------:R-:W-:Y:S01]  /*1c980*/  LEA R164, P0, R156, R20, 0x1 ;  /* 0x000000149ca47211 */ /* 0x000fe200078008ff */
[----:B------:R-:W-:-:S04]  /*1c990*/  IMAD.WIDE.U32 R158, R153, R8, R158 ;  /* 0x00000008999e7225 */ /* 0x000fc800078e009e */
[----:B------:R-:W-:-:S04]  /*1c9a0*/  IMAD R155, R153, R9, R155 ;  /* 0x00000009999b7224 */ /* 0x000fc800078e029b */
[----:B------:R-:W-:Y:S01]  /*1c9b0*/  IMAD.IADD R9, R157, 0x1, R155 ;  /* 0x000000019d097824 */ /* 0x000fe200078e029b */
[----:B------:R-:W-:-:S04]  /*1c9c0*/  IADD3 R22, R155, R159, RZ ;  /* 0x0000009f9b167210 */ /* 0x000fc80007ffe0ff */
[----:B------:R-:W-:Y:S01]  /*1c9d0*/  LEA.HI.X R165, R156, R21, R9, 0x1, P0 ;  /* 0x000000159ca57211 */ /* 0x000fe200000f0c09 */
[----:B------:R-:W-:Y:S01]  /*1c9e0*/  IMAD.WIDE.U32 R8, R153, R8, R10 ;  /* 0x0000000899087225 */ /* 0x000fe200078e000a */
[----:B------:R-:W-:-:S03]  /*1c9f0*/  IADD3 R156, P0, R10, R158, RZ ;  /* 0x0000009e0a9c7210 */ /* 0x000fc60007f1e0ff */
[----:B------:R-:W-:Y:S02]  /*1ca00*/  IMAD.IADD R9, R155, 0x1, R9 ;  /* 0x000000019b097824 */ /* 0x000fe400078e0209 */
[----:B------:R-:W-:Y:S02]  /*1ca10*/  IMAD.X R157, R11, 0x1, R22, P0 ;  /* 0x000000010b9d7824 */ /* 0x000fe400000e0616 */
[----:B------:R-:W-:-:S04]  /*1ca20*/  IMAD.WIDE.U32 R8, R152, UR42, R8 ;  /* 0x0000002a98087c25 */ /* 0x000fc8000f8e0008 */
[----:B------:R-:W-:Y:S01]  /*1ca30*/  IMAD.IADD R9, R160, 0x1, R9 ;  /* 0x00000001a0097824 */ /* 0x000fe200078e0209 */
[----:B------:R-:W-:Y:S01]  /*1ca40*/  LEA R10, P0, R8, R20, 0x1 ;  /* 0x00000014080a7211 */ /* 0x000fe200078008ff */
[----:B------:R-:W-:-:S03]  /*1ca50*/  IMAD.WIDE.U32 R152, R152, UR42, R156 ;  /* 0x0000002a98987c25 */ /* 0x000fc6000f8e009c */
[----:B------:R-:W-:Y:S01]  /*1ca60*/  LEA.HI.X R11, R8, R21, R9, 0x1, P0 ;  /* 0x00000015080b7211 */ /* 0x000fe200000f0c09 */
[----:B------:R-:W-:Y:S01]  /*1ca70*/  IMAD.IADD R160, R160, 0x1, R153 ;  /* 0x00000001a0a07824 */ /* 0x000fe200078e0299 */
[----:B------:R-:W-:-:S04]  /*1ca80*/  LEA R8, P0, R152, R20, 0x1 ;  /* 0x0000001498087211 */ /* 0x000fc800078008ff */
[----:B------:R-:W-:Y:S02]  /*1ca90*/  LEA.HI.X R9, R152, R21, R160, 0x1, P0 ;  /* 0x0000001598097211 */ /* 0x000fe400000f0ca0 */
[----:B------:R-:W-:-:S05]  /*1caa0*/  IADD3 R154, P0, R154, R158, RZ ;  /* 0x0000009e9a9a7210 */ /* 0x000fca0007f1e0ff */
[----:B------:R-:W-:Y:S01]  /*1cab0*/  IMAD.X R22, R22, 0x1, R23, P0 ;  /* 0x0000000116167824 */ /* 0x000fe200000e0617 */
[C---:B------:R-:W-:Y:S02]  /*1cac0*/  LEA R156, P0, R154.reuse, R20, 0x1 ;  /* 0x000000149a9c7211 */ /* 0x040fe400078008ff */
[----:B------:R-:W-:Y:S02]  /*1cad0*/  PRMT R20, R161, 0x7610, R20 ;  /* 0x00007610a1147816 */ /* 0x000fe40000000014 */
[----:B------:R-:W-:Y:S02]  /*1cae0*/  LEA.HI.X R157, R154, R21, R22, 0x1, P0 ;  /* 0x000000159a9d7211 */ /* 0x000fe400000f0c16 */
[----:B------:R-:W-:-:S13]  /*1caf0*/  ISETP.GT.AND P0, PT, R0, 0x8, P2 ;  /* 0x000000080000780c */ /* 0x000fda0001704270 */
[----:B------:R-:W-:Y:S05]  /*1cb00*/  @!P0 BRA `(.L_x_83) ;  /* 0x0000000000048947 */ /* 0x000fea0003800000 */
[----:B------:R3:W5:Y:S02]  /*1cb10*/  LDG.E.LTC128B.U16 R20, desc[UR44][R12.64+0x60] ;  /* 0x0000602c0c147981 */ /* 0x000764000c1e1520 */
.L_x_83:
[----:B------:R-:W-:Y:S05]  /*1cb20*/  BSYNC B1 ;  /* 0x0000000000017941 */ /* 0x000fea0003800000 */
.L_x_82:
        /* <DEDUP_REMOVED lines=10> */
.L_x_85:
[----:B------:R-:W-:Y:S05]  /*1cbd0*/  BSYNC B1 ;  /* 0x0000000000017941 */ /* 0x000fea0003800000 */
.L_x_84:
        /* <DEDUP_REMOVED lines=13> */
.L_x_87:
[----:B------:R-:W-:Y:S05]  /*1ccb0*/  BSYNC B1 ;  /* 0x0000000000017941 */ /* 0x000fea0003800000 */
.L_x_86:
        /* <DEDUP_REMOVED lines=13> */
.L_x_89:
[----:B------:R-:W-:Y:S05]  /*1cd90*/  BSYNC B1 ;  /* 0x0000000000017941 */ /* 0x000fea0003800000 */
.L_x_88:
        /* <DEDUP_REMOVED lines=10> */
.L_x_91:
[----:B------:R-:W-:Y:S05]  /*1ce40*/  BSYNC B1 ;  /* 0x0000000000017941 */ /* 0x000fea0003800000 */
.L_x_90:
        /* <DEDUP_REMOVED lines=10> */
.L_x_93:
[----:B------:R-:W-:Y:S05]  /*1cef0*/  BSYNC B1 ;  /* 0x0000000000017941 */ /* 0x000fea0003800000 */
.L_x_92:
        /* <DEDUP_REMOVED lines=13> */
.L_x_95:
[----:B------:R-:W-:Y:S05]  /*1cfd0*/  BSYNC B1 ;  /* 0x0000000000017941 */ /* 0x000fea0003800000 */
.L_x_94:
        /* <DEDUP_REMOVED lines=13> */
.L_x_97:
[----:B------:R-:W-:Y:S05]  /*1d0b0*/  BSYNC B1 ;  /* 0x0000000000017941 */ /* 0x000fea0003800000 */
.L_x_96:
        /* <DEDUP_REMOVED lines=10> */
.L_x_99:
[----:B------:R-:W-:Y:S05]  /*1d160*/  BSYNC B1 ;  /* 0x0000000000017941 */ /* 0x000fea0003800000 */
.L_x_98:
        /* <DEDUP_REMOVED lines=10> */
.L_x_101:
[----:B------:R-:W-:Y:S05]  /*1d210*/  BSYNC B1 ;  /* 0x0000000000017941 */ /* 0x000fea0003800000 */
.L_x_100:
        /* <DEDUP_REMOVED lines=13> */
.L_x_103:
[----:B------:R-:W-:Y:S05]  /*1d2f0*/  BSYNC B1 ;  /* 0x0000000000017941 */ /* 0x000fea0003800000 */
.L_x_102:
        /* <DEDUP_REMOVED lines=13> */
.L_x_105:
[----:B------:R-:W-:Y:S05]  /*1d3d0*/  BSYNC B1 ;  /* 0x0000000000017941 */ /* 0x000fea0003800000 */
.L_x_104:
        /* <DEDUP_REMOVED lines=10> */
.L_x_107:
[----:B------:R-:W-:Y:S05]  /*1d480*/  BSYNC B1 ;  /* 0x0000000000017941 */ /* 0x000fea0003800000 */
.L_x_106:
        /* <DEDUP_REMOVED lines=10> */
.L_x_109:
[----:B------:R-:W-:Y:S05]  /*1d530*/  BSYNC B1 ;  /* 0x0000000000017941 */ /* 0x000fea0003800000 */
.L_x_108:
        /* <DEDUP_REMOVED lines=13> */
.L_x_111:
[----:B------:R-:W-:Y:S05]  /*1d610*/  BSYNC B1 ;  /* 0x0000000000017941 */ /* 0x000fea0003800000 */
.L_x_110:
        /* <DEDUP_REMOVED lines=13> */
.L_x_113:
[----:B------:R-:W-:Y:S05]  /*1d6f0*/  BSYNC B1 ;  /* 0x0000000000017941 */ /* 0x000fea0003800000 */
.L_x_112:
        /* <DEDUP_REMOVED lines=10> */
.L_x_115:
[----:B------:R-:W-:Y:S05]  /*1d7a0*/  BSYNC B1 ;  /* 0x0000000000017941 */ /* 0x000fea0003800000 */
.L_x_114:
        /* <DEDUP_REMOVED lines=10> */
.L_x_117:
[----:B------:R-:W-:Y:S05]  /*1d850*/  BSYNC B1 ;  /* 0x0000000000017941 */ /* 0x000fea0003800000 */
.L_x_116:
        /* <DEDUP_REMOVED lines=13> */
.L_x_119:
[----:B------:R-:W-:Y:S05]  /*1d930*/  BSYNC B1 ;  /* 0x0000000000017941 */ /* 0x000fea0003800000 */
.L_x_118:
        /* <DEDUP_REMOVED lines=13> */
.L_x_121:
[----:B------:R-:W-:Y:S05]  /*1da10*/  BSYNC B1 ;  /* 0x0000000000017941 */ /* 0x000fea0003800000 */
.L_x_120:
        /* <DEDUP_REMOVED lines=10> */
.L_x_123:
[----:B------:R-:W-:Y:S05]  /*1dac0*/  BSYNC B1 ;  /* 0x0000000000017941 */ /* 0x000fea0003800000 */
.L_x_122:
        /* <DEDUP_REMOVED lines=10> */
.L_x_125:
[----:B------:R-:W-:Y:S05]  /*1db70*/  BSYNC B1 ;  /* 0x0000000000017941 */ /* 0x000fea0003800000 */
.L_x_124:
        /* <DEDUP_REMOVED lines=13> */
.L_x_127:
[----:B------:R-:W-:Y:S05]  /*1dc50*/  BSYNC B1 ;  /* 0x0000000000017941 */ /* 0x000fea0003800000 */
.L_x_126:
        /* <DEDUP_REMOVED lines=13> */
.L_x_129:
[----:B------:R-:W-:Y:S05]  /*1dd30*/  BSYNC B1 ;  /* 0x0000000000017941 */ /* 0x000fea0003800000 */
.L_x_128:
        /* <DEDUP_REMOVED lines=10> */
.L_x_131:
[----:B------:R-:W-:Y:S05]  /*1dde0*/  BSYNC B1 ;  /* 0x0000000000017941 */ /* 0x000fea0003800000 */
.L_x_130:
        /* <DEDUP_REMOVED lines=10> */
.L_x_133:
[----:B------:R-:W-:Y:S05]  /*1de90*/  BSYNC B1 ;  /* 0x0000000000017941 */ /* 0x000fea0003800000 */
.L_x_132:
        /* <DEDUP_REMOVED lines=13> */
.L_x_135:
[----:B------:R-:W-:Y:S05]  /*1df70*/  BSYNC B1 ;  /* 0x0000000000017941 */ /* 0x000fea0003800000 */
.L_x_134:
        /* <DEDUP_REMOVED lines=13> */
.L_x_137:
[----:B------:R-:W-:Y:S05]  /*1e050*/  BSYNC B1 ;  /* 0x0000000000017941 */ /* 0x000fea0003800000 */
.L_x_136:
        /* <DEDUP_REMOVED lines=10> */
.L_x_139:
[----:B------:R-:W-:Y:S05]  /*1e100*/  BSYNC B1 ;  /* 0x0000000000017941 */ /* 0x000fea0003800000 */
.L_x_138:
        /* <DEDUP_REMOVED lines=10> */
.L_x_141:
[----:B------:R-:W-:Y:S05]  /*1e1b0*/  BSYNC B1 ;  /* 0x0000000000017941 */ /* 0x000fea0003800000 */
.L_x_140:
        /* <DEDUP_REMOVED lines=13> */
.L_x_143:
[----:B------:R-:W-:Y:S05]  /*1e290*/  BSYNC B1 ;  /* 0x0000000000017941 */ /* 0x000fea0003800000 */
.L_x_142:
        /* <DEDUP_REMOVED lines=13> */
.L_x_145:
[----:B------:R-:W-:Y:S05]  /*1e370*/  BSYNC B1 ;  /* 0x0000000000017941 */ /* 0x000fea0003800000 */
.L_x_144:
        /* <DEDUP_REMOVED lines=10> */
.L_x_147:
[----:B------:R-:W-:Y:S05]  /*1e420*/  BSYNC B1 ;  /* 0x0000000000017941 */ /* 0x000fea0003800000 */
.L_x_146:
        /* <DEDUP_REMOVED lines=10> */
.L_x_149:
[----:B------:R-:W-:Y:S05]  /*1e4d0*/  BSYNC B1 ;  /* 0x0000000000017941 */ /* 0x000fea0003800000 */
.L_x_148:
        /* <DEDUP_REMOVED lines=13> */
.L_x_151:
[----:B------:R-:W-:Y:S05]  /*1e5b0*/  BSYNC B1 ;  /* 0x0000000000017941 */ /* 0x000fea0003800000 */
.L_x_150:
        /* <DEDUP_REMOVED lines=13> */
.L_x_153:
[----:B------:R-:W-:Y:S05]  /*1e690*/  BSYNC B1 ;  /* 0x0000000000017941 */ /* 0x000fea0003800000 */
.L_x_152:
        /* <DEDUP_REMOVED lines=10> */
.L_x_155:
[----:B------:R-:W-:Y:S05]  /*1e740*/  BSYNC B1 ;  /* 0x0000000000017941 */ /* 0x000fea0003800000 */
.L_x_154:
        /* <DEDUP_REMOVED lines=10> */
.L_x_157:
[----:B------:R-:W-:Y:S05]  /*1e7f0*/  BSYNC B1 ;  /* 0x0000000000017941 */ /* 0x000fea0003800000 */
.L_x_156:
        /* <DEDUP_REMOVED lines=13> */
.L_x_159:
[----:B------:R-:W-:Y:S05]  /*1e8d0*/  BSYNC B1 ;  /* 0x0000000000017941 */ /* 0x000fea0003800000 */
.L_x_158:
        /* <DEDUP_REMOVED lines=13> */
.L_x_161:
[----:B------:R-:W-:Y:S05]  /*1e9b0*/  BSYNC B1 ;  /* 0x0000000000017941 */ /* 0x000fea0003800000 */
.L_x_160:
        /* <DEDUP_REMOVED lines=10> */
.L_x_163:
[----:B------:R-:W-:Y:S05]  /*1ea60*/  BSYNC B1 ;  /* 0x0000000000017941 */ /* 0x000fea0003800000 */
.L_x_162:
        /* <DEDUP_REMOVED lines=10> */
.L_x_165:
[----:B------:R-:W-:Y:S05]  /*1eb10*/  BSYNC B1 ;  /* 0x0000000000017941 */ /* 0x000fea0003800000 */
.L_x_164:
        /* <DEDUP_REMOVED lines=13> */
.L_x_167:
[----:B------:R-:W-:Y:S05]  /*1ebf0*/  BSYNC B1 ;  /* 0x0000000000017941 */ /* 0x000fea0003800000 */
.L_x_166:
        /* <DEDUP_REMOVED lines=13> */
.L_x_169:
[----:B------:R-:W-:Y:S05]  /*1ecd0*/  BSYNC B1 ;  /* 0x0000000000017941 */ /* 0x000fea0003800000 */
.L_x_168:
        /* <DEDUP_REMOVED lines=10> */
.L_x_171:
[----:B------:R-:W-:Y:S05]  /*1ed80*/  BSYNC B1 ;  /* 0x0000000000017941 */ /* 0x000fea0003800000 */
.L_x_170:
        /* <DEDUP_REMOVED lines=10> */
.L_x_173:
[----:B------:R-:W-:Y:S05]  /*1ee30*/  BSYNC B1 ;  /* 0x0000000000017941 */ /* 0x000fea0003800000 */
.L_x_172:
        /* <DEDUP_REMOVED lines=13> */
.L_x_175:
[----:B------:R-:W-:Y:S05]  /*1ef10*/  BSYNC B1 ;  /* 0x0000000000017941 */ /* 0x000fea0003800000 */
.L_x_174:
        /* <DEDUP_REMOVED lines=13> */
.L_x_177:
[----:B------:R-:W-:Y:S05]  /*1eff0*/  BSYNC B1 ;  /* 0x0000000000017941 */ /* 0x000fea0003800000 */
.L_x_176:
        /* <DEDUP_REMOVED lines=10> */
.L_x_179:
[----:B------:R-:W-:Y:S05]  /*1f0a0*/  BSYNC B1 ;  /* 0x0000000000017941 */ /* 0x000fea0003800000 */
.L_x_178:
        /* <DEDUP_REMOVED lines=10> */
.L_x_181:
[----:B------:R-:W-:Y:S05]  /*1f150*/  BSYNC B1 ;  /* 0x0000000000017941 */ /* 0x000fea0003800000 */
.L_x_180:
        /* <DEDUP_REMOVED lines=13> */
.L_x_183:
[----:B------:R-:W-:Y:S05]  /*1f230*/  BSYNC B1 ;  /* 0x0000000000017941 */ /* 0x000fea0003800000 */
.L_x_182:
        /* <DEDUP_REMOVED lines=13> */
.L_x_185:
[----:B------:R-:W-:Y:S05]  /*1f310*/  BSYNC B1 ;  /* 0x0000000000017941 */ /* 0x000fea0003800000 */
.L_x_184:
        /* <DEDUP_REMOVED lines=10> */
.L_x_187:
[----:B------:R-:W-:Y:S05]  /*1f3c0*/  BSYNC B1 ;  /* 0x0000000000017941 */ /* 0x000fea0003800000 */
.L_x_186:
        /* <DEDUP_REMOVED lines=10> */
.L_x_189:
[----:B------:R-:W-:Y:S05]  /*1f470*/  BSYNC B1 ;  /* 0x0000000000017941 */ /* 0x000fea0003800000 */
.L_x_188:
        /* <DEDUP_REMOVED lines=13> */
.L_x_191:
[----:B------:R-:W-:Y:S05]  /*1f550*/  BSYNC B1 ;  /* 0x0000000000017941 */ /* 0x000fea0003800000 */
.L_x_190:
        /* <DEDUP_REMOVED lines=13> */
.L_x_193:
[----:B------:R-:W-:Y:S05]  /*1f630*/  BSYNC B1 ;  /* 0x0000000000017941 */ /* 0x000fea0003800000 */
.L_x_192:
        /* <DEDUP_REMOVED lines=10> */
.L_x_195:
[----:B------:R-:W-:Y:S05]  /*1f6e0*/  BSYNC B1 ;  /* 0x0000000000017941 */ /* 0x000fea0003800000 */
.L_x_194:
        /* <DEDUP_REMOVED lines=10> */
.L_x_197:
[----:B------:R-:W-:Y:S05]  /*1f790*/  BSYNC B1 ;  /* 0x0000000000017941 */ /* 0x000fea0003800000 */
.L_x_196:
        /* <DEDUP_REMOVED lines=13> */
.L_x_199:
[----:B------:R-:W-:Y:S05]  /*1f870*/  BSYNC B1 ;  /* 0x0000000000017941 */ /* 0x000fea0003800000 */
.L_x_198:
        /* <DEDUP_REMOVED lines=13> */
.L_x_201:
[----:B------:R-:W-:Y:S05]  /*1f950*/  BSYNC B1 ;  /* 0x0000000000017941 */ /* 0x000fea0003800000 */
.L_x_200:
        /* <DEDUP_REMOVED lines=10> */
.L_x_203:
[----:B------:R-:W-:Y:S05]  /*1fa00*/  BSYNC B1 ;  /* 0x0000000000017941 */ /* 0x000fea0003800000 */
.L_x_202:
        /* <DEDUP_REMOVED lines=10> */
.L_x_205:
[----:B------:R-:W-:Y:S05]  /*1fab0*/  BSYNC B1 ;  /* 0x0000000000017941 */ /* 0x000fea0003800000 */
.L_x_204:
        /* <DEDUP_REMOVED lines=13> */
.L_x_207:
[----:B------:R-:W-:Y:S05]  /*1fb90*/  BSYNC B1 ;  /* 0x0000000000017941 */ /* 0x000fea0003800000 */
.L_x_206:
        /* <DEDUP_REMOVED lines=13> */
.L_x_209:
[----:B------:R-:W-:Y:S05]  /*1fc70*/  BSYNC B1 ;  /* 0x0000000000017941 */ /* 0x000fea0003800000 */
.L_x_208:
        /* <DEDUP_REMOVED lines=10> */
.L_x_211:
[----:B------:R-:W-:Y:S05]  /*1fd20*/  BSYNC B1 ;  /* 0x0000000000017941 */ /* 0x000fea0003800000 */
.L_x_210:
        /* <DEDUP_REMOVED lines=10> */
.L_x_213:
[----:B------:R-:W-:Y:S05]  /*1fdd0*/  BSYNC B1 ;  /* 0x0000000000017941 */ /* 0x000fea0003800000 */
.L_x_212:
        /* <DEDUP_REMOVED lines=13> */
.L_x_215:
[----:B------:R-:W-:Y:S05]  /*1feb0*/  BSYNC B1 ;  /* 0x0000000000017941 */ /* 0x000fea0003800000 */
.L_x_214:
        /* <DEDUP_REMOVED lines=13> */
.L_x_217:
[----:B------:R-:W-:Y:S05]  /*1ff90*/  BSYNC B1 ;  /* 0x0000000000017941 */ /* 0x000fea0003800000 */
.L_x_216:
        /* <DEDUP_REMOVED lines=10> */
.L_x_219:
[----:B------:R-:W-:Y:S05]  /*20040*/  BSYNC B1 ;  /* 0x0000000000017941 */ /* 0x000fea0003800000 */
.L_x_218:
        /* <DEDUP_REMOVED lines=10> */
.L_x_221:
[----:B------:R-:W-:Y:S05]  /*200f0*/  BSYNC B1 ;  /* 0x0000000000017941 */ /* 0x000fea0003800000 */
.L_x_220:
        /* <DEDUP_REMOVED lines=13> */
.L_x_223:
[----:B------:R-:W-:Y:S05]  /*201d0*/  BSYNC B1 ;  /* 0x0000000000017941 */ /* 0x000fea0003800000 */
.L_x_222:
        /* <DEDUP_REMOVED lines=13> */
.L_x_225:
[----:B------:R-:W-:Y:S05]  /*202b0*/  BSYNC B1 ;  /* 0x0000000000017941 */ /* 0x000fea0003800000 */
.L_x_224:
        /* <DEDUP_REMOVED lines=10> */
.L_x_227:
[----:B------:R-:W-:Y:S05]  /*20360*/  BSYNC B1 ;  /* 0x0000000000017941 */ /* 0x000fea0003800000 */
.L_x_226:
        /* <DEDUP_REMOVED lines=10> */
.L_x_229:
[----:B------:R-:W-:Y:S05]  /*20410*/  BSYNC B1 ;  /* 0x0000000000017941 */ /* 0x000fea0003800000 */
.L_x_228:
        /* <DEDUP_REMOVED lines=13> */
.L_x_231:
[----:B------:R-:W-:Y:S05]  /*204f0*/  BSYNC B1 ;  /* 0x0000000000017941 */ /* 0x000fea0003800000 */
.L_x_230:
        /* <DEDUP_REMOVED lines=13> */
.L_x_233:
[----:B------:R-:W-:Y:S05]  /*205d0*/  BSYNC B1 ;  /* 0x0000000000017941 */ /* 0x000fea0003800000 */
.L_x_232:
        /* <DEDUP_REMOVED lines=10> */
.L_x_235:
[----:B------:R-:W-:Y:S05]  /*20680*/  BSYNC B1 ;  /* 0x0000000000017941 */ /* 0x000fea0003800000 */
.L_x_234:
        /* <DEDUP_REMOVED lines=10> */
.L_x_237:
[----:B------:R-:W-:Y:S05]  /*20730*/  BSYNC B1 ;  /* 0x0000000000017941 */ /* 0x000fea0003800000 */
.L_x_236:
        /* <DEDUP_REMOVED lines=13> */
.L_x_239:
[----:B------:R-:W-:Y:S05]  /*20810*/  BSYNC B1 ;  /* 0x0000000000017941 */ /* 0x000fea0003800000 */
.L_x_238:
        /* <DEDUP_REMOVED lines=13> */
.L_x_241:
[----:B------:R-:W-:Y:S05]  /*208f0*/  BSYNC B1 ;  /* 0x0000000000017941 */ /* 0x000fea0003800000 */
.L_x_240:
        /* <DEDUP_REMOVED lines=10> */
.L_x_243:
[----:B------:R-:W-:Y:S05]  /*209a0*/  BSYNC B1 ;  /* 0x0000000000017941 */ /* 0x000fea0003800000 */
.L_x_242:
        /* <DEDUP_REMOVED lines=10> */
.L_x_245:
[----:B------:R-:W-:Y:S05]  /*20a50*/  BSYNC B1 ;  /* 0x0000000000017941 */ /* 0x000fea0003800000 */
.L_x_244:
        /* <DEDUP_REMOVED lines=13> */
.L_x_247:
[----:B------:R-:W-:Y:S05]  /*20b30*/  BSYNC B1 ;  /* 0x0000000000017941 */ /* 0x000fea0003800000 */
.L_x_246:
        /* <DEDUP_REMOVED lines=13> */
.L_x_249:
[----:B------:R-:W-:Y:S05]  /*20c10*/  BSYNC B1 ;  /* 0x0000000000017941 */ /* 0x000fea0003800000 */
.L_x_248:
        /* <DEDUP_REMOVED lines=10> */
.L_x_251:
[----:B------:R-:W-:Y:S05]  /*20cc0*/  BSYNC B1 ;  /* 0x0000000000017941 */ /* 0x000fea0003800000 */
.L_x_250:
        /* <DEDUP_REMOVED lines=10> */
.L_x_253:
[----:B------:R-:W-:Y:S05]  /*20d70*/  BSYNC B1 ;  /* 0x0000000000017941 */ /* 0x000fea0003800000 */
.L_x_252:
        /* <DEDUP_REMOVED lines=13> */
.L_x_255:
[----:B------:R-:W-:Y:S05]  /*20e50*/  BSYNC B1 ;  /* 0x0000000000017941 */ /* 0x000fea0003800000 */
.L_x_254:
        /* <DEDUP_REMOVED lines=13> */
.L_x_257:
[----:B------:R-:W-:Y:S05]  /*20f30*/  BSYNC B1 ;  /* 0x0000000000017941 */ /* 0x000fea0003800000 */
.L_x_256:
        /* <DEDUP_REMOVED lines=10> */
.L_x_259:
[----:B------:R-:W-:Y:S05]  /*20fe0*/  BSYNC B1 ;  /* 0x0000000000017941 */ /* 0x000fea0003800000 */
.L_x_258:
        /* <DEDUP_REMOVED lines=10> */
.L_x_261:
[----:B------:R-:W-:Y:S05]  /*21090*/  BSYNC B1 ;  /* 0x0000000000017941 */ /* 0x000fea0003800000 */
.L_x_260:
        /* <DEDUP_REMOVED lines=13> */
.L_x_263:
[----:B------:R-:W-:Y:S05]  /*21170*/  BSYNC B1 ;  /* 0x0000000000017941 */ /* 0x000fea0003800000 */
.L_x_262:
        /* <DEDUP_REMOVED lines=13> */
.L_x_265:
[----:B------:R-:W-:Y:S05]  /*21250*/  BSYNC B1 ;  /* 0x0000000000017941 */ /* 0x000fea0003800000 */
.L_x_264:
        /* <DEDUP_REMOVED lines=10> */
.L_x_267:
[----:B------:R-:W-:Y:S05]  /*21300*/  BSYNC B1 ;  /* 0x0000000000017941 */ /* 0x000fea0003800000 */
.L_x_266:
        /* <DEDUP_REMOVED lines=10> */
.L_x_269:
[----:B------:R-:W-:Y:S05]  /*213b0*/  BSYNC B1 ;  /* 0x0000000000017941 */ /* 0x000fea0003800000 */
.L_x_268:
[----:B------:R-:W3:Y:S01]  /*213c0*/  LDL.LU R22, [R1+0x5dc] ;  /* 0x0005dc0001167983 */ /* 0x000ee20000300800 */
[----:B-----5:R-:W-:Y:S01]  /*213d0*/  HADD2.F32 R21, -RZ, R20.H0_H0 ;  /* 0x20000014ff157230 */ /* 0x020fe20000004100 */
[----:B------:R-:W-:Y:S01]  /*213e0*/  ISETP.GT.AND P3, PT, R3, 0xf0, PT ;  /* 0x000000f00300780c */ /* 0x000fe20003f64270 */
[----:B------:R-:W-:Y:S03]  /*213f0*/  BSSY B1, `(.L_x_270) ;  /* 0x0000008000017945 */ /* 0x000fe60003800000 */
[----:B------:R-:W-:-:S04]  /*21400*/  FMUL R21, R21, R16 ;  /* 0x0000001015157220 */ /* 0x000fc80000400000 */
[----:B---3--:R-:W-:-:S05]  /*21410*/  FFMA R21, R22, R2, R21 ;  /* 0x0000000216157223 */ /* 0x008fca0000000015 */
[----:B------:R-:W-:-:S05]  /*21420*/  F2FP.F16.F32.PACK_AB R21, RZ, R21 ;  /* 0x00000015ff15723e */ /* 0x000fca00000000ff */
[----:B------:R3:W-:Y:S01]  /*21430*/  @P0 STG.E.U16 desc[UR44][R6.64+0x1d2], R21 ;  /* 0x0001d21506000986 */ /* 0x0007e2000c10152c */
[----:B------:R-:W-:-:S13]  /*21440*/  ISETP.GT.AND P0, PT, R0, RZ, P3 ;  /* 0x000000ff0000720c */ /* 0x000fda0001f04270 */
[----:B---3--:R-:W-:Y:S05]  /*21450*/  @!P0 BRA `(.L_x_271) ;  /* 0x0000000000048947 */ /* 0x008fea0003800000 */
[----:B------:R3:W5:Y:S02]  /*21460*/  LDG.E.LTC128B.U16 R20, desc[UR44][R14.64+0x1e0] ;  /* 0x0001e02c0e147981 */ /* 0x000764000c1e1520 */
.L_x_271:
[----:B------:R-:W-:Y:S05]  /*21470*/  BSYNC B1 ;  /* 0x0000000000017941 */ /* 0x000fea0003800000 */
.L_x_270:
[----:B------:R-:W2:Y:S01]  /*21480*/  LDL.LU R22, [R1+0x5e0] ;  /* 0x0005e00001167983 */ /* 0x000ea20000300800 */
[----:B-----5:R-:W-:Y:S01]  /*21490*/  HADD2.F32 R21, -RZ, R20.H0_H0 ;  /* 0x20000014ff157230 */ /* 0x020fe20000004100 */
[----:B------:R-:W-:Y:S01]  /*214a0*/  ISETP.GT.AND P2, PT, R3, 0xf1, PT ;  /* 0x000000f10300780c */ /* 0x000fe20003f44270 */
[----:B------:R-:W-:Y:S03]  /*214b0*/  BSSY B1, `(.L_x_272) ;  /* 0x0000008000017945 */ /* 0x000fe60003800000 */
[----:B------:R-:W-:-:S04]  /*214c0*/  FMUL R21, R21, R16 ;  /* 0x0000001015157220 */ /* 0x000fc80000400000 */
[----:B--2---:R-:W-:-:S05]  /*214d0*/  FFMA R21, R22, R2, R21 ;  /* 0x0000000216157223 */ /* 0x004fca0000000015 */
[----:B------:R-:W-:-:S05]  /*214e0*/  F2FP.F16.F32.PACK_AB R21, RZ, R21 ;  /* 0x00000015ff15723e */ /* 0x000fca00000000ff */
[----:B------:R2:W-:Y:S01]  /*214f0*/  @P0 STG.E.U16 desc[UR44][R4.64+0x1e0], R21 ;  /* 0x0001e01504000986 */ /* 0x0005e2000c10152c */
[----:B------:R-:W-:-:S13]  /*21500*/  ISETP.GT.AND P0, PT, R0, RZ, P2 ;  /* 0x000000ff0000720c */ /* 0x000fda0001704270 */
[----:B--2---:R-:W-:Y:S05]  /*21510*/  @!P0 BRA `(.L_x_273) ;  /* 0x0000000000048947 */ /* 0x004fea0003800000 */
[----:B------:R2:W5:Y:S02]  /*21520*/  LDG.E.LTC128B.U16 R20, desc[UR44][R14.64+0x1e2] ;  /* 0x0001e22c0e147981 */ /* 0x000564000c1e1520 */
.L_x_273:
[----:B------:R-:W-:Y:S05]  /*21530*/  BSYNC B1 ;  /* 0x0000000000017941 */ /* 0x000fea0003800000 */
.L_x_272:
        /* <DEDUP_REMOVED lines=10> */
.L_x_275:
[----:B------:R-:W-:Y:S05]  /*215e0*/  BSYNC B1 ;  /* 0x0000000000017941 */ /* 0x000fea0003800000 */
.L_x_274:
        /* <DEDUP_REMOVED lines=10> */
.L_x_277:
[----:B------:R-:W-:Y:S05]  /*21690*/  BSYNC B1 ;  /* 0x0000000000017941 */ /* 0x000fea0003800000 */
.L_x_276:
        /* <DEDUP_REMOVED lines=11> */
.L_x_279:
[----:B------:R-:W-:Y:S05]  /*21750*/  BSYNC B1 ;  /* 0x0000000000017941 */ /* 0x000fea0003800000 */
.L_x_278:
[----:B------:R-:W2:Y:S01]  /*21760*/  LDL.LU R22, [R1+0x5f0] ;  /* 0x0005f00001167983 */ /* 0x000ea20000300800 */
[----:B-----5:R-:W-:Y:S01]  /*21770*/  HADD2.F32 R21, -RZ, R20.H0_H0 ;  /* 0x20000014ff157230 */ /* 0x020fe20000004100 */
[----:B------:R-:W-:Y:S04]  /*21780*/  BSSY B1, `(.L_x_280) ;  /* 0x0000009000017945 */ /* 0x000fe80003800000 */
[----:B------:R-:W-:-:S04]  /*21790*/  FMUL R21, R21, R16 ;  /* 0x0000001015157220 */ /* 0x000fc80000400000 */
[----:B--2---:R-:W-:-:S05]  /*217a0*/  FFMA R21, R22, R2, R21 ;  /* 0x0000000216157223 */ /* 0x004fca0000000015 */
[----:B------:R-:W-:-:S05]  /*217b0*/  F2FP.F16.F32.PACK_AB R21, RZ, R21 ;  /* 0x00000015ff15723e */ /* 0x000fca00000000ff */
[----:B------:R2:W-:Y:S01]  /*217c0*/  @P0 STG.E.U16 desc[UR44][R4.64+0x1f0], R21 ;  /* 0x0001f01504000986 */ /* 0x0005e2000c10152c */
[----:B------:R-:W-:-:S04]  /*217d0*/  ISETP.GT.AND P0, PT, R3, 0xf9, PT ;  /* 0x000000f90300780c */ /* 0x000fc80003f04270 */
[----:B------:R-:W-:-:S13]  /*217e0*/  ISETP.GT.AND P4, PT, R0, RZ, P0 ;  /* 0x000000ff0000720c */ /* 0x000fda0000784270 */
[----:B--2---:R-:W-:Y:S05]  /*217f0*/  @!P4 BRA `(.L_x_281) ;  /* 0x000000000004c947 */ /* 0x004fea0003800000 */
[----:B------:R2:W5:Y:S02]  /*21800*/  LDG.E.LTC128B.U16 R20, desc[UR44][R14.64+0x1f2] ;  /* 0x0001f22c0e147981 */ /* 0x000564000c1e1520 */
.L_x_281:
[----:B------:R-:W-:Y:S05]  /*21810*/  BSYNC B1 ;  /* 0x0000000000017941 */ /* 0x000fea0003800000 */
.L_x_280:
        /* <DEDUP_REMOVED lines=10> */
.L_x_283:
[----:B------:R-:W-:Y:S05]  /*218c0*/  BSYNC B1 ;  /* 0x0000000000017941 */ /* 0x000fea0003800000 */
.L_x_282:
[----:B------:R-:W2:Y:S01]  /*218d0*/  LDL.LU R22, [R1+0x5f8] ;  /* 0x0005f80001167983 */ /* 0x000ea20000300800 */
[----:B-----5:R-:W-:Y:S01]  /*218e0*/  HADD2.F32 R21, -RZ, R20.H0_H0 ;  /* 0x20000014ff157230 */ /* 0x020fe20000004100 */
[----:B------:R-:W-:Y:S01]  /*218f0*/  BSSY B1, `(.L_x_284) ;  /* 0x0000009000017945 */ /* 0x000fe20003800000 */
[----:B------:R-:W-:-:S03]  /*21900*/  PRMT R152, R20, 0x7610, R152 ;  /* 0x0000761014987816 */ /* 0x000fc60000000098 */
[----:B------:R-:W-:-:S04]  /*21910*/  FMUL R21, R21, R16 ;  /* 0x0000001015157220 */ /* 0x000fc80000400000 */
[----:B--2---:R-:W-:-:S05]  /*21920*/  FFMA R21, R22, R2, R21 ;  /* 0x0000000216157223 */ /* 0x004fca0000000015 */
[----:B------:R-:W-:-:S05]  /*21930*/  F2FP.F16.F32.PACK_AB R21, RZ, R21 ;  /* 0x00000015ff15723e */ /* 0x000fca00000000ff */
[----:B------:R2:W-:Y:S01]  /*21940*/  @P4 STG.E.U16 desc[UR44][R6.64+0x1f0], R21 ;  /* 0x0001f01506004986 */ /* 0x0005e2000c10152c */
[----:B------:R-:W-:-:S13]  /*21950*/  ISETP.GT.AND P4, PT, R0, 0x8, P0 ;  /* 0x000000080000780c */ /* 0x000fda0000784270 */
[----:B--2---:R-:W-:Y:S05]  /*21960*/  @!P4 BRA `(.L_x_285) ;  /* 0x000000000004c947 */ /* 0x004fea0003800000 */
[----:B------:R2:W5:Y:S02]  /*21970*/  LDG.E.LTC128B.U16 R152, desc[UR44][R12.64+0x1f2] ;  /* 0x0001f22c0c987981 */ /* 0x000564000c1e1520 */
.L_x_285:
[----:B------:R-:W-:Y:S05]  /*21980*/  BSYNC B1 ;  /* 0x0000000000017941 */ /* 0x000fea0003800000 */
.L_x_284:
[----:B------:R-:W3:Y:S01]  /*21990*/  LDL.LU R21, [R1+0x5fc] ;  /* 0x0005fc0001157983 */ /* 0x000ee20000300800 */
[----:B-----5:R-:W-:Y:S02]  /*219a0*/  HADD2.F32 R20, -RZ, R152.H0_H0 ;  /* 0x20000098ff147230 */ /* 0x020fe40000004100 */
[----:B------:R-:W-:Y:S01]  /*219b0*/  IMAD.U32 R22, RZ, RZ, UR8 ;  /* 0x00000008ff167e24 */ /* 0x000fe2000f8e00ff */
[----:B------:R-:W4:Y:S02]  /*219c0*/  LDL.LU R23, [R1+0x200] ;  /* 0x0002000001177983 */ /* 0x000f240000300800 */
[----:B------:R-:W-:-:S04]  /*219d0*/  FMUL R20, R20, R16 ;  /* 0x0000001014147220 */ /* 0x000fc80000400000 */
[----:B---3--:R-:W-:Y:S01]  /*219e0*/  FFMA R20, R21, R2, R20 ;  /* 0x0000000215147223 */ /* 0x008fe20000000014 */
[----:B------:R-:W-:-:S04]  /*219f0*/  MOV R21, UR9 ;  /* 0x0000000900157c02 */ /* 0x000fc80008000f00 */
[----:B------:R-:W-:Y:S02]  /*21a00*/  F2FP.F16.F32.PACK_AB R20, RZ, R20 ;  /* 0x00000014ff14723e */ /* 0x000fe400000000ff */
[----:B------:R-:W-:-:S03]  /*21a10*/  SHF.L.U64.HI R159, R22, 0x8, R21 ;  /* 0x00000008169f7819 */ /* 0x000fc60000010215 */
[----:B------:R3:W-:Y:S02]  /*21a20*/  @P4 STG.E.U16 desc[UR44][R6.64+0x1f2], R20 ;  /* 0x0001f21406004986 */ /* 0x0007e4000c10152c */
[----:B---3--:R-:W-:-:S04]  /*21a30*/  IMAD.U32 R20, RZ, RZ, UR8 ;  /* 0x00000008ff147e24 */ /* 0x008fc8000f8e00ff */
[----:B------:R-:W-:-:S05]  /*21a40*/  IMAD.SHL.U32 R158, R20, 0x100, RZ ;  /* 0x00000100149e7824 */ /* 0x000fca00078e00ff */
[----:B------:R-:W-:-:S05]  /*21a50*/  IADD3 R20, P4, R158, R4, RZ ;  /* 0x000000049e147210 */ /* 0x000fca0007f9e0ff */
[----:B------:R-:W-:Y:S01]  /*21a60*/  IMAD.X R21, R159, 0x1, R5, P4 ;  /* 0x000000019f157824 */ /* 0x000fe200020e0605 */
[----:B------:R-:W-:-:S13]  /*21a70*/  ISETP.GT.AND P4, PT, R0, 0x80, P5 ;  /* 0x000000800000780c */ /* 0x000fda0002f84270 */
[----:B------:R-:W3:Y:S01]  /*21a80*/  @P4 LDG.E.LTC128B.U16 R152, desc[UR44][R164.64] ;  /* 0x0000002ca4984981 */ /* 0x000ee2000c1e1520 */
[----:B------:R-:W-:Y:S01]  /*21a90*/  BSSY B1, `(.L_x_286) ;  /* 0x000000a000017945 */ /* 0x000fe20003800000 */
[----:B---3--:R-:W-:-:S05]  /*21aa0*/  HADD2.F32 R22, -RZ, R152.H0_H0 ;  /* 0x20000098ff167230 */ /* 0x008fca0000004100 */
[----:B------:R-:W-:-:S04]  /*21ab0*/  FMUL R22, R22, R16 ;  /* 0x0000001016167220 */ /* 0x000fc80000400000 */
[----:B----4-:R-:W-:-:S05]  /*21ac0*/  FFMA R22, R23, R2, R22 ;  /* 0x0000000217167223 */ /* 0x010fca0000000016 */
[----:B------:R-:W-:-:S05]  /*21ad0*/  F2FP.F16.F32.PACK_AB R22, RZ, R22 ;  /* 0x00000016ff16723e */ /* 0x000fca00000000ff */
[----:B------:R3:W-:Y:S01]  /*21ae0*/  @P4 STG.E.U16 desc[UR44][R20.64], R22 ;  /* 0x0000001614004986 */ /* 0x0007e2000c10152c */
[----:B------:R-:W-:-:S04]  /*21af0*/  LOP3.LUT P4, RZ, R17, 0x2, RZ, 0xc0, !PT ;  /* 0x0000000211ff7812 */ /* 0x000fc8000788c0ff */
[----:B------:R-:W-:-:S13]  /*21b00*/  ISETP.GT.AND P4, PT, R0, 0x80, P4 ;  /* 0x000000800000780c */ /* 0x000fda0002784270 */
[----:B---3--:R-:W-:Y:S05]  /*21b10*/  @!P4 BRA `(.L_x_287) ;  /* 0x000000000004c947 */ /* 0x008fea0003800000 */
[----:B------:R3:W5:Y:S02]  /*21b20*/  LDG.E.LTC128B.U16 R152, desc[UR44][R10.64+0x2] ;  /* 0x0000022c0a987981 */ /* 0x000764000c1e1520 */
.L_x_287:
[----:B------:R-:W-:Y:S05]  /*21b30*/  BSYNC B1 ;  /* 0x0000000000017941 */ /* 0x000fea0003800000 */
.L_x_286:
[----:B------:R-:W4:Y:S01]  /*21b40*/  LDL.LU R23, [R1+0x204] ;  /* 0x0002040001177983 */ /* 0x000f220000300800 */
[----:B-----5:R-:W-:Y:S01]  /*21b50*/  HADD2.F32 R22, -RZ, R152.H0_H0 ;  /* 0x20000098ff167230 */ /* 0x020fe20000004100 */
[----:B------:R-:W-:Y:S01]  /*21b60*/  ISETP.GT.AND P5, PT, R0, 0x88, P5 ;  /* 0x000000880000780c */ /* 0x000fe20002fa4270 */
[----:B------:R-:W-:Y:S03]  /*21b70*/  BSSY B1, `(.L_x_288) ;  /* 0x0000009000017945 */ /* 0x000fe60003800000 */
[----:B------:R-:W-:-:S04]  /*21b80*/  FMUL R22, R22, R16 ;  /* 0x0000001016167220 */ /* 0x000fc80000400000 */
[----:B----4-:R-:W-:-:S05]  /*21b90*/  FFMA R22, R23, R2, R22 ;  /* 0x0000000217167223 */ /* 0x010fca0000000016 */
[----:B------:R-:W-:-:S05]  /*21ba0*/  F2FP.F16.F32.PACK_AB R22, RZ, R22 ;  /* 0x00000016ff16723e */ /* 0x000fca00000000ff */
[----:B------:R4:W-:Y:S02]  /*21bb0*/  @P4 STG.E.U16 desc[UR44][R20.64+0x2], R22 ;  /* 0x0000021614004986 */ /* 0x0009e4000c10152c */
[----:B----4-:R-:W-:-:S05]  /*21bc0*/  IADD3 R22, P4, R20, R163, RZ ;  /* 0x000000a314167210 */ /* 0x010fca0007f9e0ff */
[----:B------:R-:W-:Y:S01]  /*21bd0*/  IMAD.X R23, R21, 0x1, R166, P4 ;  /* 0x0000000115177824 */ /* 0x000fe200020e06a6 */
[----:B------:R-:W-:Y:S07]  /*21be0*/  @!P5 BRA `(.L_x_289) ;  /* 0x000000000004d947 */ /* 0x000fee0003800000 */
[----:B------:R4:W5:Y:S02]  /*21bf0*/  LDG.E.LTC128B.U16 R152, desc[UR44][R156.64] ;  /* 0x0000002c9c987981 */ /* 0x000964000c1e1520 */
.L_x_289:
[----:B------:R-:W-:Y:S05]  /*21c00*/  BSYNC B1 ;  /* 0x0000000000017941 */ /* 0x000fea0003800000 */
.L_x_288:
[----:B------:R-:W2:Y:S01]  /*21c10*/  LDL.LU R154, [R1+0x208] ;  /* 0x00020800019a7983 */ /* 0x000ea20000300800 */
[----:B-----5:R-:W-:Y:S01]  /*21c20*/  HADD2.F32 R153, -RZ, R152.H0_H0 ;  /* 0x20000098ff997230 */ /* 0x020fe20000004100 */
[----:B------:R-:W-:Y:S01]  /*21c30*/  LOP3.LUT P4, RZ, R17, 0x2, RZ, 0xc0, !PT ;  /* 0x0000000211ff7812 */ /* 0x000fe2000788c0ff */
[----:B------:R-:W-:Y:S03]  /*21c40*/  BSSY B1, `(.L_x_290) ;  /* 0x0000008000017945 */ /* 0x000fe60003800000 */
[----:B------:R-:W-:Y:S01]  /*21c50*/  FMUL R153, R153, R16 ;  /* 0x0000001099997220 */ /* 0x000fe20000400000 */
[----:B------:R-:W-:-:S03]  /*21c60*/  ISETP.GT.AND P4, PT, R0, 0x88, P4 ;  /* 0x000000880000780c */ /* 0x000fc60002784270 */
[----:B--2---:R-:W-:-:S05]  /*21c70*/  FFMA R153, R154, R2, R153 ;  /* 0x000000029a997223 */ /* 0x004fca0000000099 */
[----:B------:R-:W-:-:S05]  /*21c80*/  F2FP.F16.F32.PACK_AB R153, RZ, R153 ;  /* 0x00000099ff99723e */ /* 0x000fca00000000ff */
[----:B------:R2:W-:Y:S01]  /*21c90*/  @P5 STG.E.U16 desc[UR44][R22.64], R153 ;  /* 0x0000009916005986 */ /* 0x0005e2000c10152c */
[----:B------:R-:W-:Y:S05]  /*21ca0*/  @!P4 BRA `(.L_x_291) ;  /* 0x000000000004c947 */ /* 0x000fea0003800000 */
[----:B------:R0:W5:Y:S02]  /*21cb0*/  LDG.E.LTC128B.U16 R152, desc[UR44][R8.64+0x2] ;  /* 0x0000022c08987981 */ /* 0x000164000c1e1520 */
.L_x_291:
[----:B------:R-:W-:Y:S05]  /*21cc0*/  BSYNC B1 ;  /* 0x0000000000017941 */ /* 0x000fea0003800000 */
.L_x_290:
[----:B------:R-:W3:Y:S01]  /*21cd0*/  LDL.LU R154, [R1+0x20c] ;  /* 0x00020c00019a7983 */ /* 0x000ee20000300800 */
[----:B--2--5:R-:W-:Y:S01]  /*21ce0*/  HADD2.F32 R153, -RZ, R152.H0_H0 ;  /* 0x20000098ff997230 */ /* 0x024fe20000004100 */
[----:B------:R-:W-:Y:S01]  /*21cf0*/  LOP3.LUT P5, RZ, R17, 0x4, RZ, 0xc0, !PT ;  /* 0x0000000411ff7812 */ /* 0x000fe200078ac0ff */
[----:B------:R-:W-:Y:S03]  /*21d00*/  BSSY B1, `(.L_x_292) ;  /* 0x0000008000017945 */ /* 0x000fe60003800000 */
[----:B------:R-:W-:-:S04]  /*21d10*/  FMUL R153, R153, R16 ;  /* 0x0000001099997220 */ /* 0x000fc80000400000 */
[----:B---3--:R-:W-:-:S05]  /*21d20*/  FFMA R153, R154, R2, R153 ;  /* 0x000000029a997223 */ /* 0x008fca0000000099 */
[----:B------:R-:W-:-:S05]  /*21d30*/  F2FP.F16.F32.PACK_AB R153, RZ, R153 ;  /* 0x00000099ff99723e */ /* 0x000fca00000000ff */
[----:B------:R2:W-:Y:S01]  /*21d40*/  @P4 STG.E.U16 desc[UR44][R22.64+0x2], R153 ;  /* 0x0000029916004986 */ /* 0x0005e2000c10152c */
[----:B------:R-:W-:-:S13]  /*21d50*/  ISETP.GT.AND P4, PT, R0, 0x80, P5 ;  /* 0x000000800000780c */ /* 0x000fda0002f84270 */
[----:B--2---:R-:W-:Y:S05]  /*21d60*/  @!P4 BRA `(.L_x_293) ;  /* 0x000000000004c947 */ /* 0x004fea0003800000 */
[----:B------:R2:W5:Y:S02]  /*21d70*/  LDG.E.LTC128B.U16 R152, desc[UR44][R10.64+0x10] ;  /* 0x0000102c0a987981 */ /* 0x000564000c1e1520 */
.L_x_293:
[----:B------:R-:W-:Y:S05]  /*21d80*/  BSYNC B1 ;  /* 0x0000000000017941 */ /* 0x000fea0003800000 */
.L_x_292:
[----:B------:R-:W3:Y:S01]  /*21d90*/  LDL.LU R154, [R1+0x210] ;  /* 0x00021000019a7983 */ /* 0x000ee20000300800 */
[----:B-----5:R-:W-:Y:S01]  /*21da0*/  HADD2.F32 R153, -RZ, R152.H0_H0 ;  /* 0x20000098ff997230 */ /* 0x020fe20000004100 */
[----:B------:R-:W-:Y:S01]  /*21db0*/  LOP3.LUT P5, RZ, R17, 0x8, RZ, 0xc0, !PT ;  /* 0x0000000811ff7812 */ /* 0x000fe200078ac0ff */
[----:B------:R-:W-:Y:S03]  /*21dc0*/  BSSY B1, `(.L_x_294) ;  /* 0x0000008000017945 */ /* 0x000fe60003800000 */
[----:B------:R-:W-:-:S04]  /*21dd0*/  FMUL R153, R153, R16 ;  /* 0x0000001099997220 */ /* 0x000fc80000400000 */
[----:B---3--:R-:W-:-:S05]  /*21de0*/  FFMA R153, R154, R2, R153 ;  /* 0x000000029a997223 */ /* 0x008fca0000000099 */
[----:B------:R-:W-:-:S05]  /*21df0*/  F2FP.F16.F32.PACK_AB R153, RZ, R153 ;  /* 0x00000099ff99723e */ /* 0x000fca00000000ff */
[----:B------:R3:W-:Y:S01]  /*21e00*/  @P4 STG.E.U16 desc[UR44][R20.64+0x10], R153 ;  /* 0x0000109914004986 */ /* 0x0007e2000c10152c */
[----:B------:R-:W-:-:S13]  /*21e10*/  ISETP.GT.AND P4, PT, R0, 0x80, P5 ;  /* 0x000000800000780c */ /* 0x000fda0002f84270 */
[----:B---3--:R-:W-:Y:S05]  /*21e20*/  @!P4 BRA `(.L_x_295) ;  /* 0x000000000004c947 */ /* 0x008fea0003800000 */
[----:B------:R3:W5:Y:S02]  /*21e30*/  LDG.E.LTC128B.U16 R152, desc[UR44][R10.64+0x12] ;  /* 0x0000122c0a987981 */ /* 0x000764000c1e1520 */
.L_x_295:
[----:B------:R-:W-:Y:S05]  /*21e40*/  BSYNC B1 ;  /* 0x0000000000017941 */ /* 0x000fea0003800000 */
.L_x_294:
[----:B------:R-:W2:Y:S01]  /*21e50*/  LDL.LU R154, [R1+0x214] ;  /* 0x00021400019a7983 */ /* 0x000ea20000300800 */
[----:B-----5:R-:W-:Y:S01]  /*21e60*/  HADD2.F32 R153, -RZ, R152.H0_H0 ;  /* 0x20000098ff997230 */ /* 0x020fe20000004100 */
[----:B------:R-:W-:Y:S04]  /*21e70*/  BSSY B1, `(.L_x_296) ;  /* 0x0000009000017945 */ /* 0x000fe80003800000 */
[----:B------:R-:W-:-:S04]  /*21e80*/  FMUL R153, R153, R16 ;  /* 0x0000001099997220 */ /* 0x000fc80000400000 */
[----:B--2---:R-:W-:-:S05]  /*21e90*/  FFMA R153, R154, R2, R153 ;  /* 0x000000029a997223 */ /* 0x004fca0000000099 */
[----:B------:R-:W-:-:S05]  /*21ea0*/  F2FP.F16.F32.PACK_AB R153, RZ, R153 ;  /* 0x00000099ff99723e */ /* 0x000fca00000000ff */
[----:B------:R2:W-:Y:S01]  /*21eb0*/  @P4 STG.E.U16 desc[UR44][R20.64+0x12], R153 ;  /* 0x0000129914004986 */ /* 0x0005e2000c10152c */
[----:B------:R-:W-:-:S04]  /*21ec0*/  LOP3.LUT P4, RZ, R17, 0x4, RZ, 0xc0, !PT ;  /* 0x0000000411ff7812 */ /* 0x000fc8000788c0ff */
[----:B------:R-:W-:-:S13]  /*21ed0*/  ISETP.GT.AND P4, PT, R0, 0x88, P4 ;  /* 0x000000880000780c */ /* 0x000fda0002784270 */
[----:B--2---:R-:W-:Y:S05]  /*21ee0*/  @!P4 BRA `(.L_x_297) ;  /* 0x000000000004c947 */ /* 0x004fea0003800000 */
[----:B------:R2:W5:Y:S02]  /*21ef0*/  LDG.E.LTC128B.U16 R152, desc[UR44][R8.64+0x10] ;  /* 0x0000102c08987981 */ /* 0x000564000c1e1520 */
.L_x_297:
[----:B------:R-:W-:Y:S05]  /*21f00*/  BSYNC B1 ;  /* 0x0000000000017941 */ /* 0x000fea0003800000 */
.L_x_296:
        /* <DEDUP_REMOVED lines=10> */
.L_x_299:
[----:B------:R-:W-:Y:S05]  /*21fb0*/  BSYNC B1 ;  /* 0x0000000000017941 */ /* 0x000fea0003800000 */
.L_x_298:
[----:B------:R-:W2:Y:S01]  /*21fc0*/  LDL.LU R154, [R1+0x21c] ;  /* 0x00021c00019a7983 */ /* 0x000ea20000300800 */
[----:B-----5:R-:W-:Y:S01]  /*21fd0*/  HADD2.F32 R153, -RZ, R152.H0_H0 ;  /* 0x20000098ff997230 */ /* 0x020fe20000004100 */
[----:B------:R-:W-:Y:S01]  /*21fe0*/  LOP3.LUT P5, RZ, R17, 0x10, RZ, 0xc0, !PT ;  /* 0x0000001011ff7812 */ /* 0x000fe200078ac0ff */
[----:B------:R-:W-:Y:S03]  /*21ff0*/  BSSY B1, `(.L_x_300) ;  /* 0x0000008000017945 */ /* 0x000fe60003800000 */
[----:B------:R-:W-:-:S04]  /*22000*/  FMUL R153, R153, R16 ;  /* 0x0000001099997220 */ /* 0x000fc80000400000 */
[----:B--2---:R-:W-:-:S05]  /*22010*/  FFMA R153, R154, R2, R153 ;  /* 0x000000029a997223 */ /* 0x004fca0000000099 */
[----:B------:R-:W-:-:S05]  /*22020*/  F2FP.F16.F32.PACK_AB R153, RZ, R153 ;  /* 0x00000099ff99723e */ /* 0x000fca00000000ff */
[----:B------:R2:W-:Y:S01]  /*22030*/  @P4 STG.E.U16 desc[UR44][R22.64+0x12], R153 ;  /* 0x0000129916004986 */ /* 0x0005e2000c10152c */
[----:B------:R-:W-:-:S13]  /*22040*/  ISETP.GT.AND P4, PT, R0, 0x80, P5 ;  /* 0x000000800000780c */ /* 0x000fda0002f84270 */
[----:B--2---:R-:W-:Y:S05]  /*22050*/  @!P4 BRA `(.L_x_301) ;  /* 0x000000000004c947 */ /* 0x004fea0003800000 */
[----:B------:R2:W5:Y:S02]  /*22060*/  LDG.E.LTC128B.U16 R152, desc[UR44][R10.64+0x20] ;  /* 0x0000202c0a987981 */ /* 0x000564000c1e1520 */
.L_x_301:
[----:B------:R-:W-:Y:S05]  /*22070*/  BSYNC B1 ;  /* 0x0000000000017941 */ /* 0x000fea0003800000 */
.L_x_300:
        /* <DEDUP_REMOVED lines=11> */
.L_x_303:
[----:B------:R-:W-:Y:S05]  /*22130*/  BSYNC B1 ;  /* 0x0000000000017941 */ /* 0x000fea0003800000 */
.L_x_302:
        /* <DEDUP_REMOVED lines=11> */
.L_x_305:
[----:B------:R-:W-:Y:S05]  /*221f0*/  BSYNC B1 ;  /* 0x0000000000017941 */ /* 0x000fea0003800000 */
.L_x_304:
        /* <DEDUP_REMOVED lines=10> */
.L_x_307:
[----:B------:R-:W-:Y:S05]  /*222a0*/  BSYNC B1 ;  /* 0x0000000000017941 */ /* 0x000fea0003800000 */
.L_x_306:
        /* <DEDUP_REMOVED lines=11> */
.L_x_309:
[----:B------:R-:W-:Y:S05]  /*22360*/  BSYNC B1 ;  /* 0x0000000000017941 */ /* 0x000fea0003800000 */
.L_x_308:
        /* <DEDUP_REMOVED lines=11> */
.L_x_311:
[----:B------:R-:W-:Y:S05]  /*22420*/  BSYNC B1 ;  /* 0x0000000000017941 */ /* 0x000fea0003800000 */
.L_x_310:
        /* <DEDUP_REMOVED lines=11> */
.L_x_313:
[----:B------:R-:W-:Y:S05]  /*224e0*/  BSYNC B1 ;  /* 0x0000000000017941 */ /* 0x000fea0003800000 */
.L_x_312:
        /* <DEDUP_REMOVED lines=10> */
.L_x_315:
[----:B------:R-:W-:Y:S05]  /*22590*/  BSYNC B1 ;  /* 0x0000000000017941 */ /* 0x000fea0003800000 */
.L_x_314:
        /* <DEDUP_REMOVED lines=11> */
.L_x_317:
[----:B------:R-:W-:Y:S05]  /*22650*/  BSYNC B1 ;  /* 0x0000000000017941 */ /* 0x000fea0003800000 */
.L_x_316:
        /* <DEDUP_REMOVED lines=11> */
.L_x_319:
[----:B------:R-:W-:Y:S05]  /*22710*/  BSYNC B1 ;  /* 0x0000000000017941 */ /* 0x000fea0003800000 */
.L_x_318:
        /* <DEDUP_REMOVED lines=11> */
.L_x_321:
[----:B------:R-:W-:Y:S05]  /*227d0*/  BSYNC B1 ;  /* 0x0000000000017941 */ /* 0x000fea0003800000 */
.L_x_320:
        /* <DEDUP_REMOVED lines=10> */
.L_x_323:
[----:B------:R-:W-:Y:S05]  /*22880*/  BSYNC B1 ;  /* 0x0000000000017941 */ /* 0x000fea0003800000 */
.L_x_322:
        /* <DEDUP_REMOVED lines=11> */
.L_x_325:
[----:B------:R-:W-:Y:S05]  /*22940*/  BSYNC B1 ;  /* 0x0000000000017941 */ /* 0x000fea0003800000 */
.L_x_324:
        /* <DEDUP_REMOVED lines=11> */
.L_x_327:
[----:B------:R-:W-:Y:S05]  /*22a00*/  BSYNC B1 ;  /* 0x0000000000017941 */ /* 0x000fea0003800000 */
.L_x_326:
        /* <DEDUP_REMOVED lines=11> */
.L_x_329:
[----:B------:R-:W-:Y:S05]  /*22ac0*/  BSYNC B1 ;  /* 0x0000000000017941 */ /* 0x000fea0003800000 */
.L_x_328:
        /* <DEDUP_REMOVED lines=10> */
.L_x_331:
[----:B------:R-:W-:Y:S05]  /*22b70*/  BSYNC B1 ;  /* 0x0000000000017941 */ /* 0x000fea0003800000 */
.L_x_330:
        /* <DEDUP_REMOVED lines=11> */
.L_x_333:
[----:B------:R-:W-:Y:S05]  /*22c30*/  BSYNC B1 ;  /* 0x0000000000017941 */ /* 0x000fea0003800000 */
.L_x_332:
        /* <DEDUP_REMOVED lines=11> */
.L_x_335:
[----:B------:R-:W-:Y:S05]  /*22cf0*/  BSYNC B1 ;  /* 0x0000000000017941 */ /* 0x000fea0003800000 */
.L_x_334:
        /* <DEDUP_REMOVED lines=11> */
.L_x_337:
[----:B------:R-:W-:Y:S05]  /*22db0*/  BSYNC B1 ;  /* 0x0000000000017941 */ /* 0x000fea0003800000 */
.L_x_336:
        /* <DEDUP_REMOVED lines=10> */
.L_x_339:
[----:B------:R-:W-:Y:S05]  /*22e60*/  BSYNC B1 ;  /* 0x0000000000017941 */ /* 0x000fea0003800000 */
.L_x_338:
        /* <DEDUP_REMOVED lines=11> */
.L_x_341:
[----:B------:R-:W-:Y:S05]  /*22f20*/  BSYNC B1 ;  /* 0x0000000000017941 */ /* 0x000fea0003800000 */
.L_x_340:
        /* <DEDUP_REMOVED lines=11> */
.L_x_343:
[----:B------:R-:W-:Y:S05]  /*22fe0*/  BSYNC B1 ;  /* 0x0000000000017941 */ /* 0x000fea0003800000 */
.L_x_342:
        /* <DEDUP_REMOVED lines=11> */
.L_x_345:
[----:B------:R-:W-:Y:S05]  /*230a0*/  BSYNC B1 ;  /* 0x0000000000017941 */ /* 0x000fea0003800000 */
.L_x_344:
        /* <DEDUP_REMOVED lines=10> */
.L_x_347:
[----:B------:R-:W-:Y:S05]  /*23150*/  BSYNC B1 ;  /* 0x0000000000017941 */ /* 0x000fea0003800000 */
.L_x_346:
        /* <DEDUP_REMOVED lines=11> */
.L_x_349:
[----:B------:R-:W-:Y:S05]  /*23210*/  BSYNC B1 ;  /* 0x0000000000017941 */ /* 0x000fea0003800000 */
.L_x_348:
        /* <DEDUP_REMOVED lines=11> */
.L_x_351:
[----:B------:R-:W-:Y:S05]  /*232d0*/  BSYNC B1 ;  /* 0x0000000000017941 */ /* 0x000fea0003800000 */
.L_x_350:
        /* <DEDUP_REMOVED lines=11> */
.L_x_353:
[----:B------:R-:W-:Y:S05]  /*23390*/  BSYNC B1 ;  /* 0x0000000000017941 */ /* 0x000fea0003800000 */
.L_x_352:
        /* <DEDUP_REMOVED lines=10> */
.L_x_355:
[----:B------:R-:W-:Y:S05]  /*23440*/  BSYNC B1 ;  /* 0x0000000000017941 */ /* 0x000fea0003800000 */
.L_x_354:
        /* <DEDUP_REMOVED lines=11> */
.L_x_357:
[----:B------:R-:W-:Y:S05]  /*23500*/  BSYNC B1 ;  /* 0x0000000000017941 */ /* 0x000fea0003800000 */
.L_x_356:
        /* <DEDUP_REMOVED lines=11> */
.L_x_359:
[----:B------:R-:W-:Y:S05]  /*235c0*/  BSYNC B1 ;  /* 0x0000000000017941 */ /* 0x000fea0003800000 */
.L_x_358:
        /* <DEDUP_REMOVED lines=11> */
.L_x_361:
[----:B------:R-:W-:Y:S05]  /*23680*/  BSYNC B1 ;  /* 0x0000000000017941 */ /* 0x000fea0003800000 */
.L_x_360:
        /* <DEDUP_REMOVED lines=10> */
.L_x_363:
[----:B------:R-:W-:Y:S05]  /*23730*/  BSYNC B1 ;  /* 0x0000000000017941 */ /* 0x000fea0003800000 */
.L_x_362:
        /* <DEDUP_REMOVED lines=11> */
.L_x_365:
[----:B------:R-:W-:Y:S05]  /*237f0*/  BSYNC B1 ;  /* 0x0000000000017941 */ /* 0x000fea0003800000 */
.L_x_364:
        /* <DEDUP_REMOVED lines=11> */
.L_x_367:
[----:B------:R-:W-:Y:S05]  /*238b0*/  BSYNC B1 ;  /* 0x0000000000017941 */ /* 0x000fea0003800000 */
.L_x_366:
        /* <DEDUP_REMOVED lines=11> */
.L_x_369:
[----:B------:R-:W-:Y:S05]  /*23970*/  BSYNC B1 ;  /* 0x0000000000017941 */ /* 0x000fea0003800000 */
.L_x_368:
        /* <DEDUP_REMOVED lines=10> */
.L_x_371:
[----:B------:R-:W-:Y:S05]  /*23a20*/  BSYNC B1 ;  /* 0x0000000000017941 */ /* 0x000fea0003800000 */
.L_x_370:
        /* <DEDUP_REMOVED lines=11> */
.L_x_373:
[----:B------:R-:W-:Y:S05]  /*23ae0*/  BSYNC B1 ;  /* 0x0000000000017941 */ /* 0x000fea0003800000 */
.L_x_372:
        /* <DEDUP_REMOVED lines=11> */
.L_x_375:
[----:B------:R-:W-:Y:S05]  /*23ba0*/  BSYNC B1 ;  /* 0x0000000000017941 */ /* 0x000fea0003800000 */
.L_x_374:
        /* <DEDUP_REMOVED lines=11> */
.L_x_377:
[----:B------:R-:W-:Y:S05]  /*23c60*/  BSYNC B1 ;  /* 0x0000000000017941 */ /* 0x000fea0003800000 */
.L_x_376:
        /* <DEDUP_REMOVED lines=10> */
.L_x_379:
[----:B------:R-:W-:Y:S05]  /*23d10*/  BSYNC B1 ;  /* 0x0000000000017941 */ /* 0x000fea0003800000 */
.L_x_378:
        /* <DEDUP_REMOVED lines=11> */
.L_x_381:
[----:B------:R-:W-:Y:S05]  /*23dd0*/  BSYNC B1 ;  /* 0x0000000000017941 */ /* 0x000fea0003800000 */
.L_x_380:
        /* <DEDUP_REMOVED lines=11> */
.L_x_383:
[----:B------:R-:W-:Y:S05]  /*23e90*/  BSYNC B1 ;  /* 0x0000000000017941 */ /* 0x000fea0003800000 */
.L_x_382:
        /* <DEDUP_REMOVED lines=11> */
.L_x_385:
[----:B------:R-:W-:Y:S05]  /*23f50*/  BSYNC B1 ;  /* 0x0000000000017941 */ /* 0x000fea0003800000 */
.L_x_384:
        /* <DEDUP_REMOVED lines=10> */
.L_x_387:
[----:B------:R-:W-:Y:S05]  /*24000*/  BSYNC B1 ;  /* 0x0000000000017941 */ /* 0x000fea0003800000 */
.L_x_386:
        /* <DEDUP_REMOVED lines=11> */
.L_x_389:
[----:B------:R-:W-:Y:S05]  /*240c0*/  BSYNC B1 ;  /* 0x0000000000017941 */ /* 0x000fea0003800000 */
.L_x_388:
        /* <DEDUP_REMOVED lines=11> */
.L_x_391:
[----:B------:R-:W-:Y:S05]  /*24180*/  BSYNC B1 ;  /* 0x0000000000017941 */ /* 0x000fea0003800000 */
.L_x_390:
        /* <DEDUP_REMOVED lines=11> */
.L_x_393:
[----:B------:R-:W-:Y:S05]  /*24240*/  BSYNC B1 ;  /* 0x0000000000017941 */ /* 0x000fea0003800000 */
.L_x_392:
        /* <DEDUP_REMOVED lines=10> */
.L_x_395:
[----:B------:R-:W-:Y:S05]  /*242f0*/  BSYNC B1 ;  /* 0x0000000000017941 */ /* 0x000fea0003800000 */
.L_x_394:
        /* <DEDUP_REMOVED lines=11> */
.L_x_397:
[----:B------:R-:W-:Y:S05]  /*243b0*/  BSYNC B1 ;  /* 0x0000000000017941 */ /* 0x000fea0003800000 */
.L_x_396:
        /* <DEDUP_REMOVED lines=11> */
.L_x_399:
[----:B------:R-:W-:Y:S05]  /*24470*/  BSYNC B1 ;  /* 0x0000000000017941 */ /* 0x000fea0003800000 */
.L_x_398:
        /* <DEDUP_REMOVED lines=11> */
.L_x_401:
[----:B------:R-:W-:Y:S05]  /*24530*/  BSYNC B1 ;  /* 0x0000000000017941 */ /* 0x000fea0003800000 */
.L_x_400:
        /* <DEDUP_REMOVED lines=10> */
.L_x_403:
[----:B------:R-:W-:Y:S05]  /*245e0*/  BSYNC B1 ;  /* 0x0000000000017941 */ /* 0x000fea0003800000 */
.L_x_402:
        /* <DEDUP_REMOVED lines=11> */
.L_x_405:
[----:B------:R-:W-:Y:S05]  /*246a0*/  BSYNC B1 ;  /* 0x0000000000017941 */ /* 0x000fea0003800000 */
.L_x_404:
        /* <DEDUP_REMOVED lines=11> */
.L_x_407:
[----:B------:R-:W-:Y:S05]  /*24760*/  BSYNC B1 ;  /* 0x0000000000017941 */ /* 0x000fea0003800000 */
.L_x_406:
        /* <DEDUP_REMOVED lines=11> */
.L_x_409:
[----:B------:R-:W-:Y:S05]  /*24820*/  BSYNC B1 ;  /* 0x0000000000017941 */ /* 0x000fea0003800000 */
.L_x_408:
        /* <DEDUP_REMOVED lines=10> */
.L_x_411:
[----:B------:R-:W-:Y:S05]  /*248d0*/  BSYNC B1 ;  /* 0x0000000000017941 */ /* 0x000fea0003800000 */
.L_x_410:
        /* <DEDUP_REMOVED lines=11> */
.L_x_413:
[----:B------:R-:W-:Y:S05]  /*24990*/  BSYNC B1 ;  /* 0x0000000000017941 */ /* 0x000fea0003800000 */
.L_x_412:
        /* <DEDUP_REMOVED lines=11> */
.L_x_415:
[----:B------:R-:W-:Y:S05]  /*24a50*/  BSYNC B1 ;  /* 0x0000000000017941 */ /* 0x000fea0003800000 */
.L_x_414:
        /* <DEDUP_REMOVED lines=11> */
.L_x_417:
[----:B------:R-:W-:Y:S05]  /*24b10*/  BSYNC B1 ;  /* 0x0000000000017941 */ /* 0x000fea0003800000 */
.L_x_416:
        /* <DEDUP_REMOVED lines=10> */
.L_x_419:
[----:B------:R-:W-:Y:S05]  /*24bc0*/  BSYNC B1 ;  /* 0x0000000000017941 */ /* 0x000fea0003800000 */
.L_x_418:
        /* <DEDUP_REMOVED lines=11> */
.L_x_421:
[----:B------:R-:W-:Y:S05]  /*24c80*/  BSYNC B1 ;  /* 0x0000000000017941 */ /* 0x000fea0003800000 */
.L_x_420:
        /* <DEDUP_REMOVED lines=11> */
.L_x_423:
[----:B------:R-:W-:Y:S05]  /*24d40*/  BSYNC B1 ;  /* 0x0000000000017941 */ /* 0x000fea0003800000 */
.L_x_422:
        /* <DEDUP_REMOVED lines=11> */
.L_x_425:
[----:B------:R-:W-:Y:S05]  /*24e00*/  BSYNC B1 ;  /* 0x0000000000017941 */ /* 0x000fea0003800000 */
.L_x_424:
        /* <DEDUP_REMOVED lines=10> */
.L_x_427:
[----:B------:R-:W-:Y:S05]  /*24eb0*/  BSYNC B1 ;  /* 0x0000000000017941 */ /* 0x000fea0003800000 */
.L_x_426:
        /* <DEDUP_REMOVED lines=11> */
.L_x_429:
[----:B------:R-:W-:Y:S05]  /*24f70*/  BSYNC B1 ;  /* 0x0000000000017941 */ /* 0x000fea0003800000 */
.L_x_428:
        /* <DEDUP_REMOVED lines=11> */
.L_x_431:
[----:B------:R-:W-:Y:S05]  /*25030*/  BSYNC B1 ;  /* 0x0000000000017941 */ /* 0x000fea0003800000 */
.L_x_430:
        /* <DEDUP_REMOVED lines=11> */
.L_x_433:
[----:B------:R-:W-:Y:S05]  /*250f0*/  BSYNC B1 ;  /* 0x0000000000017941 */ /* 0x000fea0003800000 */
.L_x_432:
        /* <DEDUP_REMOVED lines=10> */
.L_x_435:
[----:B------:R-:W-:Y:S05]  /*251a0*/  BSYNC B1 ;  /* 0x0000000000017941 */ /* 0x000fea0003800000 */
.L_x_434:
        /* <DEDUP_REMOVED lines=11> */
.L_x_437:
[----:B------:R-:W-:Y:S05]  /*25260*/  BSYNC B1 ;  /* 0x0000000000017941 */ /* 0x000fea0003800000 */
.L_x_436:
        /* <DEDUP_REMOVED lines=11> */
.L_x_439:
[----:B------:R-:W-:Y:S05]  /*25320*/  BSYNC B1 ;  /* 0x0000000000017941 */ /* 0x000fea0003800000 */
.L_x_438:
        /* <DEDUP_REMOVED lines=11> */
.L_x_441:
[----:B------:R-:W-:Y:S05]  /*253e0*/  BSYNC B1 ;  /* 0x0000000000017941 */ /* 0x000fea0003800000 */
.L_x_440:
        /* <DEDUP_REMOVED lines=10> */
.L_x_443:
[----:B------:R-:W-:Y:S05]  /*25490*/  BSYNC B1 ;  /* 0x0000000000017941 */ /* 0x000fea0003800000 */
.L_x_442:
        /* <DEDUP_REMOVED lines=11> */
.L_x_445:
[----:B------:R-:W-:Y:S05]  /*25550*/  BSYNC B1 ;  /* 0x0000000000017941 */ /* 0x000fea0003800000 */
.L_x_444:
        /* <DEDUP_REMOVED lines=11> */
.L_x_447:
[----:B------:R-:W-:Y:S05]  /*25610*/  BSYNC B1 ;  /* 0x0000000000017941 */ /* 0x000fea0003800000 */
.L_x_446:
        /* <DEDUP_REMOVED lines=11> */
.L_x_449:
[----:B------:R-:W-:Y:S05]  /*256d0*/  BSYNC B1 ;  /* 0x0000000000017941 */ /* 0x000fea0003800000 */
.L_x_448:
        /* <DEDUP_REMOVED lines=10> */
.L_x_451:
[----:B------:R-:W-:Y:S05]  /*25780*/  BSYNC B1 ;  /* 0x0000000000017941 */ /* 0x000fea0003800000 */
.L_x_450:
        /* <DEDUP_REMOVED lines=11> */
.L_x_453:
[----:B------:R-:W-:Y:S05]  /*25840*/  BSYNC B1 ;  /* 0x0000000000017941 */ /* 0x000fea0003800000 */
.L_x_452:
        /* <DEDUP_REMOVED lines=11> */
.L_x_455:
[----:B------:R-:W-:Y:S05]  /*25900*/  BSYNC B1 ;  /* 0x0000000000017941 */ /* 0x000fea0003800000 */
.L_x_454:
        /* <DEDUP_REMOVED lines=11> */
.L_x_457:
[----:B------:R-:W-:Y:S05]  /*259c0*/  BSYNC B1 ;  /* 0x0000000000017941 */ /* 0x000fea0003800000 */
.L_x_456:
        /* <DEDUP_REMOVED lines=10> */
.L_x_459:
[----:B------:R-:W-:Y:S05]  /*25a70*/  BSYNC B1 ;  /* 0x0000000000017941 */ /* 0x000fea0003800000 */
.L_x_458:
        /* <DEDUP_REMOVED lines=11> */
.L_x_461:
[----:B------:R-:W-:Y:S05]  /*25b30*/  BSYNC B1 ;  /* 0x0000000000017941 */ /* 0x000fea0003800000 */
.L_x_460:
        /* <DEDUP_REMOVED lines=11> */
.L_x_463:
[----:B------:R-:W-:Y:S05]  /*25bf0*/  BSYNC B1 ;  /* 0x0000000000017941 */ /* 0x000fea0003800000 */
.L_x_462:
        /* <DEDUP_REMOVED lines=11> */
.L_x_465:
[----:B------:R-:W-:Y:S05]  /*25cb0*/  BSYNC B1 ;  /* 0x0000000000017941 */ /* 0x000fea0003800000 */
.L_x_464:
        /* <DEDUP_REMOVED lines=10> */
.L_x_467:
[----:B------:R-:W-:Y:S05]  /*25d60*/  BSYNC B1 ;  /* 0x0000000000017941 */ /* 0x000fea0003800000 */
.L_x_466:
        /* <DEDUP_REMOVED lines=11> */
.L_x_469:
[----:B------:R-:W-:Y:S05]  /*25e20*/  BSYNC B1 ;  /* 0x0000000000017941 */ /* 0x000fea0003800000 */
.L_x_468:
        /* <DEDUP_REMOVED lines=11> */
.L_x_471:
[----:B------:R-:W-:Y:S05]  /*25ee0*/  BSYNC B1 ;  /* 0x0000000000017941 */ /* 0x000fea0003800000 */
.L_x_470:
        /* <DEDUP_REMOVED lines=11> */
.L_x_473:
[----:B------:R-:W-:Y:S05]  /*25fa0*/  BSYNC B1 ;  /* 0x0000000000017941 */ /* 0x000fea0003800000 */
.L_x_472:
        /* <DEDUP_REMOVED lines=10> */
.L_x_475:
[----:B------:R-:W-:Y:S05]  /*26050*/  BSYNC B1 ;  /* 0x0000000000017941 */ /* 0x000fea0003800000 */
.L_x_474:
        /* <DEDUP_REMOVED lines=11> */
.L_x_477:
[----:B------:R-:W-:Y:S05]  /*26110*/  BSYNC B1 ;  /* 0x0000000000017941 */ /* 0x000fea0003800000 */
.L_x_476:
        /* <DEDUP_REMOVED lines=11> */
.L_x_479:
[----:B------:R-:W-:Y:S05]  /*261d0*/  BSYNC B1 ;  /* 0x0000000000017941 */ /* 0x000fea0003800000 */
.L_x_478:
        /* <DEDUP_REMOVED lines=11> */
.L_x_481:
[----:B------:R-:W-:Y:S05]  /*26290*/  BSYNC B1 ;  /* 0x0000000000017941 */ /* 0x000fea0003800000 */
.L_x_480:
        /* <DEDUP_REMOVED lines=10> */
.L_x_483:
[----:B------:R-:W-:Y:S05]  /*26340*/  BSYNC B1 ;  /* 0x0000000000017941 */ /* 0x000fea0003800000 */
.L_x_482:
        /* <DEDUP_REMOVED lines=11> */
.L_x_485:
[----:B------:R-:W-:Y:S05]  /*26400*/  BSYNC B1 ;  /* 0x0000000000017941 */ /* 0x000fea0003800000 */
.L_x_484:
        /* <DEDUP_REMOVED lines=11> */
.L_x_487:
[----:B------:R-:W-:Y:S05]  /*264c0*/  BSYNC B1 ;  /* 0x0000000000017941 */ /* 0x000fea0003800000 */
.L_x_486:
        /* <DEDUP_REMOVED lines=11> */
.L_x_489:
[----:B------:R-:W-:Y:S05]  /*26580*/  BSYNC B1 ;  /* 0x0000000000017941 */ /* 0x000fea0003800000 */
.L_x_488:
        /* <DEDUP_REMOVED lines=10> */
.L_x_491:
[----:B------:R-:W-:Y:S05]  /*26630*/  BSYNC B1 ;  /* 0x0000000000017941 */ /* 0x000fea0003800000 */
.L_x_490:
        /* <DEDUP_REMOVED lines=11> */
.L_x_493:
[----:B------:R-:W-:Y:S05]  /*266f0*/  BSYNC B1 ;  /* 0x0000000000017941 */ /* 0x000fea0003800000 */
.L_x_492:
        /* <DEDUP_REMOVED lines=11> */
.L_x_495:
[----:B------:R-:W-:Y:S05]  /*267b0*/  BSYNC B1 ;  /* 0x0000000000017941 */ /* 0x000fea0003800000 */
.L_x_494:
        /* <DEDUP_REMOVED lines=11> */
.L_x_497:
[----:B------:R-:W-:Y:S05]  /*26870*/  BSYNC B1 ;  /* 0x0000000000017941 */ /* 0x000fea0003800000 */
.L_x_496:
        /* <DEDUP_REMOVED lines=10> */
.L_x_499:
[----:B------:R-:W-:Y:S05]  /*26920*/  BSYNC B1 ;  /* 0x0000000000017941 */ /* 0x000fea0003800000 */
.L_x_498:
        /* <DEDUP_REMOVED lines=11> */
.L_x_501:
[----:B------:R-:W-:Y:S05]  /*269e0*/  BSYNC B1 ;  /* 0x0000000000017941 */ /* 0x000fea0003800000 */
.L_x_500:
        /* <DEDUP_REMOVED lines=11> */
.L_x_503:
[----:B------:R-:W-:Y:S05]  /*26aa0*/  BSYNC B1 ;  /* 0x0000000000017941 */ /* 0x000fea0003800000 */
.L_x_502:
        /* <DEDUP_REMOVED lines=11> */
.L_x_505:
[----:B------:R-:W-:Y:S05]  /*26b60*/  BSYNC B1 ;  /* 0x0000000000017941 */ /* 0x000fea0003800000 */
.L_x_504:
        /* <DEDUP_REMOVED lines=10> */
.L_x_507:
[----:B------:R-:W-:Y:S05]  /*26c10*/  BSYNC B1 ;  /* 0x0000000000017941 */ /* 0x000fea0003800000 */
.L_x_506:
        /* <DEDUP_REMOVED lines=11> */
.L_x_509:
[----:B------:R-:W-:Y:S05]  /*26cd0*/  BSYNC B1 ;  /* 0x0000000000017941 */ /* 0x000fea0003800000 */
.L_x_508:
        /* <DEDUP_REMOVED lines=11> */
.L_x_511:
[----:B------:R-:W-:Y:S05]  /*26d90*/  BSYNC B1 ;  /* 0x0000000000017941 */ /* 0x000fea0003800000 */
.L_x_510:
        /* <DEDUP_REMOVED lines=11> */
.L_x_513:
[----:B------:R-:W-:Y:S05]  /*26e50*/  BSYNC B1 ;  /* 0x0000000000017941 */ /* 0x000fea0003800000 */
.L_x_512:
        /* <DEDUP_REMOVED lines=10> */
.L_x_515:
[----:B------:R-:W-:Y:S05]  /*26f00*/  BSYNC B1 ;  /* 0x0000000000017941 */ /* 0x000fea0003800000 */
.L_x_514:
        /* <DEDUP_REMOVED lines=11> */
.L_x_517:
[----:B------:R-:W-:Y:S05]  /*26fc0*/  BSYNC B1 ;  /* 0x0000000000017941 */ /* 0x000fea0003800000 */
.L_x_516:
        /* <DEDUP_REMOVED lines=10> */
.L_x_519:
[----:B------:R-:W-:Y:S05]  /*27070*/  BSYNC B1 ;  /* 0x0000000000017941 */ /* 0x000fea0003800000 */
.L_x_518:
[----:B------:R-:W2:Y:S01]  /*27080*/  LDL.LU R154, [R1+0x3d4] ;  /* 0x0003d400019a7983 */ /* 0x000ea20000300800 */
[----:B-----5:R-:W-:Y:S01]  /*27090*/  HADD2.F32 R153, -RZ, R152.H0_H0 ;  /* 0x20000098ff997230 */ /* 0x020fe20000004100 */
        /* <DEDUP_REMOVED lines=8> */
.L_x_521:
[----:B------:R-:W-:Y:S05]  /*27120*/  BSYNC B1 ;  /* 0x0000000000017941 */ /* 0x000fea0003800000 */
.L_x_520:
[----:B------:R-:W3:Y:S01]  /*27130*/  LDL.LU R154, [R1+0x3d8] ;  /* 0x0003d800019a7983 */ /* 0x000ee20000300800 */
[----:B--2--5:R-:W-:Y:S01]  /*27140*/  HADD2.F32 R153, -RZ, R152.H0_H0 ;  /* 0x20000098ff997230 */ /* 0x024fe20000004100 */
        /* <DEDUP_REMOVED lines=8> */
.L_x_523:
[----:B------:R-:W-:Y:S05]  /*271d0*/  BSYNC B1 ;  /* 0x0000000000017941 */ /* 0x000fea0003800000 */
.L_x_522:
[----:B------:R-:W4:Y:S01]  /*271e0*/  LDL.LU R154, [R1+0x3dc] ;  /* 0x0003dc00019a7983 */ /* 0x000f220000300800 */
[----:B--2--5:R-:W-:Y:S01]  /*271f0*/  HADD2.F32 R153, -RZ, R152.H0_H0 ;  /* 0x20000098ff997230 */ /* 0x024fe20000004100 */
[----:B------:R-:W-:Y:S01]  /*27200*/  ISETP.GT.AND P5, PT, R0, 0x80, P3 ;  /* 0x000000800000780c */ /* 0x000fe20001fa4270 */
[----:B------:R-:W-:Y:S03]  /*27210*/  BSSY B1, `(.L_x_524) ;  /* 0x0000007000017945 */ /* 0x000fe60003800000 */
[----:B------:R-:W-:-:S04]  /*27220*/  FMUL R153, R153, R16 ;  /* 0x0000001099997220 */ /* 0x000fc80000400000 */
[----:B----4-:R-:W-:-:S05]  /*27230*/  FFMA R153, R154, R2, R153 ;  /* 0x000000029a997223 */ /* 0x010fca0000000099 */
[----:B------:R-:W-:-:S05]  /*27240*/  F2FP.F16.F32.PACK_AB R153, RZ, R153 ;  /* 0x00000099ff99723e */ /* 0x000fca00000000ff */
[----:B------:R2:W-:Y:S01]  /*27250*/  @P4 STG.E.U16 desc[UR44][R22.64+0x1d2], R153 ;  /* 0x0001d29916004986 */ /* 0x0005e2000c10152c */
[----:B------:R-:W-:Y:S05]  /*27260*/  @!P5 BRA `(.L_x_525) ;  /* 0x000000000004d947 */ /* 0x000fea0003800000 */
[----:B------:R4:W5:Y:S02]  /*27270*/  LDG.E.LTC128B.U16 R152, desc[UR44][R10.64+0x1e0] ;  /* 0x0001e02c0a987981 */ /* 0x000964000c1e1520 */
.L_x_525:
[----:B------:R-:W-:Y:S05]  /*27280*/  BSYNC B1 ;  /* 0x0000000000017941 */ /* 0x000fea0003800000 */
.L_x_524:
        /* <DEDUP_REMOVED lines=10> */
.L_x_527:
[----:B------:R-:W-:Y:S05]  /*27330*/  BSYNC B1 ;  /* 0x0000000000017941 */ /* 0x000fea0003800000 */
.L_x_526:
        /* <DEDUP_REMOVED lines=10> */
.L_x_529:
[----:B------:R-:W-:Y:S05]  /*273e0*/  BSYNC B1 ;  /* 0x0000000000017941 */ /* 0x000fea0003800000 */
.L_x_528:
        /* <DEDUP_REMOVED lines=10> */
.L_x_531:
[----:B------:R-:W-:Y:S05]  /*27490*/  BSYNC B1 ;  /* 0x0000000000017941 */ /* 0x000fea0003800000 */
.L_x_530:
        /* <DEDUP_REMOVED lines=10> */
.L_x_533:
[----:B------:R-:W-:Y:S05]  /*27540*/  BSYNC B1 ;  /* 0x0000000000017941 */ /* 0x000fea0003800000 */
.L_x_532:
        /* <DEDUP_REMOVED lines=10> */
.L_x_535:
[----:B------:R-:W-:Y:S05]  /*275f0*/  BSYNC B1 ;  /* 0x0000000000017941 */ /* 0x000fea0003800000 */
.L_x_534:
        /* <DEDUP_REMOVED lines=10> */
.L_x_537:
[----:B------:R-:W-:Y:S05]  /*276a0*/  BSYNC B1 ;  /* 0x0000000000017941 */ /* 0x000fea0003800000 */
.L_x_536:
        /* <DEDUP_REMOVED lines=10> */
.L_x_539:
[----:B------:R-:W-:Y:S05]  /*27750*/  BSYNC B1 ;  /* 0x0000000000017941 */ /* 0x000fea0003800000 */
.L_x_538:
[----:B------:R-:W4:Y:S01]  /*27760*/  LDL.LU R154, [R1+0x3fc] ;  /* 0x0003fc00019a7983 */ /* 0x000f220000300800 */
[----:B--2--5:R-:W-:Y:S01]  /*27770*/  HADD2.F32 R153, -RZ, R152.H0_H0 ;  /* 0x20000098ff997230 */ /* 0x024fe20000004100 */
[----:B------:R-:W-:Y:S01]  /*27780*/  ISETP.GT.AND P3, PT, R3, 0x100, PT ;  /* 0x000001000300780c */ /* 0x000fe20003f64270 */
[----:B------:R-:W-:Y:S01]  /*27790*/  @P0 IMAD.MOV.U32 R155, RZ, RZ, R23 ;  /* 0x000000ffff9b0224 */ /* 0x000fe200078e0017 */
[----:B------:R-:W-:Y:S01]  /*277a0*/  LOP3.LUT R17, R17, 0xfffffffe, RZ, 0xc0, !PT ;  /* 0xfffffffe11117812 */ /* 0x000fe200078ec0ff */
[----:B------:R-:W-:Y:S01]  /*277b0*/  BSSY B1, `(.L_x_540) ;  /* 0x000000b000017945 */ /* 0x000fe20003800000 */
[----:B------:R-:W-:Y:S01]  /*277c0*/  FMUL R153, R153, R16 ;  /* 0x0000001099997220 */ /* 0x000fe20000400000 */
[----:B------:R-:W-:-:S08]  /*277d0*/  ISETP.GT.AND P1, PT, R0, RZ, P3 ;  /* 0x000000ff0000720c */ /* 0x000fd00001f24270 */
[----:B------:R-:W-:Y:S01]  /*277e0*/  @P3 LOP3.LUT R17, R17, 0x1, RZ, 0xfc, !PT ;  /* 0x0000000111113812 */ /* 0x000fe200078efcff */
[----:B----4-:R-:W-:Y:S01]  /*277f0*/  FFMA R153, R154, R2, R153 ;  /* 0x000000029a997223 */ /* 0x010fe20000000099 */
[--C-:B------:R-:W-:Y:S01]  /*27800*/  @P0 IMAD.MOV.U32 R154, RZ, RZ, R22.reuse ;  /* 0x000000ffff9a0224 */ /* 0x100fe200078e0016 */
[----:B------:R-:W-:-:S03]  /*27810*/  PRMT R22, R152, 0x7610, R22 ;  /* 0x0000761098167816 */ /* 0x000fc60000000016 */
[----:B------:R-:W-:-:S05]  /*27820*/  F2FP.F16.F32.PACK_AB R153, RZ, R153 ;  /* 0x00000099ff99723e */ /* 0x000fca00000000ff */
[----:B------:R2:W-:Y:S01]  /*27830*/  @P0 STG.E.U16 desc[UR44][R154.64+0x1f2], R153 ;  /* 0x0001f2999a000986 */ /* 0x0005e2000c10152c */
[----:B------:R-:W-:Y:S05]  /*27840*/  @!P1 BRA `(.L_x_541) ;  /* 0x0000000000049947 */ /* 0x000fea0003800000 */
[----:B------:R4:W5:Y:S02]  /*27850*/  LDG.E.LTC128B.U16 R22, desc[UR44][R14.64+0x200] ;  /* 0x0002002c0e167981 */ /* 0x000964000c1e1520 */
.L_x_541:
[----:B------:R-:W-:Y:S05]  /*27860*/  BSYNC B1 ;  /* 0x0000000000017941 */ /* 0x000fea0003800000 */
.L_x_540:
[----:B------:R-:W3:Y:S01]  /*27870*/  LDL.LU R152, [R1] ;  /* 0x0000000001987983 */ /* 0x000ee20000300800 */
[----:B-----5:R-:W-:Y:S01]  /*27880*/  HADD2.F32 R23, -RZ, R22.H0_H0 ;  /* 0x20000016ff177230 */ /* 0x020fe20000004100 */
        /* <DEDUP_REMOVED lines=11> */
.L_x_543:
[----:B------:R-:W-:Y:S05]  /*27940*/  BSYNC B1 ;  /* 0x0000000000017941 */ /* 0x000fea0003800000 */
.L_x_542:
[----:B------:R-:W2:Y:S01]  /*27950*/  LDL.LU R152, [R1+0x4] ;  /* 0x0000040001987983 */ /* 0x000ea20000300800 */
[----:B---3-5:R-:W-:Y:S01]  /*27960*/  HADD2.F32 R23, -RZ, R22.H0_H0 ;  /* 0x20000016ff177230 */ /* 0x028fe20000004100 */
        /* <DEDUP_REMOVED lines=8> */
.L_x_545:
[----:B------:R-:W-:Y:S05]  /*279f0*/  BSYNC B1 ;  /* 0x0000000000017941 */ /* 0x000fea0003800000 */
.L_x_544:
        /* <DEDUP_REMOVED lines=10> */
.L_x_547:
[----:B------:R-:W-:Y:S05]  /*27aa0*/  BSYNC B1 ;  /* 0x0000000000017941 */ /* 0x000fea0003800000 */
.L_x_546:
[----:B------:R-:W3:Y:S01]  /*27ab0*/  LDL.LU R152, [R1+0xc] ;  /* 0x00000c0001987983 */ /* 0x000ee20000300800 */
[----:B--2--5:R-:W-:Y:S01]  /*27ac0*/  HADD2.F32 R23, -RZ, R22.H0_H0 ;  /* 0x20000016ff177230 */ /* 0x024fe20000004100 */
        /* <DEDUP_REMOVED lines=11> */
.L_x_549:
[----:B------:R-:W-:Y:S05]  /*27b80*/  BSYNC B1 ;  /* 0x0000000000017941 */ /* 0x000fea0003800000 */
.L_x_548:
[----:B------:R-:W4:Y:S01]  /*27b90*/  LDL.LU R152, [R1+0x10] ;  /* 0x0000100001987983 */ /* 0x000f220000300800 */
[----:B--2--5:R-:W-:Y:S01]  /*27ba0*/  HADD2.F32 R23, -RZ, R22.H0_H0 ;  /* 0x20000016ff177230 */ /* 0x024fe20000004100 */
        /* <DEDUP_REMOVED lines=11> */
.L_x_551:
[----:B------:R-:W-:Y:S05]  /*27c60*/  BSYNC B1 ;  /* 0x0000000000017941 */ /* 0x000fea0003800000 */
.L_x_550:
        /* <DEDUP_REMOVED lines=10> */
.L_x_553:
[----:B------:R-:W-:Y:S05]  /*27d10*/  BSYNC B1 ;  /* 0x0000000000017941 */ /* 0x000fea0003800000 */
.L_x_552:
        /* <DEDUP_REMOVED lines=10> */
.L_x_555:
[----:B------:R-:W-:Y:S05]  /*27dc0*/  BSYNC B1 ;  /* 0x0000000000017941 */ /* 0x000fea0003800000 */
.L_x_554:
[----:B------:R-:W3:Y:S01]  /*27dd0*/  LDL.LU R152, [R1+0x1c] ;  /* 0x00001c0001987983 */ /* 0x000ee20000300800 */
[----:B--2--5:R-:W-:Y:S01]  /*27de0*/  HADD2.F32 R23, -RZ, R22.H0_H0 ;  /* 0x20000016ff177230 */ /* 0x024fe20000004100 */
[----:B------:R-:W-:Y:S01]  /*27df0*/  IADD3 R154, P0, P2, R163, R4, R158 ;  /* 0x00000004a39a7210 */ /* 0x000fe20007a1e09e */
[----:B------:R-:W-:Y:S01]  /*27e00*/  BSSY B1, `(.L_x_556) ;  /* 0x000000c000017945 */ /* 0x000fe20003800000 */
[----:B------:R-:W-:Y:S02]  /*27e10*/  ISETP.GT.AND P3, PT, R3, 0x110, PT ;  /* 0x000001100300780c */ /* 0x000fe40003f64270 */
[----:B------:R-:W-:Y:S01]  /*27e20*/  FMUL R23, R23, R16 ;  /* 0x0000001017177220 */ /* 0x000fe20000400000 */
[----:B------:R-:W-:Y:S02]  /*27e30*/  IADD3.X R155, R166, R5, R159, P0, P2 ;  /* 0x00000005a69b7210 */ /* 0x000fe400007e449f */
[----:B------:R-:W-:Y:S02]  /*27e40*/  ISETP.GT.AND P0, PT, R0, RZ, P3 ;  /* 0x000000ff0000720c */ /* 0x000fe40001f04270 */
[----:B------:R-:W-:-:S06]  /*27e50*/  LOP3.LUT R17, R17, 0xffffffef, RZ, 0xc0, !PT ;  /* 0xffffffef11117812 */ /* 0x000fcc00078ec0ff */
[----:B------:R-:W-:Y:S01]  /*27e60*/  @P3 LOP3.LUT R17, R17, 0x10, RZ, 0xfc, !PT ;  /* 0x0000001011113812 */ /* 0x000fe200078efcff */
[----:B---3--:R-:W-:-:S05]  /*27e70*/  FFMA R23, R152, R2, R23 ;  /* 0x0000000298177223 */ /* 0x008fca0000000017 */
[----:B------:R-:W-:-:S05]  /*27e80*/  F2FP.F16.F32.PACK_AB R23, RZ, R23 ;  /* 0x00000017ff17723e */ /* 0x000fca00000000ff */
[----:B------:R2:W-:Y:S01]  /*27e90*/  @P1 STG.E.U16 desc[UR44][R6.64+0x212], R23 ;  /* 0x0002121706001986 */ /* 0x0005e2000c10152c */
[----:B------:R-:W-:Y:S05]  /*27ea0*/  @!P0 BRA `(.L_x_557) ;  /* 0x0000000000048947 */ /* 0x000fea0003800000 */
[----:B------:R3:W5:Y:S02]  /*27eb0*/  LDG.E.LTC128B.U16 R22, desc[UR44][R14.64+0x220] ;  /* 0x0002202c0e167981 */ /* 0x000764000c1e1520 */
.L_x_557:
[----:B------:R-:W-:Y:S05]  /*27ec0*/  BSYNC B1 ;  /* 0x0000000000017941 */ /* 0x000fea0003800000 */
.L_x_556:
[----:B------:R-:W4:Y:S01]  /*27ed0*/  LDL.LU R152, [R1+0x20] ;  /* 0x0000200001987983 */ /* 0x000f220000300800 */
[----:B--2--5:R-:W-:Y:S01]  /*27ee0*/  HADD2.F32 R23, -RZ, R22.H0_H0 ;  /* 0x20000016ff177230 */ /* 0x024fe20000004100 */
[----:B------:R-:W-:Y:S01]  /*27ef0*/  ISETP.GT.AND P1, PT, R3, 0x111, PT ;  /* 0x000001110300780c */ /* 0x000fe20003f24270 */
[----:B------:R-:W-:Y:S01]  /*27f00*/  BSSY B1, `(.L_x_558) ;  /* 0x000000a000017945 */ /* 0x000fe20003800000 */
[----:B------:R-:W-:Y:S02]  /*27f10*/  LOP3.LUT R17, R17, 0xffffffbf, RZ, 0xc0, !PT ;  /* 0xffffffbf11117812 */ /* 0x000fe400078ec0ff */
[----:B------:R-:W-:-:S09]  /*27f20*/  FMUL R23, R23, R16 ;  /* 0x0000001017177220 */ /* 0x000fd20000400000 */
[----:B------:R-:W-:Y:S01]  /*27f30*/  @P1 LOP3.LUT R17, R17, 0x40, RZ, 0xfc, !PT ;  /* 0x0000004011111812 */ /* 0x000fe200078efcff */
[----:B----4-:R-:W-:-:S05]  /*27f40*/  FFMA R23, R152, R2, R23 ;  /* 0x0000000298177223 */ /* 0x010fca0000000017 */
[----:B------:R-:W-:-:S05]  /*27f50*/  F2FP.F16.F32.PACK_AB R23, RZ, R23 ;  /* 0x00000017ff17723e */ /* 0x000fca00000000ff */
[----:B------:R2:W-:Y:S01]  /*27f60*/  @P0 STG.E.U16 desc[UR44][R4.64+0x220], R23 ;  /* 0x0002201704000986 */ /* 0x0005e2000c10152c */
[----:B------:R-:W-:-:S13]  /*27f70*/  ISETP.GT.AND P0, PT, R0, RZ, P1 ;  /* 0x000000ff0000720c */ /* 0x000fda0000f04270 */
[----:B--2---:R-:W-:Y:S05]  /*27f80*/  @!P0 BRA `(.L_x_559) ;  /* 0x0000000000048947 */ /* 0x004fea0003800000 */
[----:B------:R2:W5:Y:S02]  /*27f90*/  LDG.E.LTC128B.U16 R22, desc[UR44][R14.64+0x222] ;  /* 0x0002222c0e167981 */ /* 0x000564000c1e1520 */
.L_x_559:
[----:B------:R-:W-:Y:S05]  /*27fa0*/  BSYNC B1 ;  /* 0x0000000000017941 */ /* 0x000fea0003800000 */
.L_x_558:
[----:B------:R-:W4:Y:S01]  /*27fb0*/  LDL.LU R152, [R1+0x24] ;  /* 0x0000240001987983 */ /* 0x000f220000300800 */
[----:B-----5:R-:W-:Y:S01]  /*27fc0*/  HADD2.F32 R23, -RZ, R22.H0_H0 ;  /* 0x20000016ff177230 */ /* 0x020fe20000004100 */
[----:B------:R-:W-:Y:S04]  /*27fd0*/  BSSY B1, `(.L_x_560) ;  /* 0x0000008000017945 */ /* 0x000fe80003800000 */
[----:B------:R-:W-:-:S04]  /*27fe0*/  FMUL R23, R23, R16 ;  /* 0x0000001017177220 */ /* 0x000fc80000400000 */
[----:B----4-:R-:W-:-:S05]  /*27ff0*/  FFMA R23, R152, R2, R23 ;  /* 0x0000000298177223 */ /* 0x010fca0000000017 */
[----:B------:R-:W-:-:S05]  /*28000*/  F2FP.F16.F32.PACK_AB R23, RZ, R23 ;  /* 0x00000017ff17723e */ /* 0x000fca00000000ff */
[----:B------:R4:W-:Y:S01]  /*28010*/  @P0 STG.E.U16 desc[UR44][R4.64+0x222], R23 ;  /* 0x0002221704000986 */ /* 0x0009e2000c10152c */
[----:B------:R-:W-:-:S13]  /*28020*/  ISETP.GT.AND P0, PT, R0, 0x8, P3 ;  /* 0x000000080000780c */ /* 0x000fda0001f04270 */
[----:B----4-:R-:W-:Y:S05]  /*28030*/  @!P0 BRA `(.L_x_561) ;  /* 0x0000000000048947 */ /* 0x010fea0003800000 */
[----:B------:R4:W5:Y:S02]  /*28040*/  LDG.E.LTC128B.U16 R22, desc[UR44][R12.64+0x220] ;  /* 0x0002202c0c167981 */ /* 0x000964000c1e1520 */
.L_x_561:
[----:B------:R-:W-:Y:S05]  /*28050*/  BSYNC B1 ;  /* 0x0000000000017941 */ /* 0x000fea0003800000 */
.L_x_560:
        /* <DEDUP_REMOVED lines=11> */
.L_x_563:
[----:B------:R-:W-:Y:S05]  /*28110*/  BSYNC B1 ;  /* 0x0000000000017941 */ /* 0x000fea0003800000 */
.L_x_562:
        /* <DEDUP_REMOVED lines=9> */
[----:B------:R3:W-:Y:S02]  /*281b0*/  @P0 STG.E.U16 desc[UR44][R6.64+0x222], R22 ;  /* 0x0002221606000986 */ /* 0x0007e4000c10152c */
[----:B---3--:R-:W-:-:S05]  /*281c0*/  IADD3 R22, P0, R163, R20, RZ ;  /* 0x00000014a3167210 */ /* 0x008fca0007f1e0ff */
[----:B------:R-:W-:Y:S01]  /*281d0*/  IMAD.X R23, R166, 0x1, R21, P0 ;  /* 0x00000001a6177824 */ /* 0x000fe200000e0615 */
[----:B------:R-:W-:-:S13]  /*281e0*/  ISETP.GT.AND P0, PT, R0, RZ, P2 ;  /* 0x000000ff0000720c */ /* 0x000fda0001704270 */
[----:B------:R-:W-:Y:S05]  /*281f0*/  @!P0 BRA `(.L_x_565) ;  /* 0x0000000000048947 */ /* 0x000fea0003800000 */
[----:B------:R3:W5:Y:S02]  /*28200*/  LDG.E.LTC128B.U16 R152, desc[UR44][R14.64+0x230] ;  /* 0x0002302c0e987981 */ /* 0x000764000c1e1520 */
.L_x_565:
[----:B------:R-:W-:Y:S05]  /*28210*/  BSYNC B1 ;  /* 0x0000000000017941 */ /* 0x000fea0003800000 */
.L_x_564:
        /* <DEDUP_REMOVED lines=13> */
.L_x_567:
[----:B------:R-:W-:Y:S05]  /*282f0*/  BSYNC B1 ;  /* 0x0000000000017941 */ /* 0x000fea0003800000 */
.L_x_566:
        /* <DEDUP_REMOVED lines=10> */
.L_x_569:
[----:B------:R-:W-:Y:S05]  /*283a0*/  BSYNC B1 ;  /* 0x0000000000017941 */ /* 0x000fea0003800000 */
.L_x_568:
        /* <DEDUP_REMOVED lines=10> */
.L_x_571:
[----:B------:R-:W-:Y:S05]  /*28450*/  BSYNC B1 ;  /* 0x0000000000017941 */ /* 0x000fea0003800000 */
.L_x_570:
        /* <DEDUP_REMOVED lines=13> */
.L_x_573:
[----:B------:R-:W-:Y:S05]  /*28530*/  BSYNC B1 ;  /* 0x0000000000017941 */ /* 0x000fea0003800000 */
.L_x_572:
        /* <DEDUP_REMOVED lines=13> */
.L_x_575:
[----:B------:R-:W-:Y:S05]  /*28610*/  BSYNC B1 ;  /* 0x0000000000017941 */ /* 0x000fea0003800000 */
.L_x_574:
        /* <DEDUP_REMOVED lines=10> */
.L_x_577:
[----:B------:R-:W-:Y:S05]  /*286c0*/  BSYNC B1 ;  /* 0x0000000000017941 */ /* 0x000fea0003800000 */
.L_x_576:
        /* <DEDUP_REMOVED lines=10> */
.L_x_579:
[----:B------:R-:W-:Y:S05]  /*28770*/  BSYNC B1 ;  /* 0x0000000000017941 */ /* 0x000fea0003800000 */
.L_x_578:
        /* <DEDUP_REMOVED lines=13> */
.L_x_581:
[----:B------:R-:W-:Y:S05]  /*28850*/  BSYNC B1 ;  /* 0x0000000000017941 */ /* 0x000fea0003800000 */
.L_x_580:
        /* <DEDUP_REMOVED lines=13> */
.L_x_583:
[----:B------:R-:W-:Y:S05]  /*28930*/  BSYNC B1 ;  /* 0x0000000000017941 */ /* 0x000fea0003800000 */
.L_x_582:
        /* <DEDUP_REMOVED lines=10> */
.L_x_585:
[----:B------:R-:W-:Y:S05]  /*289e0*/  BSYNC B1 ;  /* 0x0000000000017941 */ /* 0x000fea0003800000 */
.L_x_584:
        /* <DEDUP_REMOVED lines=10> */
.L_x_587:
[----:B------:R-:W-:Y:S05]  /*28a90*/  BSYNC B1 ;  /* 0x0000000000017941 */ /* 0x000fea0003800000 */
.L_x_586:
        /* <DEDUP_REMOVED lines=13> */
.L_x_589:
[----:B------:R-:W-:Y:S05]  /*28b70*/  BSYNC B1 ;  /* 0x0000000000017941 */ /* 0x000fea0003800000 */
.L_x_588:
        /* <DEDUP_REMOVED lines=13> */
.L_x_591:
[----:B------:R-:W-:Y:S05]  /*28c50*/  BSYNC B1 ;  /* 0x0000000000017941 */ /* 0x000fea0003800000 */
.L_x_590:
        /* <DEDUP_REMOVED lines=10> */
.L_x_593:
[----:B------:R-:W-:Y:S05]  /*28d00*/  BSYNC B1 ;  /* 0x0000000000017941 */ /* 0x000fea0003800000 */
.L_x_592:
        /* <DEDUP_REMOVED lines=10> */
.L_x_595:
[----:B------:R-:W-:Y:S05]  /*28db0*/  BSYNC B1 ;  /* 0x0000000000017941 */ /* 0x000fea0003800000 */
.L_x_594:
        /* <DEDUP_REMOVED lines=13> */
.L_x_597:
[----:B------:R-:W-:Y:S05]  /*28e90*/  BSYNC B1 ;  /* 0x0000000000017941 */ /* 0x000fea0003800000 */
.L_x_596:
        /* <DEDUP_REMOVED lines=13> */
.L_x_599:
[----:B------:R-:W-:Y:S05]  /*28f70*/  BSYNC B1 ;  /* 0x0000000000017941 */ /* 0x000fea0003800000 */
.L_x_598:
        /* <DEDUP_REMOVED lines=10> */
.L_x_601:
[----:B------:R-:W-:Y:S05]  /*29020*/  BSYNC B1 ;  /* 0x0000000000017941 */ /* 0x000fea0003800000 */
.L_x_600:
        /* <DEDUP_REMOVED lines=10> */
.L_x_603:
[----:B------:R-:W-:Y:S05]  /*290d0*/  BSYNC B1 ;  /* 0x0000000000017941 */ /* 0x000fea0003800000 */
.L_x_602:
        /* <DEDUP_REMOVED lines=13> */
.L_x_605:
[----:B------:R-:W-:Y:S05]  /*291b0*/  BSYNC B1 ;  /* 0x0000000000017941 */ /* 0x000fea0003800000 */
.L_x_604:
        /* <DEDUP_REMOVED lines=13> */
.L_x_607:
[----:B------:R-:W-:Y:S05]  /*29290*/  BSYNC B1 ;  /* 0x0000000000017941 */ /* 0x000fea0003800000 */
.L_x_606:
        /* <DEDUP_REMOVED lines=10> */
.L_x_609:
[----:B------:R-:W-:Y:S05]  /*29340*/  BSYNC B1 ;  /* 0x0000000000017941 */ /* 0x000fea0003800000 */
.L_x_608:
        /* <DEDUP_REMOVED lines=10> */
.L_x_611:
[----:B------:R-:W-:Y:S05]  /*293f0*/  BSYNC B1 ;  /* 0x0000000000017941 */ /* 0x000fea0003800000 */
.L_x_610:
        /* <DEDUP_REMOVED lines=13> */
.L_x_613:
[----:B------:R-:W-:Y:S05]  /*294d0*/  BSYNC B1 ;  /* 0x0000000000017941 */ /* 0x000fea0003800000 */
.L_x_612:
        /* <DEDUP_REMOVED lines=13> */
.L_x_615:
[----:B------:R-:W-:Y:S05]  /*295b0*/  BSYNC B1 ;  /* 0x0000000000017941 */ /* 0x000fea0003800000 */
.L_x_614:
        /* <DEDUP_REMOVED lines=10> */
.L_x_617:
[----:B------:R-:W-:Y:S05]  /*29660*/  BSYNC B1 ;  /* 0x0000000000017941 */ /* 0x000fea0003800000 */
.L_x_616:
        /* <DEDUP_REMOVED lines=10> */
.L_x_619:
[----:B------:R-:W-:Y:S05]  /*29710*/  BSYNC B1 ;  /* 0x0000000000017941 */ /* 0x000fea0003800000 */
.L_x_618:
        /* <DEDUP_REMOVED lines=13> */
.L_x_621:
[----:B------:R-:W-:Y:S05]  /*297f0*/  BSYNC B1 ;  /* 0x0000000000017941 */ /* 0x000fea0003800000 */
.L_x_620:
        /* <DEDUP_REMOVED lines=13> */
.L_x_623:
[----:B------:R-:W-:Y:S05]  /*298d0*/  BSYNC B1 ;  /* 0x0000000000017941 */ /* 0x000fea0003800000 */
.L_x_622:
        /* <DEDUP_REMOVED lines=10> */
.L_x_625:
[----:B------:R-:W-:Y:S05]  /*29980*/  BSYNC B1 ;  /* 0x0000000000017941 */ /* 0x000fea0003800000 */
.L_x_624:
        /* <DEDUP_REMOVED lines=10> */
.L_x_627:
[----:B------:R-:W-:Y:S05]  /*29a30*/  BSYNC B1 ;  /* 0x0000000000017941 */ /* 0x000fea0003800000 */
.L_x_626:
        /* <DEDUP_REMOVED lines=13> */
.L_x_629:
[----:B------:R-:W-:Y:S05]  /*29b10*/  BSYNC B1 ;  /* 0x0000000000017941 */ /* 0x000fea0003800000 */
.L_x_628:
        /* <DEDUP_REMOVED lines=13> */
.L_x_631:
[----:B------:R-:W-:Y:S05]  /*29bf0*/  BSYNC B1 ;  /* 0x0000000000017941 */ /* 0x000fea0003800000 */
.L_x_630:
        /* <DEDUP_REMOVED lines=10> */
.L_x_633:
[----:B------:R-:W-:Y:S05]  /*29ca0*/  BSYNC B1 ;  /* 0x0000000000017941 */ /* 0x000fea0003800000 */
.L_x_632:
        /* <DEDUP_REMOVED lines=10> */
.L_x_635:
[----:B------:R-:W-:Y:S05]  /*29d50*/  BSYNC B1 ;  /* 0x0000000000017941 */ /* 0x000fea0003800000 */
.L_x_634:
        /* <DEDUP_REMOVED lines=13> */
.L_x_637:
[----:B------:R-:W-:Y:S05]  /*29e30*/  BSYNC B1 ;  /* 0x0000000000017941 */ /* 0x000fea0003800000 */
.L_x_636:
        /* <DEDUP_REMOVED lines=13> */
.L_x_639:
[----:B------:R-:W-:Y:S05]  /*29f10*/  BSYNC B1 ;  /* 0x0000000000017941 */ /* 0x000fea0003800000 */
.L_x_638:
        /* <DEDUP_REMOVED lines=10> */
.L_x_641:
[----:B------:R-:W-:Y:S05]  /*29fc0*/  BSYNC B1 ;  /* 0x0000000000017941 */ /* 0x000fea0003800000 */
.L_x_640:
        /* <DEDUP_REMOVED lines=10> */
.L_x_643:
[----:B------:R-:W-:Y:S05]  /*2a070*/  BSYNC B1 ;  /* 0x0000000000017941 */ /* 0x000fea0003800000 */
.L_x_642:
        /* <DEDUP_REMOVED lines=13> */
.L_x_645:
[----:B------:R-:W-:Y:S05]  /*2a150*/  BSYNC B1 ;  /* 0x0000000000017941 */ /* 0x000fea0003800000 */
.L_x_644:
        /* <DEDUP_REMOVED lines=13> */
.L_x_647:
[----:B------:R-:W-:Y:S05]  /*2a230*/  BSYNC B1 ;  /* 0x0000000000017941 */ /* 0x000fea0003800000 */
.L_x_646:
        /* <DEDUP_REMOVED lines=10> */
.L_x_649:
[----:B------:R-:W-:Y:S05]  /*2a2e0*/  BSYNC B1 ;  /* 0x0000000000017941 */ /* 0x000fea0003800000 */
.L_x_648:
        /* <DEDUP_REMOVED lines=10> */
.L_x_651:
[----:B------:R-:W-:Y:S05]  /*2a390*/  BSYNC B1 ;  /* 0x0000000000017941 */ /* 0x000fea0003800000 */
.L_x_650:
        /* <DEDUP_REMOVED lines=13> */
.L_x_653:
[----:B------:R-:W-:Y:S05]  /*2a470*/  BSYNC B1 ;  /* 0x0000000000017941 */ /* 0x000fea0003800000 */
.L_x_652:
        /* <DEDUP_REMOVED lines=13> */
.L_x_655:
[----:B------:R-:W-:Y:S05]  /*2a550*/  BSYNC B1 ;  /* 0x0000000000017941 */ /* 0x000fea0003800000 */
.L_x_654:
        /* <DEDUP_REMOVED lines=10> */
.L_x_657:
[----:B------:R-:W-:Y:S05]  /*2a600*/  BSYNC B1 ;  /* 0x0000000000017941 */ /* 0x000fea0003800000 */
.L_x_656:
        /* <DEDUP_REMOVED lines=10> */
.L_x_659:
[----:B------:R-:W-:Y:S05]  /*2a6b0*/  BSYNC B1 ;  /* 0x0000000000017941 */ /* 0x000fea0003800000 */
.L_x_658:
        /* <DEDUP_REMOVED lines=13> */
.L_x_661:
[----:B------:R-:W-:Y:S05]  /*2a790*/  BSYNC B1 ;  /* 0x0000000000017941 */ /* 0x000fea0003800000 */
.L_x_660:
        /* <DEDUP_REMOVED lines=13> */
.L_x_663:
[----:B------:R-:W-:Y:S05]  /*2a870*/  BSYNC B1 ;  /* 0x0000000000017941 */ /* 0x000fea0003800000 */
.L_x_662:
        /* <DEDUP_REMOVED lines=10> */
.L_x_665:
[----:B------:R-:W-:Y:S05]  /*2a920*/  BSYNC B1 ;  /* 0x0000000000017941 */ /* 0x000fea0003800000 */
.L_x_664:
        /* <DEDUP_REMOVED lines=10> */
.L_x_667:
[----:B------:R-:W-:Y:S05]  /*2a9d0*/  BSYNC B1 ;  /* 0x0000000000017941 */ /* 0x000fea0003800000 */
.L_x_666:
        /* <DEDUP_REMOVED lines=13> */
.L_x_669:
[----:B------:R-:W-:Y:S05]  /*2aab0*/  BSYNC B1 ;  /* 0x0000000000017941 */ /* 0x000fea0003800000 */
.L_x_668:
        /* <DEDUP_REMOVED lines=13> */
.L_x_671:
[----:B------:R-:W-:Y:S05]  /*2ab90*/  BSYNC B1 ;  /* 0x0000000000017941 */ /* 0x000fea0003800000 */
.L_x_670:
        /* <DEDUP_REMOVED lines=10> */
.L_x_673:
[----:B------:R-:W-:Y:S05]  /*2ac40*/  BSYNC B1 ;  /* 0x0000000000017941 */ /* 0x000fea0003800000 */
.L_x_672:
        /* <DEDUP_REMOVED lines=10> */
.L_x_675:
[----:B------:R-:W-:Y:S05]  /*2acf0*/  BSYNC B1 ;  /* 0x0000000000017941 */ /* 0x000fea0003800000 */
.L_x_674:
        /* <DEDUP_REMOVED lines=13> */
.L_x_677:
[----:B------:R-:W-:Y:S05]  /*2add0*/  BSYNC B1 ;  /* 0x0000000000017941 */ /* 0x000fea0003800000 */
.L_x_676:
        /* <DEDUP_REMOVED lines=13> */
.L_x_679:
[----:B------:R-:W-:Y:S05]  /*2aeb0*/  BSYNC B1 ;  /* 0x0000000000017941 */ /* 0x000fea0003800000 */
.L_x_678:
        /* <DEDUP_REMOVED lines=10> */
.L_x_681:
[----:B------:R-:W-:Y:S05]  /*2af60*/  BSYNC B1 ;  /* 0x0000000000017941 */ /* 0x000fea0003800000 */
.L_x_680:
        /* <DEDUP_REMOVED lines=10> */
.L_x_683:
[----:B------:R-:W-:Y:S05]  /*2b010*/  BSYNC B1 ;  /* 0x0000000000017941 */ /* 0x000fea0003800000 */
.L_x_682:
        /* <DEDUP_REMOVED lines=13> */
.L_x_685:
[----:B------:R-:W-:Y:S05]  /*2b0f0*/  BSYNC B1 ;  /* 0x0000000000017941 */ /* 0x000fea0003800000 */
.L_x_684:
        /* <DEDUP_REMOVED lines=13> */
.L_x_687:
[----:B------:R-:W-:Y:S05]  /*2b1d0*/  BSYNC B1 ;  /* 0x0000000000017941 */ /* 0x000fea0003800000 */
.L_x_686:
        /* <DEDUP_REMOVED lines=10> */
.L_x_689:
[----:B------:R-:W-:Y:S05]  /*2b280*/  BSYNC B1 ;  /* 0x0000000000017941 */ /* 0x000fea0003800000 */
.L_x_688:
        /* <DEDUP_REMOVED lines=10> */
.L_x_691:
[----:B------:R-:W-:Y:S05]  /*2b330*/  BSYNC B1 ;  /* 0x0000000000017941 */ /* 0x000fea0003800000 */
.L_x_690:
        /* <DEDUP_REMOVED lines=13> */
.L_x_693:
[----:B------:R-:W-:Y:S05]  /*2b410*/  BSYNC B1 ;  /* 0x0000000000017941 */ /* 0x000fea0003800000 */
.L_x_692:
        /* <DEDUP_REMOVED lines=13> */
.L_x_695:
[----:B------:R-:W-:Y:S05]  /*2b4f0*/  BSYNC B1 ;  /* 0x0000000000017941 */ /* 0x000fea0003800000 */
.L_x_694:
        /* <DEDUP_REMOVED lines=10> */
.L_x_697:
[----:B------:R-:W-:Y:S05]  /*2b5a0*/  BSYNC B1 ;  /* 0x0000000000017941 */ /* 0x000fea0003800000 */
.L_x_696:
        /* <DEDUP_REMOVED lines=10> */
.L_x_699:
[----:B------:R-:W-:Y:S05]  /*2b650*/  BSYNC B1 ;  /* 0x0000000000017941 */ /* 0x000fea0003800000 */
.L_x_698:
        /* <DEDUP_REMOVED lines=13> */
.L_x_701:
[----:B------:R-:W-:Y:S05]  /*2b730*/  BSYNC B1 ;  /* 0x0000000000017941 */ /* 0x000fea0003800000 */
.L_x_700:
        /* <DEDUP_REMOVED lines=13> */
.L_x_703:
[----:B------:R-:W-:Y:S05]  /*2b810*/  BSYNC B1 ;  /* 0x0000000000017941 */ /* 0x000fea0003800000 */
.L_x_702:
        /* <DEDUP_REMOVED lines=10> */
.L_x_705:
[----:B------:R-:W-:Y:S05]  /*2b8c0*/  BSYNC B1 ;  /* 0x0000000000017941 */ /* 0x000fea0003800000 */
.L_x_704:
        /* <DEDUP_REMOVED lines=10> */
.L_x_707:
[----:B------:R-:W-:Y:S05]  /*2b970*/  BSYNC B1 ;  /* 0x0000000000017941 */ /* 0x000fea0003800000 */
.L_x_706:
        /* <DEDUP_REMOVED lines=13> */
.L_x_709:
[----:B------:R-:W-:Y:S05]  /*2ba50*/  BSYNC B1 ;  /* 0x0000000000017941 */ /* 0x000fea0003800000 */
.L_x_708:
        /* <DEDUP_REMOVED lines=13> */
.L_x_711:
[----:B------:R-:W-:Y:S05]  /*2bb30*/  BSYNC B1 ;  /* 0x0000000000017941 */ /* 0x000fea0003800000 */
.L_x_710:
        /* <DEDUP_REMOVED lines=10> */
.L_x_713:
[----:B------:R-:W-:Y:S05]  /*2bbe0*/  BSYNC B1 ;  /* 0x0000000000017941 */ /* 0x000fea0003800000 */
.L_x_712:
        /* <DEDUP_REMOVED lines=10> */
.L_x_715:
[----:B------:R-:W-:Y:S05]  /*2bc90*/  BSYNC B1 ;  /* 0x0000000000017941 */ /* 0x000fea0003800000 */
.L_x_714:
        /* <DEDUP_REMOVED lines=13> */
.L_x_717:
[----:B------:R-:W-:Y:S05]  /*2bd70*/  BSYNC B1 ;  /* 0x0000000000017941 */ /* 0x000fea0003800000 */
.L_x_716:
        /* <DEDUP_REMOVED lines=13> */
.L_x_719:
[----:B------:R-:W-:Y:S05]  /*2be50*/  BSYNC B1 ;  /* 0x0000000000017941 */ /* 0x000fea0003800000 */
.L_x_718:
        /* <DEDUP_REMOVED lines=10> */
.L_x_721:
[----:B------:R-:W-:Y:S05]  /*2bf00*/  BSYNC B1 ;  /* 0x0000000000017941 */ /* 0x000fea0003800000 */
.L_x_720:
        /* <DEDUP_REMOVED lines=10> */
.L_x_723:
[----:B------:R-:W-:Y:S05]  /*2bfb0*/  BSYNC B1 ;  /* 0x0000000000017941 */ /* 0x000fea0003800000 */
.L_x_722:
        /* <DEDUP_REMOVED lines=13> */
.L_x_725:
[----:B------:R-:W-:Y:S05]  /*2c090*/  BSYNC B1 ;  /* 0x0000000000017941 */ /* 0x000fea0003800000 */
.L_x_724:
        /* <DEDUP_REMOVED lines=13> */
.L_x_727:
[----:B------:R-:W-:Y:S05]  /*2c170*/  BSYNC B1 ;  /* 0x0000000000017941 */ /* 0x000fea0003800000 */
.L_x_726:
        /* <DEDUP_REMOVED lines=10> */
.L_x_729:
[----:B------:R-:W-:Y:S05]  /*2c220*/  BSYNC B1 ;  /* 0x0000000000017941 */ /* 0x000fea0003800000 */
.L_x_728:
        /* <DEDUP_REMOVED lines=10> */
.L_x_731:
[----:B------:R-:W-:Y:S05]  /*2c2d0*/  BSYNC B1 ;  /* 0x0000000000017941 */ /* 0x000fea0003800000 */
.L_x_730:
        /* <DEDUP_REMOVED lines=13> */
.L_x_733:
[----:B------:R-:W-:Y:S05]  /*2c3b0*/  BSYNC B1 ;  /* 0x0000000000017941 */ /* 0x000fea0003800000 */
.L_x_732:
        /* <DEDUP_REMOVED lines=13> */
.L_x_735:
[----:B------:R-:W-:Y:S05]  /*2c490*/  BSYNC B1 ;  /* 0x0000000000017941 */ /* 0x000fea0003800000 */
.L_x_734:
        /* <DEDUP_REMOVED lines=10> */
.L_x_737:
[----:B------:R-:W-:Y:S05]  /*2c540*/  BSYNC B1 ;  /* 0x0000000000017941 */ /* 0x000fea0003800000 */
.L_x_736:
        /* <DEDUP_REMOVED lines=10> */
.L_x_739:
[----:B------:R-:W-:Y:S05]  /*2c5f0*/  BSYNC B1 ;  /* 0x0000000000017941 */ /* 0x000fea0003800000 */
.L_x_738:
        /* <DEDUP_REMOVED lines=13> */
.L_x_741:
[----:B------:R-:W-:Y:S05]  /*2c6d0*/  BSYNC B1 ;  /* 0x0000000000017941 */ /* 0x000fea0003800000 */
.L_x_740:
        /* <DEDUP_REMOVED lines=13> */
.L_x_743:
[----:B------:R-:W-:Y:S05]  /*2c7b0*/  BSYNC B1 ;  /* 0x0000000000017941 */ /* 0x000fea0003800000 */
.L_x_742:
        /* <DEDUP_REMOVED lines=10> */
.L_x_745:
[----:B------:R-:W-:Y:S05]  /*2c860*/  BSYNC B1 ;  /* 0x0000000000017941 */ /* 0x000fea0003800000 */
.L_x_744:
        /* <DEDUP_REMOVED lines=10> */
.L_x_747:
[----:B------:R-:W-:Y:S05]  /*2c910*/  BSYNC B1 ;  /* 0x0000000000017941 */ /* 0x000fea0003800000 */
.L_x_746:
        /* <DEDUP_REMOVED lines=13> */
.L_x_749:
[----:B------:R-:W-:Y:S05]  /*2c9f0*/  BSYNC B1 ;  /* 0x0000000000017941 */ /* 0x000fea0003800000 */
.L_x_748:
        /* <DEDUP_REMOVED lines=13> */
.L_x_751:
[----:B------:R-:W-:Y:S05]  /*2cad0*/  BSYNC B1 ;  /* 0x0000000000017941 */ /* 0x000fea0003800000 */
.L_x_750:
        /* <DEDUP_REMOVED lines=10> */
.L_x_753:
[----:B------:R-:W-:Y:S05]  /*2cb80*/  BSYNC B1 ;  /* 0x0000000000017941 */ /* 0x000fea0003800000 */
.L_x_752:
        /* <DEDUP_REMOVED lines=10> */
.L_x_755:
[----:B------:R-:W-:Y:S05]  /*2cc30*/  BSYNC B1 ;  /* 0x0000000000017941 */ /* 0x000fea0003800000 */
.L_x_754:
        /* <DEDUP_REMOVED lines=13> */
.L_x_757:
[----:B------:R-:W-:Y:S05]  /*2cd10*/  BSYNC B1 ;  /* 0x0000000000017941 */ /* 0x000fea0003800000 */
.L_x_756:
        /* <DEDUP_REMOVED lines=13> */
.L_x_759:
[----:B------:R-:W-:Y:S05]  /*2cdf0*/  BSYNC B1 ;  /* 0x0000000000017941 */ /* 0x000fea0003800000 */
.L_x_758:
        /* <DEDUP_REMOVED lines=10> */
.L_x_761:
[----:B------:R-:W-:Y:S05]  /*2cea0*/  BSYNC B1 ;  /* 0x0000000000017941 */ /* 0x000fea0003800000 */
.L_x_760:
        /* <DEDUP_REMOVED lines=10> */
.L_x_763:
[----:B------:R-:W-:Y:S05]  /*2cf50*/  BSYNC B1 ;  /* 0x0000000000017941 */ /* 0x000fea0003800000 */
.L_x_762:
        /* <DEDUP_REMOVED lines=13> */
.L_x_765:
[----:B------:R-:W-:Y:S05]  /*2d030*/  BSYNC B1 ;  /* 0x0000000000017941 */ /* 0x000fea0003800000 */
.L_x_764:
[----:B------:R-:W2:Y:S01]  /*2d040*/  LDL.LU R156, [R1+0x1c0] ;  /* 0x0001c000019c7983 */ /* 0x000ea20000300800 */
[----:B-----5:R-:W-:Y:S01]  /*2d050*/  HADD2.F32 R153, -RZ, R152.H0_H0 ;  /* 0x20000098ff997230 */ /* 0x020fe20000004100 */
[----:B------:R-:W-:Y:S01]  /*2d060*/  ISETP.GT.AND P1, PT, R3, 0x1e1, PT ;  /* 0x000001e10300780c */ /* 0x000fe20003f24270 */
[----:B------:R-:W-:Y:S03]  /*2d070*/  BSSY B1, `(.L_x_766) ;  /* 0x0000009000017945 */ /* 0x000fe60003800000 */
[----:B------:R-:W-:-:S04]  /*2d080*/  FMUL R153, R153, R16 ;  /* 0x0000001099997220 */ /* 0x000fc80000400000 */
[----:B--2---:R-:W-:Y:S01]  /*2d090*/  FFMA R153, R156, R2, R153 ;  /* 0x000000029c997223 */ /* 0x004fe20000000099 */
[----:B------:R-:W-:-:S04]  /*2d0a0*/  P2R R156, PR, RZ, 0x2 ;  /* 0x00000002ff9c7803 */ /* 0x000fc80000000000 */
[----:B------:R-:W-:-:S05]  /*2d0b0*/  F2FP.F16.F32.PACK_AB R153, RZ, R153 ;  /* 0x00000099ff99723e */ /* 0x000fca00000000ff */
[----:B------:R2:W-:Y:S01]  /*2d0c0*/  @P0 STG.E.U16 desc[UR44][R4.64+0x3c0], R153 ;  /* 0x0003c09904000986 */ /* 0x0005e2000c10152c */
[----:B------:R-:W-:-:S13]  /*2d0d0*/  ISETP.GT.AND P0, PT, R0, RZ, P1 ;  /* 0x000000ff0000720c */ /* 0x000fda0000f04270 */
[----:B--2---:R-:W-:Y:S05]  /*2d0e0*/  @!P0 BRA `(.L_x_767) ;  /* 0x0000000000048947 */ /* 0x004fea0003800000 */
[----:B------:R2:W5:Y:S02]  /*2d0f0*/  LDG.E.LTC128B.U16 R152, desc[UR44][R14.64+0x3c2] ;  /* 0x0003c22c0e987981 */ /* 0x000564000c1e1520 */
.L_x_767:
[----:B------:R-:W-:Y:S05]  /*2d100*/  BSYNC B1 ;  /* 0x0000000000017941 */ /* 0x000fea0003800000 */
.L_x_766:
        /* <DEDUP_REMOVED lines=10> */
.L_x_769:
[----:B------:R-:W-:Y:S05]  /*2d1b0*/  BSYNC B1 ;  /* 0x0000000000017941 */ /* 0x000fea0003800000 */
.L_x_768:
        /* <DEDUP_REMOVED lines=10> */
.L_x_771:
[----:B------:R-:W-:Y:S05]  /*2d260*/  BSYNC B1 ;  /* 0x0000000000017941 */ /* 0x000fea0003800000 */
.L_x_770:
        /* <DEDUP_REMOVED lines=11> */
.L_x_773:
[----:B------:R-:W-:Y:S05]  /*2d320*/  BSYNC B1 ;  /* 0x0000000000017941 */ /* 0x000fea0003800000 */
.L_x_772:
        /* <DEDUP_REMOVED lines=11> */
.L_x_775:
[----:B------:R-:W-:Y:S05]  /*2d3e0*/  BSYNC B1 ;  /* 0x0000000000017941 */ /* 0x000fea0003800000 */
.L_x_774:
        /* <DEDUP_REMOVED lines=10> */
.L_x_777:
[----:B------:R-:W-:Y:S05]  /*2d490*/  BSYNC B1 ;  /* 0x0000000000017941 */ /* 0x000fea0003800000 */
.L_x_776:
        /* <DEDUP_REMOVED lines=10> */
.L_x_779:
[----:B------:R-:W-:Y:S05]  /*2d540*/  BSYNC B1 ;  /* 0x0000000000017941 */ /* 0x000fea0003800000 */
.L_x_778:
        /* <DEDUP_REMOVED lines=11> */
.L_x_781:
[----:B------:R-:W-:Y:S05]  /*2d600*/  BSYNC B1 ;  /* 0x0000000000017941 */ /* 0x000fea0003800000 */
.L_x_780:
        /* <DEDUP_REMOVED lines=11> */
.L_x_783:
[----:B------:R-:W-:Y:S05]  /*2d6c0*/  BSYNC B1 ;  /* 0x0000000000017941 */ /* 0x000fea0003800000 */
.L_x_782:
        /* <DEDUP_REMOVED lines=10> */
.L_x_785:
[----:B------:R-:W-:Y:S05]  /*2d770*/  BSYNC B1 ;  /* 0x0000000000017941 */ /* 0x000fea0003800000 */
.L_x_784:
        /* <DEDUP_REMOVED lines=10> */
.L_x_787:
[----:B------:R-:W-:Y:S05]  /*2d820*/  BSYNC B1 ;  /* 0x0000000000017941 */ /* 0x000fea0003800000 */
.L_x_786:
        /* <DEDUP_REMOVED lines=11> */
.L_x_789:
[----:B------:R-:W-:Y:S05]  /*2d8e0*/  BSYNC B1 ;  /* 0x0000000000017941 */ /* 0x000fea0003800000 */
.L_x_788:
        /* <DEDUP_REMOVED lines=11> */
.L_x_791:
[----:B------:R-:W-:Y:S05]  /*2d9a0*/  BSYNC B1 ;  /* 0x0000000000017941 */ /* 0x000fea0003800000 */
.L_x_790:
[----:B0123--:R-:W2:Y:S01]  /*2d9b0*/  LDL.LU R14, [R1+0x1f4] ;  /* 0x0001f400010e7983 */ /* 0x00fea20000300800 */
[----:B-----5:R-:W-:Y:S01]  /*2d9c0*/  HADD2.F32 R3, -RZ, R152.H0_H0 ;  /* 0x20000098ff037230 */ /* 0x020fe20000004100 */
        /* <DEDUP_REMOVED lines=8> */
.L_x_793:
[----:B------:R-:W-:Y:S05]  /*2da50*/  BSYNC B1 ;  /* 0x0000000000017941 */ /* 0x000fea0003800000 */
.L_x_792:
[----:B------:R-:W2:Y:S01]  /*2da60*/  LDL.LU R4, [R1+0x1f8] ;  /* 0x0001f80001047983 */ /* 0x000ea20000300800 */
[----:B-----5:R-:W-:Y:S01]  /*2da70*/  HADD2.F32 R3, -RZ, R152.H0_H0 ;  /* 0x20000098ff037230 */ /* 0x020fe20000004100 */
[----:B------:R-:W-:Y:S01]  /*2da80*/  @P5 MOV R5, R7 ;  /* 0x0000000700055202 */ /* 0x000fe20000000f00 */
[----:B------:R-:W-:Y:S03]  /*2da90*/  BSSY B1, `(.L_x_794) ;  /* 0x0000009000017945 */ /* 0x000fe60003800000 */
[----:B------:R-:W-:-:S04]  /*2daa0*/  FMUL R3, R3, R16 ;  /* 0x0000001003037220 */ /* 0x000fc80000400000 */
[----:B--2---:R-:W-:Y:S01]  /*2dab0*/  FFMA R3, R4, R2, R3 ;  /* 0x0000000204037223 */ /* 0x004fe20000000003 */
[----:B------:R-:W-:-:S04]  /*2dac0*/  @P5 IMAD.MOV.U32 R4, RZ, RZ, R6 ;  /* 0x000000ffff045224 */ /* 0x000fc800078e0006 */
[----:B------:R-:W-:-:S05]  /*2dad0*/  F2FP.F16.F32.PACK_AB R3, RZ, R3 ;  /* 0x00000003ff03723e */ /* 0x000fca00000000ff */
[----:B------:R1:W-:Y:S01]  /*2dae0*/  @P5 STG.E.U16 desc[UR44][R4.64+0x3f0], R3 ;  /* 0x0003f00304005986 */ /* 0x0003e2000c10152c */
[----:B------:R-:W-:-:S13]  /*2daf0*/  ISETP.GT.AND P5, PT, R0, 0x8, P0 ;  /* 0x000000080000780c */ /* 0x000fda00007a4270 */
[----:B-1----:R-:W-:Y:S05]  /*2db00*/  @!P5 BRA `(.L_x_795) ;  /* 0x000000000004d947 */ /* 0x002fea0003800000 */
[----:B------:R1:W5:Y:S02]  /*2db10*/  LDG.E.LTC128B.U16 R152, desc[UR44][R12.64+0x3f2] ;  /* 0x0003f22c0c987981 */ /* 0x000364000c1e1520 */
.L_x_795:
[----:B------:R-:W-:Y:S05]  /*2db20*/  BSYNC B1 ;  /* 0x0000000000017941 */ /* 0x000fea0003800000 */
.L_x_794:
        /* <DEDUP_REMOVED lines=11> */
.L_x_797:
[----:B------:R-:W-:Y:S05]  /*2dbe0*/  BSYNC B1 ;  /* 0x0000000000017941 */ /* 0x000fea0003800000 */
.L_x_796:
[----:B-----5:R-:W-:Y:S01]  /*2dbf0*/  HADD2.F32 R3, -RZ, R152.H0_H0 ;  /* 0x20000098ff037230 */ /* 0x020fe20000004100 */
[----:B------:R-:W-:Y:S04]  /*2dc00*/  BSSY B1, `(.L_x_798) ;  /* 0x0000009000017945 */ /* 0x000fe80003800000 */
[----:B------:R-:W-:-:S04]  /*2dc10*/  FMUL R3, R3, R16 ;  /* 0x0000001003037220 */ /* 0x000fc80000400000 */
[----:B------:R-:W-:-:S05]  /*2dc20*/  FFMA R3, R24, R2, R3 ;  /* 0x0000000218037223 */ /* 0x000fca0000000003 */
[----:B------:R-:W-:-:S05]  /*2dc30*/  F2FP.F16.F32.PACK_AB R3, RZ, R3 ;  /* 0x00000003ff03723e */ /* 0x000fca00000000ff */
[----:B------:R3:W-:Y:S01]  /*2dc40*/  @P5 STG.E.U16 desc[UR44][R20.64+0x200], R3 ;  /* 0x0002000314005986 */ /* 0x0007e2000c10152c */
[----:B------:R-:W-:-:S04]  /*2dc50*/  LOP3.LUT P5, RZ, R17, 0x2, RZ, 0xc0, !PT ;  /* 0x0000000211ff7812 */ /* 0x000fc800078ac0ff */
[----:B------:R-:W-:-:S13]  /*2dc60*/  ISETP.GT.AND P5, PT, R0, 0x80, P5 ;  /* 0x000000800000780c */ /* 0x000fda0002fa4270 */
[----:B---3--:R-:W-:Y:S05]  /*2dc70*/  @!P5 BRA `(.L_x_799) ;  /* 0x000000000004d947 */ /* 0x008fea0003800000 */
[----:B------:R3:W5:Y:S02]  /*2dc80*/  LDG.E.LTC128B.U16 R152, desc[UR44][R10.64+0x202] ;  /* 0x0002022c0a987981 */ /* 0x000764000c1e1520 */
.L_x_799:
[----:B------:R-:W-:Y:S05]  /*2dc90*/  BSYNC B1 ;  /* 0x0000000000017941 */ /* 0x000fea0003800000 */
.L_x_798:
        /* <DEDUP_REMOVED lines=8> */
[----:B0-----:R-:W-:Y:S05]  /*2dd20*/  @!P5 BRA `(.L_x_801) ;  /* 0x000000000004d947 */ /* 0x001fea0003800000 */
[----:B------:R0:W5:Y:S02]  /*2dd30*/  LDG.E.LTC128B.U16 R152, desc[UR44][R8.64+0x200] ;  /* 0x0002002c08987981 */ /* 0x000164000c1e1520 */
.L_x_801:
[----:B------:R-:W-:Y:S05]  /*2dd40*/  BSYNC B1 ;  /* 0x0000000000017941 */ /* 0x000fea0003800000 */
.L_x_800:
        /* <DEDUP_REMOVED lines=10> */
.L_x_803:
[----:B------:R-:W-:Y:S05]  /*2ddf0*/  BSYNC B1 ;  /* 0x0000000000017941 */ /* 0x000fea0003800000 */
.L_x_802:
        /* <DEDUP_REMOVED lines=10> */
.L_x_805:
[----:B------:R-:W-:Y:S05]  /*2dea0*/  BSYNC B1 ;  /* 0x0000000000017941 */ /* 0x000fea0003800000 */
.L_x_804:
        /* <DEDUP_REMOVED lines=10> */
.L_x_807:
[----:B------:R-:W-:Y:S05]  /*2df50*/  BSYNC B1 ;  /* 0x0000000000017941 */ /* 0x000fea0003800000 */
.L_x_806:
        /* <DEDUP_REMOVED lines=10> */
.L_x_809:
[----:B------:R-:W-:Y:S05]  /*2e000*/  BSYNC B1 ;  /* 0x0000000000017941 */ /* 0x000fea0003800000 */
.L_x_808:
        /* <DEDUP_REMOVED lines=10> */
.L_x_811:
[----:B------:R-:W-:Y:S05]  /*2e0b0*/  BSYNC B1 ;  /* 0x0000000000017941 */ /* 0x000fea0003800000 */
.L_x_810:
        /* <DEDUP_REMOVED lines=10> */
.L_x_813:
[----:B------:R-:W-:Y:S05]  /*2e160*/  BSYNC B1 ;  /* 0x0000000000017941 */ /* 0x000fea0003800000 */
.L_x_812:
        /* <DEDUP_REMOVED lines=10> */
.L_x_815:
[----:B------:R-:W-:Y:S05]  /*2e210*/  BSYNC B1 ;  /* 0x0000000000017941 */ /* 0x000fea0003800000 */
.L_x_814:
        /* <DEDUP_REMOVED lines=10> */
.L_x_817:
[----:B------:R-:W-:Y:S05]  /*2e2c0*/  BSYNC B1 ;  /* 0x0000000000017941 */ /* 0x000fea0003800000 */
.L_x_816:
        /* <DEDUP_REMOVED lines=10> */
.L_x_819:
[----:B------:R-:W-:Y:S05]  /*2e370*/  BSYNC B1 ;  /* 0x0000000000017941 */ /* 0x000fea0003800000 */
.L_x_818:
        /* <DEDUP_REMOVED lines=10> */
.L_x_821:
[----:B------:R-:W-:Y:S05]  /*2e420*/  BSYNC B1 ;  /* 0x0000000000017941 */ /* 0x000fea0003800000 */
.L_x_820:
        /* <DEDUP_REMOVED lines=10> */
.L_x_823:
[----:B------:R-:W-:Y:S05]  /*2e4d0*/  BSYNC B1 ;  /* 0x0000000000017941 */ /* 0x000fea0003800000 */
.L_x_822:
        /* <DEDUP_REMOVED lines=10> */
.L_x_825:
[----:B------:R-:W-:Y:S05]  /*2e580*/  BSYNC B1 ;  /* 0x0000000000017941 */ /* 0x000fea0003800000 */
.L_x_824:
        /* <DEDUP_REMOVED lines=10> */
.L_x_827:
[----:B------:R-:W-:Y:S05]  /*2e630*/  BSYNC B1 ;  /* 0x0000000000017941 */ /* 0x000fea0003800000 */
.L_x_826:
        /* <DEDUP_REMOVED lines=10> */
.L_x_829:
[----:B------:R-:W-:Y:S05]  /*2e6e0*/  BSYNC B1 ;  /* 0x0000000000017941 */ /* 0x000fea0003800000 */
.L_x_828:
        /* <DEDUP_REMOVED lines=10> */
.L_x_831:
[----:B------:R-:W-:Y:S05]  /*2e790*/  BSYNC B1 ;  /* 0x0000000000017941 */ /* 0x000fea0003800000 */
.L_x_830:
        /* <DEDUP_REMOVED lines=10> */
.L_x_833:
[----:B------:R-:W-:Y:S05]  /*2e840*/  BSYNC B1 ;  /* 0x0000000000017941 */ /* 0x000fea0003800000 */
.L_x_832:
        /* <DEDUP_REMOVED lines=10> */
.L_x_835:
[----:B------:R-:W-:Y:S05]  /*2e8f0*/  BSYNC B1 ;  /* 0x0000000000017941 */ /* 0x000fea0003800000 */
.L_x_834:
        /* <DEDUP_REMOVED lines=10> */
.L_x_837:
[----:B------:R-:W-:Y:S05]  /*2e9a0*/  BSYNC B1 ;  /* 0x0000000000017941 */ /* 0x000fea0003800000 */
.L_x_836:
        /* <DEDUP_REMOVED lines=10> */
.L_x_839:
[----:B------:R-:W-:Y:S05]  /*2ea50*/  BSYNC B1 ;  /* 0x0000000000017941 */ /* 0x000fea0003800000 */
.L_x_838:
        /* <DEDUP_REMOVED lines=10> */
.L_x_841:
[----:B------:R-:W-:Y:S05]  /*2eb00*/  BSYNC B1 ;  /* 0x0000000000017941 */ /* 0x000fea0003800000 */
.L_x_840:
        /* <DEDUP_REMOVED lines=10> */
.L_x_843:
[----:B------:R-:W-:Y:S05]  /*2ebb0*/  BSYNC B1 ;  /* 0x0000000000017941 */ /* 0x000fea0003800000 */
.L_x_842:
        /* <DEDUP_REMOVED lines=10> */
.L_x_845:
[----:B------:R-:W-:Y:S05]  /*2ec60*/  BSYNC B1 ;  /* 0x0000000000017941 */ /* 0x000fea0003800000 */
.L_x_844:
        /* <DEDUP_REMOVED lines=10> */
.L_x_847:
[----:B------:R-:W-:Y:S05]  /*2ed10*/  BSYNC B1 ;  /* 0x0000000000017941 */ /* 0x000fea0003800000 */
.L_x_846:
        /* <DEDUP_REMOVED lines=10> */
.L_x_849:
[----:B------:R-:W-:Y:S05]  /*2edc0*/  BSYNC B1 ;  /* 0x0000000000017941 */ /* 0x000fea0003800000 */
.L_x_848:
        /* <DEDUP_REMOVED lines=10> */
.L_x_851:
[----:B------:R-:W-:Y:S05]  /*2ee70*/  BSYNC B1 ;  /* 0x0000000000017941 */ /* 0x000fea0003800000 */
.L_x_850:
        /* <DEDUP_REMOVED lines=10> */
.L_x_853:
[----:B------:R-:W-:Y:S05]  /*2ef20*/  BSYNC B1 ;  /* 0x0000000000017941 */ /* 0x000fea0003800000 */
.L_x_852:
        /* <DEDUP_REMOVED lines=10> */
.L_x_855:
[----:B------:R-:W-:Y:S05]  /*2efd0*/  BSYNC B1 ;  /* 0x0000000000017941 */ /* 0x000fea0003800000 */
.L_x_854:
        /* <DEDUP_REMOVED lines=10> */
.L_x_857:
[----:B------:R-:W-:Y:S05]  /*2f080*/  BSYNC B1 ;  /* 0x0000000000017941 */ /* 0x000fea0003800000 */
.L_x_856:
        /* <DEDUP_REMOVED lines=10> */
.L_x_859:
[----:B------:R-:W-:Y:S05]  /*2f130*/  BSYNC B1 ;  /* 0x0000000000017941 */ /* 0x000fea0003800000 */
.L_x_858:
        /* <DEDUP_REMOVED lines=10> */
.L_x_861:
[----:B------:R-:W-:Y:S05]  /*2f1e0*/  BSYNC B1 ;  /* 0x0000000000017941 */ /* 0x000fea0003800000 */
.L_x_860:
        /* <DEDUP_REMOVED lines=10> */
.L_x_863:
[----:B------:R-:W-:Y:S05]  /*2f290*/  BSYNC B1 ;  /* 0x0000000000017941 */ /* 0x000fea0003800000 */
.L_x_862:
        /* <DEDUP_REMOVED lines=10> */
.L_x_865:
[----:B------:R-:W-:Y:S05]  /*2f340*/  BSYNC B1 ;  /* 0x0000000000017941 */ /* 0x000fea0003800000 */
.L_x_864:
        /* <DEDUP_REMOVED lines=10> */
.L_x_867:
[----:B------:R-:W-:Y:S05]  /*2f3f0*/  BSYNC B1 ;  /* 0x0000000000017941 */ /* 0x000fea0003800000 */
.L_x_866:
        /* <DEDUP_REMOVED lines=10> */
.L_x_869:
[----:B------:R-:W-:Y:S05]  /*2f4a0*/  BSYNC B1 ;  /* 0x0000000000017941 */ /* 0x000fea0003800000 */
.L_x_868:
        /* <DEDUP_REMOVED lines=10> */
.L_x_871:
[----:B------:R-:W-:Y:S05]  /*2f550*/  BSYNC B1 ;  /* 0x0000000000017941 */ /* 0x000fea0003800000 */
.L_x_870:
        /* <DEDUP_REMOVED lines=10> */
.L_x_873:
[----:B------:R-:W-:Y:S05]  /*2f600*/  BSYNC B1 ;  /* 0x0000000000017941 */ /* 0x000fea0003800000 */
.L_x_872:
        /* <DEDUP_REMOVED lines=10> */
.L_x_875:
[----:B------:R-:W-:Y:S05]  /*2f6b0*/  BSYNC B1 ;  /* 0x0000000000017941 */ /* 0x000fea0003800000 */
.L_x_874:
        /* <DEDUP_REMOVED lines=10> */
.L_x_877:
[----:B------:R-:W-:Y:S05]  /*2f760*/  BSYNC B1 ;  /* 0x0000000000017941 */ /* 0x000fea0003800000 */
.L_x_876:
        /* <DEDUP_REMOVED lines=10> */
.L_x_879:
[----:B------:R-:W-:Y:S05]  /*2f810*/  BSYNC B1 ;  /* 0x0000000000017941 */ /* 0x000fea0003800000 */
.L_x_878:
        /* <DEDUP_REMOVED lines=10> */
.L_x_881:
[----:B------:R-:W-:Y:S05]  /*2f8c0*/  BSYNC B1 ;  /* 0x0000000000017941 */ /* 0x000fea0003800000 */
.L_x_880:
        /* <DEDUP_REMOVED lines=10> */
.L_x_883:
[----:B------:R-:W-:Y:S05]  /*2f970*/  BSYNC B1 ;  /* 0x0000000000017941 */ /* 0x000fea0003800000 */
.L_x_882:
        /* <DEDUP_REMOVED lines=10> */
.L_x_885:
[----:B------:R-:W-:Y:S05]  /*2fa20*/  BSYNC B1 ;  /* 0x0000000000017941 */ /* 0x000fea0003800000 */
.L_x_884:
        /* <DEDUP_REMOVED lines=10> */
.L_x_887:
[----:B------:R-:W-:Y:S05]  /*2fad0*/  BSYNC B1 ;  /* 0x0000000000017941 */ /* 0x000fea0003800000 */
.L_x_886:
        /* <DEDUP_REMOVED lines=10> */
.L_x_889:
[----:B------:R-:W-:Y:S05]  /*2fb80*/  BSYNC B1 ;  /* 0x0000000000017941 */ /* 0x000fea0003800000 */
.L_x_888:
        /* <DEDUP_REMOVED lines=10> */
.L_x_891:
[----:B------:R-:W-:Y:S05]  /*2fc30*/  BSYNC B1 ;  /* 0x0000000000017941 */ /* 0x000fea0003800000 */
.L_x_890:
        /* <DEDUP_REMOVED lines=10> */
.L_x_893:
[----:B------:R-:W-:Y:S05]  /*2fce0*/  BSYNC B1 ;  /* 0x0000000000017941 */ /* 0x000fea0003800000 */
.L_x_892:
        /* <DEDUP_REMOVED lines=10> */
.L_x_895:
[----:B------:R-:W-:Y:S05]  /*2fd90*/  BSYNC B1 ;  /* 0x0000000000017941 */ /* 0x000fea0003800000 */
.L_x_894:
        /* <DEDUP_REMOVED lines=10> */
.L_x_897:
[----:B------:R-:W-:Y:S05]  /*2fe40*/  BSYNC B1 ;  /* 0x0000000000017941 */ /* 0x000fea0003800000 */
.L_x_896:
        /* <DEDUP_REMOVED lines=10> */
.L_x_899:
[----:B------:R-:W-:Y:S05]  /*2fef0*/  BSYNC B1 ;  /* 0x0000000000017941 */ /* 0x000fea0003800000 */
.L_x_898:
        /* <DEDUP_REMOVED lines=10> */
.L_x_901:
[----:B------:R-:W-:Y:S05]  /*2ffa0*/  BSYNC B1 ;  /* 0x0000000000017941 */ /* 0x000fea0003800000 */
.L_x_900:
        /* <DEDUP_REMOVED lines=10> */
.L_x_903:
[----:B------:R-:W-:Y:S05]  /*30050*/  BSYNC B1 ;  /* 0x0000000000017941 */ /* 0x000fea0003800000 */
.L_x_902:
        /* <DEDUP_REMOVED lines=10> */
.L_x_905:
[----:B------:R-:W-:Y:S05]  /*30100*/  BSYNC B1 ;  /* 0x0000000000017941 */ /* 0x000fea0003800000 */
.L_x_904:
        /* <DEDUP_REMOVED lines=10> */
.L_x_907:
[----:B------:R-:W-:Y:S05]  /*301b0*/  BSYNC B1 ;  /* 0x0000000000017941 */ /* 0x000fea0003800000 */
.L_x_906:
        /* <DEDUP_REMOVED lines=10> */
.L_x_909:
[----:B------:R-:W-:Y:S05]  /*30260*/  BSYNC B1 ;  /* 0x0000000000017941 */ /* 0x000fea0003800000 */
.L_x_908:
        /* <DEDUP_REMOVED lines=10> */
.L_x_911:
[----:B------:R-:W-:Y:S05]  /*30310*/  BSYNC B1 ;  /* 0x0000000000017941 */ /* 0x000fea0003800000 */
.L_x_910:
        /* <DEDUP_REMOVED lines=10> */
.L_x_913:
[----:B------:R-:W-:Y:S05]  /*303c0*/  BSYNC B1 ;  /* 0x0000000000017941 */ /* 0x000fea0003800000 */
.L_x_912:
        /* <DEDUP_REMOVED lines=10> */
.L_x_915:
[----:B------:R-:W-:Y:S05]  /*30470*/  BSYNC B1 ;  /* 0x0000000000017941 */ /* 0x000fea0003800000 */
.L_x_914:
        /* <DEDUP_REMOVED lines=10> */
.L_x_917:
[----:B------:R-:W-:Y:S05]  /*30520*/  BSYNC B1 ;  /* 0x0000000000017941 */ /* 0x000fea0003800000 */
.L_x_916:
        /* <DEDUP_REMOVED lines=10> */
.L_x_919:
[----:B------:R-:W-:Y:S05]  /*305d0*/  BSYNC B1 ;  /* 0x0000000000017941 */ /* 0x000fea0003800000 */
.L_x_918:
        /* <DEDUP_REMOVED lines=10> */
.L_x_921:
[----:B------:R-:W-:Y:S05]  /*30680*/  BSYNC B1 ;  /* 0x0000000000017941 */ /* 0x000fea0003800000 */
.L_x_920:
        /* <DEDUP_REMOVED lines=10> */
.L_x_923:
[----:B------:R-:W-:Y:S05]  /*30730*/  BSYNC B1 ;  /* 0x0000000000017941 */ /* 0x000fea0003800000 */
.L_x_922:
        /* <DEDUP_REMOVED lines=10> */
.L_x_925:
[----:B------:R-:W-:Y:S05]  /*307e0*/  BSYNC B1 ;  /* 0x0000000000017941 */ /* 0x000fea0003800000 */
.L_x_924:
        /* <DEDUP_REMOVED lines=10> */
.L_x_927:
[----:B------:R-:W-:Y:S05]  /*30890*/  BSYNC B1 ;  /* 0x0000000000017941 */ /* 0x000fea0003800000 */
.L_x_926:
        /* <DEDUP_REMOVED lines=10> */
.L_x_929:
[----:B------:R-:W-:Y:S05]  /*30940*/  BSYNC B1 ;  /* 0x0000000000017941 */ /* 0x000fea0003800000 */
.L_x_928:
        /* <DEDUP_REMOVED lines=10> */
.L_x_931:
[----:B------:R-:W-:Y:S05]  /*309f0*/  BSYNC B1 ;  /* 0x0000000000017941 */ /* 0x000fea0003800000 */
.L_x_930:
        /* <DEDUP_REMOVED lines=10> */
.L_x_933:
[----:B------:R-:W-:Y:S05]  /*30aa0*/  BSYNC B1 ;  /* 0x0000000000017941 */ /* 0x000fea0003800000 */
.L_x_932:
        /* <DEDUP_REMOVED lines=10> */
.L_x_935:
[----:B------:R-:W-:Y:S05]  /*30b50*/  BSYNC B1 ;  /* 0x0000000000017941 */ /* 0x000fea0003800000 */
.L_x_934:
        /* <DEDUP_REMOVED lines=10> */
.L_x_937:
[----:B------:R-:W-:Y:S05]  /*30c00*/  BSYNC B1 ;  /* 0x0000000000017941 */ /* 0x000fea0003800000 */
.L_x_936:
        /* <DEDUP_REMOVED lines=10> */
.L_x_939:
[----:B------:R-:W-:Y:S05]  /*30cb0*/  BSYNC B1 ;  /* 0x0000000000017941 */ /* 0x000fea0003800000 */
.L_x_938:
        /* <DEDUP_REMOVED lines=10> */
.L_x_941:
[----:B------:R-:W-:Y:S05]  /*30d60*/  BSYNC B1 ;  /* 0x0000000000017941 */ /* 0x000fea0003800000 */
.L_x_940:
        /* <DEDUP_REMOVED lines=10> */
.L_x_943:
[----:B------:R-:W-:Y:S05]  /*30e10*/  BSYNC B1 ;  /* 0x0000000000017941 */ /* 0x000fea0003800000 */
.L_x_942:
        /* <DEDUP_REMOVED lines=10> */
.L_x_945:
[----:B------:R-:W-:Y:S05]  /*30ec0*/  BSYNC B1 ;  /* 0x0000000000017941 */ /* 0x000fea0003800000 */
.L_x_944:
        /* <DEDUP_REMOVED lines=10> */
.L_x_947:
[----:B------:R-:W-:Y:S05]  /*30f70*/  BSYNC B1 ;  /* 0x0000000000017941 */ /* 0x000fea0003800000 */
.L_x_946:
        /* <DEDUP_REMOVED lines=10> */
.L_x_949:
[----:B------:R-:W-:Y:S05]  /*31020*/  BSYNC B1 ;  /* 0x0000000000017941 */ /* 0x000fea0003800000 */
.L_x_948:
        /* <DEDUP_REMOVED lines=10> */
.L_x_951:
[----:B------:R-:W-:Y:S05]  /*310d0*/  BSYNC B1 ;  /* 0x0000000000017941 */ /* 0x000fea0003800000 */
.L_x_950:
        /* <DEDUP_REMOVED lines=10> */
.L_x_953:
[----:B------:R-:W-:Y:S05]  /*31180*/  BSYNC B1 ;  /* 0x0000000000017941 */ /* 0x000fea0003800000 */
.L_x_952:
        /* <DEDUP_REMOVED lines=10> */
.L_x_955:
[----:B------:R-:W-:Y:S05]  /*31230*/  BSYNC B1 ;  /* 0x0000000000017941 */ /* 0x000fea0003800000 */
.L_x_954:
        /* <DEDUP_REMOVED lines=10> */
.L_x_957:
[----:B------:R-:W-:Y:S05]  /*312e0*/  BSYNC B1 ;  /* 0x0000000000017941 */ /* 0x000fea0003800000 */
.L_x_956:
        /* <DEDUP_REMOVED lines=10> */
.L_x_959:
[----:B------:R-:W-:Y:S05]  /*31390*/  BSYNC B1 ;  /* 0x0000000000017941 */ /* 0x000fea0003800000 */
.L_x_958:
        /* <DEDUP_REMOVED lines=10> */
.L_x_961:
[----:B------:R-:W-:Y:S05]  /*31440*/  BSYNC B1 ;  /* 0x0000000000017941 */ /* 0x000fea0003800000 */
.L_x_960:
        /* <DEDUP_REMOVED lines=10> */
.L_x_963:
[----:B------:R-:W-:Y:S05]  /*314f0*/  BSYNC B1 ;  /* 0x0000000000017941 */ /* 0x000fea0003800000 */
.L_x_962:
        /* <DEDUP_REMOVED lines=10> */
.L_x_965:
[----:B------:R-:W-:Y:S05]  /*315a0*/  BSYNC B1 ;  /* 0x0000000000017941 */ /* 0x000fea0003800000 */
.L_x_964:
        /* <DEDUP_REMOVED lines=10> */
.L_x_967:
[----:B------:R-:W-:Y:S05]  /*31650*/  BSYNC B1 ;  /* 0x0000000000017941 */ /* 0x000fea0003800000 */
.L_x_966:
        /* <DEDUP_REMOVED lines=10> */
.L_x_969:
[----:B------:R-:W-:Y:S05]  /*31700*/  BSYNC B1 ;  /* 0x0000000000017941 */ /* 0x000fea0003800000 */
.L_x_968:
        /* <DEDUP_REMOVED lines=10> */
.L_x_971:
[----:B------:R-:W-:Y:S05]  /*317b0*/  BSYNC B1 ;  /* 0x0000000000017941 */ /* 0x000fea0003800000 */
.L_x_970:
        /* <DEDUP_REMOVED lines=10> */
.L_x_973:
[----:B------:R-:W-:Y:S05]  /*31860*/  BSYNC B1 ;  /* 0x0000000000017941 */ /* 0x000fea0003800000 */
.L_x_972:
        /* <DEDUP_REMOVED lines=10> */
.L_x_975:
[----:B------:R-:W-:Y:S05]  /*31910*/  BSYNC B1 ;  /* 0x0000000000017941 */ /* 0x000fea0003800000 */
.L_x_974:
        /* <DEDUP_REMOVED lines=10> */
.L_x_977:
[----:B------:R-:W-:Y:S05]  /*319c0*/  BSYNC B1 ;  /* 0x0000000000017941 */ /* 0x000fea0003800000 */
.L_x_976:
        /* <DEDUP_REMOVED lines=10> */
.L_x_979:
[----:B------:R-:W-:Y:S05]  /*31a70*/  BSYNC B1 ;  /* 0x0000000000017941 */ /* 0x000fea0003800000 */
.L_x_978:
        /* <DEDUP_REMOVED lines=10> */
.L_x_981:
[----:B------:R-:W-:Y:S05]  /*31b20*/  BSYNC B1 ;  /* 0x0000000000017941 */ /* 0x000fea0003800000 */
.L_x_980:
        /* <DEDUP_REMOVED lines=10> */
.L_x_983:
[----:B------:R-:W-:Y:S05]  /*31bd0*/  BSYNC B1 ;  /* 0x0000000000017941 */ /* 0x000fea0003800000 */
.L_x_982:
        /* <DEDUP_REMOVED lines=10> */
.L_x_985:
[----:B------:R-:W-:Y:S05]  /*31c80*/  BSYNC B1 ;  /* 0x0000000000017941 */ /* 0x000fea0003800000 */
.L_x_984:
        /* <DEDUP_REMOVED lines=10> */
.L_x_987:
[----:B------:R-:W-:Y:S05]  /*31d30*/  BSYNC B1 ;  /* 0x0000000000017941 */ /* 0x000fea0003800000 */
.L_x_986:
        /* <DEDUP_REMOVED lines=10> */
.L_x_989:
[----:B------:R-:W-:Y:S05]  /*31de0*/  BSYNC B1 ;  /* 0x0000000000017941 */ /* 0x000fea0003800000 */
.L_x_988:
        /* <DEDUP_REMOVED lines=10> */
.L_x_991:
[----:B------:R-:W-:Y:S05]  /*31e90*/  BSYNC B1 ;  /* 0x0000000000017941 */ /* 0x000fea0003800000 */
.L_x_990:
        /* <DEDUP_REMOVED lines=10> */
.L_x_993:
[----:B------:R-:W-:Y:S05]  /*31f40*/  BSYNC B1 ;  /* 0x0000000000017941 */ /* 0x000fea0003800000 */
.L_x_992:
        /* <DEDUP_REMOVED lines=10> */
.L_x_995:
[----:B------:R-:W-:Y:S05]  /*31ff0*/  BSYNC B1 ;  /* 0x0000000000017941 */ /* 0x000fea0003800000 */
.L_x_994:
        /* <DEDUP_REMOVED lines=10> */
.L_x_997:
[----:B------:R-:W-:Y:S05]  /*320a0*/  BSYNC B1 ;  /* 0x0000000000017941 */ /* 0x000fea0003800000 */
.L_x_996:
        /* <DEDUP_REMOVED lines=10> */
.L_x_999:
[----:B------:R-:W-:Y:S05]  /*32150*/  BSYNC B1 ;  /* 0x0000000000017941 */ /* 0x000fea0003800000 */
.L_x_998:
        /* <DEDUP_REMOVED lines=10> */
.L_x_1001:
[----:B------:R-:W-:Y:S05]  /*32200*/  BSYNC B1 ;  /* 0x0000000000017941 */ /* 0x000fea0003800000 */
.L_x_1000:
        /* <DEDUP_REMOVED lines=10> */
.L_x_1003:
[----:B------:R-:W-:Y:S05]  /*322b0*/  BSYNC B1 ;  /* 0x0000000000017941 */ /* 0x000fea0003800000 */
.L_x_1002:
        /* <DEDUP_REMOVED lines=10> */
.L_x_1005:
[----:B------:R-:W-:Y:S05]  /*32360*/  BSYNC B1 ;  /* 0x0000000000017941 */ /* 0x000fea0003800000 */
.L_x_1004:
        /* <DEDUP_REMOVED lines=10> */
.L_x_1007:
[----:B------:R-:W-:Y:S05]  /*32410*/  BSYNC B1 ;  /* 0x0000000000017941 */ /* 0x000fea0003800000 */
.L_x_1006:
        /* <DEDUP_REMOVED lines=10> */
.L_x_1009:
[----:B------:R-:W-:Y:S05]  /*324c0*/  BSYNC B1 ;  /* 0x0000000000017941 */ /* 0x000fea0003800000 */
.L_x_1008:
        /* <DEDUP_REMOVED lines=10> */
.L_x_1011:
[----:B------:R-:W-:Y:S05]  /*32570*/  BSYNC B1 ;  /* 0x0000000000017941 */ /* 0x000fea0003800000 */
.L_x_1010:
        /* <DEDUP_REMOVED lines=10> */
.L_x_1013:
[----:B------:R-:W-:Y:S05]  /*32620*/  BSYNC B1 ;  /* 0x0000000000017941 */ /* 0x000fea0003800000 */
.L_x_1012:
        /* <DEDUP_REMOVED lines=10> */
.L_x_1015:
[----:B------:R-:W-:Y:S05]  /*326d0*/  BSYNC B1 ;  /* 0x0000000000017941 */ /* 0x000fea0003800000 */
.L_x_1014:
        /* <DEDUP_REMOVED lines=10> */
.L_x_1017:
[----:B------:R-:W-:Y:S05]  /*32780*/  BSYNC B1 ;  /* 0x0000000000017941 */ /* 0x000fea0003800000 */
.L_x_1016:
        /* <DEDUP_REMOVED lines=10> */
.L_x_1019:
[----:B------:R-:W-:Y:S05]  /*32830*/  BSYNC B1 ;  /* 0x0000000000017941 */ /* 0x000fea0003800000 */
.L_x_1018:
        /* <DEDUP_REMOVED lines=10> */
.L_x_1021:
[----:B------:R-:W-:Y:S05]  /*328e0*/  BSYNC B1 ;  /* 0x0000000000017941 */ /* 0x000fea0003800000 */
.L_x_1020:
[----:B-----5:R-:W-:Y:S01]  /*328f0*/  HADD2.F32 R3, -RZ, R152.H0_H0 ;  /* 0x20000098ff037230 */ /* 0x020fe20000004100 */
[----:B------:R-:W-:Y:S04]  /*32900*/  BSSY B1, `(.L_x_1022) ;  /* 0x0000009000017945 */ /* 0x000fe80003800000 */
[----:B------:R-:W-:-:S04]  /*32910*/  FMUL R3, R3, R16 ;  /* 0x0000001003037220 */ /* 0x000fc80000400000 */
[----:B------:R-:W-:-:S05]  /*32920*/  FFMA R3, R136, R2, R3 ;  /* 0x0000000288037223 */ /* 0x000fca0000000003 */
[----:B------:R-:W-:-:S05]  /*32930*/  F2FP.F16.F32.PACK_AB R3, RZ, R3 ;  /* 0x00000003ff03723e */ /* 0x000fca00000000ff */
[----:B------:R0:W-:Y:S01]  /*32940*/  @P5 STG.E.U16 desc[UR44][R20.64+0x3c0], R3 ;  /* 0x0003c00314005986 */ /* 0x0001e2000c10152c */
[----:B------:R-:W-:-:S04]  /*32950*/  ISETP.NE.AND P5, PT, R156, RZ, PT ;  /* 0x000000ff9c00720c */ /* 0x000fc80003fa5270 */
[----:B------:R-:W-:-:S13]  /*32960*/  ISETP.GT.AND P5, PT, R0, 0x80, P5 ;  /* 0x000000800000780c */ /* 0x000fda0002fa4270 */
[----:B0-----:R-:W-:Y:S05]  /*32970*/  @!P5 BRA `(.L_x_1023) ;  /* 0x000000000004d947 */ /* 0x001fea0003800000 */
[----:B------:R0:W5:Y:S02]  /*32980*/  LDG.E.LTC128B.U16 R152, desc[UR44][R10.64+0x3c2] ;  /* 0x0003c22c0a987981 */ /* 0x000164000c1e1520 */
.L_x_1023:
[----:B------:R-:W-:Y:S05]  /*32990*/  BSYNC B1 ;  /* 0x0000000000017941 */ /* 0x000fea0003800000 */
.L_x_1022:
        /* <DEDUP_REMOVED lines=10> */
.L_x_1025:
[----:B------:R-:W-:Y:S05]  /*32a40*/  BSYNC B1 ;  /* 0x0000000000017941 */ /* 0x000fea0003800000 */
.L_x_1024:
        /* <DEDUP_REMOVED lines=10> */
.L_x_1027:
[----:B------:R-:W-:Y:S05]  /*32af0*/  BSYNC B1 ;  /* 0x0000000000017941 */ /* 0x000fea0003800000 */
.L_x_1026:
[----:B-----5:R-:W-:Y:S01]  /*32b00*/  HADD2.F32 R3, -RZ, R152.H0_H0 ;  /* 0x20000098ff037230 */ /* 0x020fe20000004100 */
[----:B------:R-:W-:Y:S04]  /*32b10*/  BSSY B1, `(.L_x_1028) ;  /* 0x0000008000017945 */ /* 0x000fe80003800000 */
[----:B------:R-:W-:-:S04]  /*32b20*/  FMUL R4, R3, R16 ;  /* 0x0000001003047220 */ /* 0x000fc80000400000 */
[----:B------:R-:W-:-:S05]  /*32b30*/  FFMA R4, R139, R2, R4 ;  /* 0x000000028b047223 */ /* 0x000fca0000000004 */
[----:B------:R-:W-:-:S05]  /*32b40*/  F2FP.F16.F32.PACK_AB R4, RZ, R4 ;  /* 0x00000004ff04723e */ /* 0x000fca00000000ff */
[----:B------:R0:W-:Y:S01]  /*32b50*/  @P5 STG.E.U16 desc[UR44][R22.64+0x3c2], R4 ;  /* 0x0003c20416005986 */ /* 0x0001e2000c10152c */
[----:B------:R-:W-:-:S13]  /*32b60*/  ISETP.GT.AND P5, PT, R0, 0x80, P6 ;  /* 0x000000800000780c */ /* 0x000fda00037a4270 */
[----:B0-----:R-:W-:Y:S05]  /*32b70*/  @!P5 BRA `(.L_x_1029) ;  /* 0x000000000004d947 */ /* 0x001fea0003800000 */
[----:B------:R0:W5:Y:S02]  /*32b80*/  LDG.E.LTC128B.U16 R152, desc[UR44][R10.64+0x3d0] ;  /* 0x0003d02c0a987981 */ /* 0x000164000c1e1520 */
.L_x_1029:
[----:B------:R-:W-:Y:S05]  /*32b90*/  BSYNC B1 ;  /* 0x0000000000017941 */ /* 0x000fea0003800000 */
.L_x_1028:
        /* <DEDUP_REMOVED lines=9> */
.L_x_1031:
[----:B------:R-:W-:Y:S05]  /*32c30*/  BSYNC B1 ;  /* 0x0000000000017941 */ /* 0x000fea0003800000 */
.L_x_1030:
[----:B-----5:R-:W-:Y:S01]  /*32c40*/  HADD2.F32 R3, -RZ, R152.H0_H0 ;  /* 0x20000098ff037230 */ /* 0x020fe20000004100 */
[----:B------:R-:W-:Y:S01]  /*32c50*/  ISETP.GT.AND P6, PT, R0, 0x88, P6 ;  /* 0x000000880000780c */ /* 0x000fe200037c4270 */
[----:B------:R-:W-:Y:S03]  /*32c60*/  BSSY B1, `(.L_x_1032) ;  /* 0x0000007000017945 */ /* 0x000fe60003800000 */
[----:B------:R-:W-:-:S04]  /*32c70*/  FMUL R4, R3, R16 ;  /* 0x0000001003047220 */ /* 0x000fc80000400000 */
[----:B------:R-:W-:-:S05]  /*32c80*/  FFMA R4, R141, R2, R4 ;  /* 0x000000028d047223 */ /* 0x000fca0000000004 */
[----:B------:R-:W-:-:S05]  /*32c90*/  F2FP.F16.F32.PACK_AB R4, RZ, R4 ;  /* 0x00000004ff04723e */ /* 0x000fca00000000ff */
[----:B------:R0:W-:Y:S01]  /*32ca0*/  @P5 STG.E.U16 desc[UR44][R20.64+0x3d2], R4 ;  /* 0x0003d20414005986 */ /* 0x0001e2000c10152c */
[----:B------:R-:W-:Y:S05]  /*32cb0*/  @!P6 BRA `(.L_x_1033) ;  /* 0x000000000004e947 */ /* 0x000fea0003800000 */
[----:B------:R0:W5:Y:S02]  /*32cc0*/  LDG.E.LTC128B.U16 R152, desc[UR44][R8.64+0x3d0] ;  /* 0x0003d02c08987981 */ /* 0x000164000c1e1520 */
.L_x_1033:
[----:B------:R-:W-:Y:S05]  /*32cd0*/  BSYNC B1 ;  /* 0x0000000000017941 */ /* 0x000fea0003800000 */
.L_x_1032:
        /* <DEDUP_REMOVED lines=9> */
.L_x_1035:
[----:B------:R-:W-:Y:S05]  /*32d70*/  BSYNC B1 ;  /* 0x0000000000017941 */ /* 0x000fea0003800000 */
.L_x_1034:
[----:B0----5:R-:W-:Y:S01]  /*32d80*/  HADD2.F32 R3, -RZ, R152.H0_H0 ;  /* 0x20000098ff037230 */ /* 0x021fe20000004100 */
        /* <DEDUP_REMOVED lines=8> */
.L_x_1037:
[----:B------:R-:W-:Y:S05]  /*32e10*/  BSYNC B1 ;  /* 0x0000000000017941 */ /* 0x000fea0003800000 */
.L_x_1036:
        /* <DEDUP_REMOVED lines=9> */
.L_x_1039:
[----:B------:R-:W-:Y:S05]  /*32eb0*/  BSYNC B1 ;  /* 0x0000000000017941 */ /* 0x000fea0003800000 */
.L_x_1038:
        /* <DEDUP_REMOVED lines=9> */
.L_x_1041:
[----:B------:R-:W-:Y:S05]  /*32f50*/  BSYNC B1 ;  /* 0x0000000000017941 */ /* 0x000fea0003800000 */
.L_x_1040:
        /* <DEDUP_REMOVED lines=9> */
.L_x_1043:
[----:B------:R-:W-:Y:S05]  /*32ff0*/  BSYNC B1 ;  /* 0x0000000000017941 */ /* 0x000fea0003800000 */
.L_x_1042:
        /* <DEDUP_REMOVED lines=9> */
.L_x_1045:
[----:B------:R-:W-:Y:S05]  /*33090*/  BSYNC B1 ;  /* 0x0000000000017941 */ /* 0x000fea0003800000 */
.L_x_1044:
        /* <DEDUP_REMOVED lines=9> */
.L_x_1047:
[----:B------:R-:W-:Y:S05]  /*33130*/  BSYNC B1 ;  /* 0x0000000000017941 */ /* 0x000fea0003800000 */
.L_x_1046:
        /* <DEDUP_REMOVED lines=9> */
.L_x_1049:
[----:B------:R-:W-:Y:S05]  /*331d0*/  BSYNC B1 ;  /* 0x0000000000017941 */ /* 0x000fea0003800000 */
.L_x_1048:
        /* <DEDUP_REMOVED lines=9> */
.L_x_1051:
[----:B------:R-:W-:Y:S05]  /*33270*/  BSYNC B1 ;  /* 0x0000000000017941 */ /* 0x000fea0003800000 */
.L_x_1050:
[----:B------:R-:W-:Y:S05]  /*33280*/  @!P0 BRA `(.L_x_1052) ;  /* 0x000000b400208947 */ /* 0x000fea0003800000 */
[----:B0----5:R-:W-:-:S05]  /*33290*/  HADD2.F32 R3, -RZ, R152.H0_H0 ;  /* 0x20000098ff037230 */ /* 0x021fca0000004100 */
[----:B------:R-:W-:-:S04]  /*332a0*/  FMUL R0, R3, R16 ;  /* 0x0000001003007220 */ /* 0x000fc80000400000 */
[----:B------:R-:W-:-:S05]  /*332b0*/  FFMA R0, R151, R2, R0 ;  /* 0x0000000297007223 */ /* 0x000fca0000000000 */
[----:B------:R-:W-:-:S05]  /*332c0*/  F2FP.F16.F32.PACK_AB R0, RZ, R0 ;  /* 0x00000000ff00723e */ /* 0x000fca00000000ff */
[----:B------:R0:W-:Y:S01]  /*332d0*/  STG.E.U16 desc[UR44][R22.64+0x3f2], R0 ;  /* 0x0003f20016007986 */ /* 0x0001e2000c10152c */
[----:B------:R-:W-:Y:S05]  /*332e0*/  BRA `(.L_x_1052) ;  /* 0x000000b400087947 */ /* 0x000fea0003800000 */
.L_x_33:
[----:B------:R-:W2:Y:S01]  /*332f0*/  LDL.LU R9, [R1+0x490] ;  /* 0x0004900001097983 */ /* 0x000ea20000300800 */
[----:B------:R-:W-:-:S03]  /*33300*/  ULDC.64 UR4, c[0x0][0x5c0] ;  /* 0x0001700000047ab9 */ /* 0x000fc60000000a00 */
[----:B------:R-:W3:Y:S04]  /*33310*/  LDL.LU R10, [R1+0x494] ;  /* 0x00049400010a7983 */ /* 0x000ee80000300800 */
[----:B------:R-:W4:Y:S04]  /*33320*/  LDL.LU R11, [R1+0x498] ;  /* 0x00049800010b7983 */ /* 0x000f280000300800 */
[----:B------:R-:W5:Y:S04]  /*33330*/  LDL.LU R12, [R1+0x49c] ;  /* 0x00049c00010c7983 */ /* 0x000f680000300800 */
[----:B0-----:R-:W4:Y:S04]  /*33340*/  LDL.LU R235, [R1+0x4a4] ;  /* 0x0004a40001eb7983 */ /* 0x001f280000300800 */
[----:B------:R-:W4:Y:S04]  /*33350*/  LDL.LU R234, [R1+0x4a8] ;  /* 0x0004a80001ea7983 */ /* 0x000f280000300800 */
        /* <DEDUP_REMOVED lines=76> */
[----:B------:R-:W4:Y:S01]  /*33820*/  LDL.LU R156, [R1+0x5dc] ;  /* 0x0005dc00019c7983 */ /* 0x000f220000300800 */
[----:B------:R-:W-:-:S03]  /*33830*/  LEA R4, P0, R6, UR4, 0x1 ;  /* 0x0000000406047c11 */ /* 0x000fc6000f8008ff */
[----:B------:R-:W4:Y:S04]  /*33840*/  LDL.LU R155, [R1+0x5e0] ;  /* 0x0005e000019b7983 */ /* 0x000f280000300800 */
[----:B------:R-:W4:Y:S04]  /*33850*/  LDL.LU R154, [R1+0x5e4] ;  /* 0x0005e400019a7983 */ /* 0x000f280000300800 */
[----:B------:R-:W4:Y:S04]  /*33860*/  LDL.LU R153, [R1+0x5e8] ;  /* 0x0005e80001997983 */ /* 0x000f280000300800 */
[----:B------:R-:W4:Y:S01]  /*33870*/  LDL.LU R152, [R1+0x5ec] ;  /* 0x0005ec0001987983 */ /* 0x000f220000300800 */
[----:B------:R-:W-:-:S03]  /*33880*/  LEA.HI.X R5, R6, UR5, R14, 0x1, P0 ;  /* 0x0000000506057c11 */ /* 0x000fc600080f0c0e */
[----:B------:R-:W4:Y:S04]  /*33890*/  LDL.LU R23, [R1+0x5f0] ;  /* 0x0005f00001177983 */ /* 0x000f280000300800 */
[----:B------:R-:W4:Y:S04]  /*338a0*/  LDL.LU R22, [R1+0x5f4] ;  /* 0x0005f40001167983 */ /* 0x000f280000300800 */
[----:B------:R-:W4:Y:S04]  /*338b0*/  LDL.LU R21, [R1+0x5f8] ;  /* 0x0005f80001157983 */ /* 0x000f280000300800 */
[----:B------:R-:W4:Y:S04]  /*338c0*/  LDL.LU R20, [R1+0x5fc] ;  /* 0x0005fc0001147983 */ /* 0x000f280000300800 */
[----:B------:R-:W2:Y:S04]  /*338d0*/  LDL.LU R6, [R1+0x400] ;  /* 0x0004000001067983 */ /* 0x000ea80000300800 */
[----:B------:R-:W3:Y:S04]  /*338e0*/  LDL.LU R7, [R1+0x408] ;  /* 0x0004080001077983 */ /* 0x000ee80000300800 */
[----:B------:R-:W4:Y:S01]  /*338f0*/  LDL.LU R14, [R1+0x4a0] ;  /* 0x0004a000010e7983 */ /* 0x000f220000300800 */
[----:B--2---:R-:W-:-:S05]  /*33900*/  FMUL R6, R6, R2 ;  /* 0x0000000206067220 */ /* 0x004fca0000400000 */
[----:B------:R-:W-:-:S05]  /*33910*/  F2FP.F16.F32.PACK_AB R6, RZ, R6 ;  /* 0x00000006ff06723e */ /* 0x000fca00000000ff */
[----:B------:R0:W-:Y:S04]  /*33920*/  @P1 STG.E.U16 desc[UR44][R4.64], R6 ;  /* 0x0000000604001986 */ /* 0x0001e8000c10152c */
[----:B0-----:R-:W2:Y:S01]  /*33930*/  LDL.LU R6, [R1+0x404] ;  /* 0x0004040001067983 */ /* 0x001ea20000300800 */
[----:B------:R-:W-:Y:S01]  /*33940*/  ISETP.GT.AND P2, PT, R3, 0x1, PT ;  /* 0x000000010300780c */ /* 0x000fe20003f44270 */
[----:B---3--:R-:W-:Y:S01]  /*33950*/  FMUL R7, R7, R2 ;  /* 0x0000000207077220 */ /* 0x008fe20000400000 */
[----:B------:R-:W-:Y:S01]  /*33960*/  USHF.L.U32 UR5, UR8, 0x4, URZ ;  /* 0x0000000408057899 */ /* 0x000fe2000800063f */
[C---:B------:R-:W-:Y:S01]  /*33970*/  ISETP.GT.AND P1, PT, R0.reuse, 0x8, P5 ;  /* 0x000000080000780c */ /* 0x040fe20002f24270 */
[----:B------:R-:W-:Y:S01]  /*33980*/  USHF.L.U64.HI UR4, UR8, 0x4, UR9 ;  /* 0x0000000408047899 */ /* 0x000fe20008010209 */
[----:B------:R-:W-:-:S02]  /*33990*/  ISETP.GT.AND P0, PT, R0, RZ, P2 ;  /* 0x000000ff0000720c */ /* 0x000fc40001704270 */
[----:B------:R-:W-:-:S04]  /*339a0*/  F2FP.F16.F32.PACK_AB R7, RZ, R7 ;  /* 0x00000007ff07723e */ /* 0x000fc800000000ff */
[----:B------:R-:W-:Y:S01]  /*339b0*/  PRMT R8, R7, 0x7610, R8 ;  /* 0x0000761007087816 */ /* 0x000fe20000000008 */
[----:B--2---:R-:W-:-:S05]  /*339c0*/  FMUL R6, R6, R2 ;  /* 0x0000000206067220 */ /* 0x004fca0000400000 */
[----:B------:R-:W-:-:S05]  /*339d0*/  F2FP.F16.F32.PACK_AB R6, RZ, R6 ;  /* 0x00000006ff06723e */ /* 0x000fca00000000ff */
[----:B------:R0:W-:Y:S02]  /*339e0*/  @P0 STG.E.U16 desc[UR44][R4.64+0x2], R6 ;  /* 0x0000020604000986 */ /* 0x0001e4000c10152c */
[----:B0-----:R-:W-:-:S04]  /*339f0*/  IADD3 R6, P0, R4, UR5, RZ ;  /* 0x0000000504067c10 */ /* 0x001fc8000ff1e0ff */
[----:B------:R-:W-:-:S05]  /*33a00*/  IADD3.X R7, R5, UR4, RZ, P0, !PT ;  /* 0x0000000405077c10 */ /* 0x000fca00087fe4ff */
[----:B------:R0:W-:Y:S04]  /*33a10*/  @P1 STG.E.U16 desc[UR44][R6.64], R8 ;  /* 0x0000000806001986 */ /* 0x0001e8000c10152c */
[----:B0-----:R-:W2:Y:S01]  /*33a20*/  LDL.LU R8, [R1+0x40c] ;  /* 0x00040c0001087983 */ /* 0x001ea20000300800 */
[----:B------:R-:W-:Y:S01]  /*33a30*/  ISETP.GT.AND P0, PT, R0, 0x8, P2 ;  /* 0x000000080000780c */ /* 0x000fe20001704270 */
[----:B--2---:R-:W-:-:S05]  /*33a40*/  FMUL R8, R8, R2 ;  /* 0x0000000208087220 */ /* 0x004fca0000400000 */
[----:B------:R-:W-:-:S07]  /*33a50*/  F2FP.F16.F32.PACK_AB R8, RZ, R8 ;  /* 0x00000008ff08723e */ /* 0x000fce00000000ff */
[----:B------:R0:W-:Y:S04]  /*33a60*/  @P0 STG.E.U16 desc[UR44][R6.64+0x2], R8 ;  /* 0x0000020806000986 */ /* 0x0001e8000c10152c */
[----:B0-----:R-:W2:Y:S01]  /*33a70*/  LDL.LU R8, [R1+0x410] ;  /* 0x0004100001087983 */ /* 0x001ea20000300800 */
[----:B------:R-:W-:-:S04]  /*33a80*/  ISETP.GT.AND P2, PT, R3, 0x8, PT ;  /* 0x000000080300780c */ /* 0x000fc80003f44270 */
[----:B------:R-:W-:Y:S01]  /*33a90*/  ISETP.GT.AND P0, PT, R0, RZ, P2 ;  /* 0x000000ff0000720c */ /* 0x000fe20001704270 */
        /* <DEDUP_REMOVED lines=10> */
[----:B------:R-:W-:Y:S01]  /*33b40*/  ISETP.GT.AND P0, PT, R0, 0x8, P2 ;  /* 0x000000080000780c */ /* 0x000fe20001704270 */
        /* <DEDUP_REMOVED lines=159> */
[----:B------:R-:W-:Y:S01]  /*34540*/  USHF.L.U32 UR11, UR8, 0x8, URZ ;  /* 0x00000008080b7899 */ /* 0x000fe2000800063f */
[C---:B------:R-:W-:Y:S01]  /*34550*/  ISETP.GT.AND P2, PT, R3.reuse, 0x48, PT ;  /* 0x000000480300780c */ /* 0x040fe20003f44270 */
[----:B------:R-:W-:Y:S01]  /*34560*/  USHF.L.U64.HI UR10, UR8, 0x8, UR9 ;  /* 0x00000008080a7899 */ /* 0x000fe20008010209 */
[C---:B------:R-:W-:Y:S01]  /*34570*/  ISETP.GT.AND P1, PT, R3.reuse, 0x49, PT ;  /* 0x000000490300780c */ /* 0x040fe20003f24270 */
[-C--:B------:R-:W-:Y:S01]  /*34580*/  FMUL R10, R10, R2.reuse ;  /* 0x000000020a0a7220 */ /* 0x080fe20000400000 */
[----:B-----5:R-:W-:Y:S01]  /*34590*/  FMUL R12, R12, R2 ;  /* 0x000000020c0c7220 */ /* 0x020fe20000400000 */
[----:B------:R-:W-:-:S02]  /*345a0*/  ISETP.GT.AND P4, PT, R3, 0xe9, PT ;  /* 0x000000e90300780c */ /* 0x000fc40003f84270 */
[----:B------:R-:W-:Y:S02]  /*345b0*/  ISETP.GT.AND P3, PT, R3, 0xf0, PT ;  /* 0x000000f00300780c */ /* 0x000fe40003f64270 */
[----:B------:R-:W-:Y:S02]  /*345c0*/  F2FP.F16.F32.PACK_AB R10, RZ, R10 ;  /* 0x0000000aff0a723e */ /* 0x000fe400000000ff */
[----:B------:R-:W-:Y:S01]  /*345d0*/  F2FP.F16.F32.PACK_AB R12, RZ, R12 ;  /* 0x0000000cff0c723e */ /* 0x000fe200000000ff */
[----:B--2---:R-:W-:-:S05]  /*345e0*/  FMUL R8, R8, R2 ;  /* 0x0000000208087220 */ /* 0x004fca0000400000 */
[----:B------:R-:W-:-:S05]  /*345f0*/  F2FP.F16.F32.PACK_AB R8, RZ, R8 ;  /* 0x00000008ff08723e */ /* 0x000fca00000000ff */
[----:B------:R0:W-:Y:S01]  /*34600*/  @P0 STG.E.U16 desc[UR44][R6.64+0x82], R8 ;  /* 0x0000820806000986 */ /* 0x0001e2000c10152c */
[----:B------:R-:W-:Y:S01]  /*34610*/  ISETP.GT.AND P0, PT, R0, RZ, P2 ;  /* 0x000000ff0000720c */ /* 0x000fe20001704270 */
[----:B0-----:R-:W-:-:S05]  /*34620*/  FMUL R8, R9, R2 ;  /* 0x0000000209087220 */ /* 0x001fca0000400000 */
[----:B------:R-:W-:-:S07]  /*34630*/  F2FP.F16.F32.PACK_AB R8, RZ, R8 ;  /* 0x00000008ff08723e */ /* 0x000fce00000000ff */
[----:B------:R0:W-:Y:S02]  /*34640*/  @P0 STG.E.U16 desc[UR44][R4.64+0x90], R8 ;  /* 0x0000900804000986 */ /* 0x0001e4000c10152c */
[----:B0-----:R-:W-:-:S04]  /*34650*/  IADD3 R8, P0, R4, UR11, RZ ;  /* 0x0000000b04087c10 */ /* 0x001fc8000ff1e0ff */
[----:B------:R-:W-:Y:S02]  /*34660*/  IADD3.X R9, R5, UR10, RZ, P0, !PT ;  /* 0x0000000a05097c10 */ /* 0x000fe400087fe4ff */
[----:B------:R-:W-:-:S13]  /*34670*/  ISETP.GT.AND P0, PT, R0, RZ, P1 ;  /* 0x000000ff0000720c */ /* 0x000fda0000f04270 */
[----:B------:R4:W-:Y:S01]  /*34680*/  @P0 STG.E.U16 desc[UR44][R4.64+0x92], R10 ;  /* 0x0000920a04000986 */ /* 0x0009e2000c10152c */
[----:B------:R-:W-:Y:S02]  /*34690*/  ISETP.GT.AND P0, PT, R0, 0x8, P2 ;  /* 0x000000080000780c */ /* 0x000fe40001704270 */
[----:B------:R-:W-:Y:S01]  /*346a0*/  ISETP.GT.AND P2, PT, R3, 0x50, PT ;  /* 0x000000500300780c */ /* 0x000fe20003f44270 */
[----:B----4-:R-:W-:-:S05]  /*346b0*/  FMUL R10, R11, R2 ;  /* 0x000000020b0a7220 */ /* 0x010fca0000400000 */
[----:B------:R-:W-:-:S05]  /*346c0*/  F2FP.F16.F32.PACK_AB R10, RZ, R10 ;  /* 0x0000000aff0a723e */ /* 0x000fca00000000ff */
[----:B------:R0:W-:Y:S02]  /*346d0*/  @P0 STG.E.U16 desc[UR44][R6.64+0x90], R10 ;  /* 0x0000900a06000986 */ /* 0x0001e4000c10152c */
[----:B0-----:R-:W-:-:S04]  /*346e0*/  IADD3 R10, P0, R8, UR5, RZ ;  /* 0x00000005080a7c10 */ /* 0x001fc8000ff1e0ff */
[----:B------:R-:W-:Y:S02]  /*346f0*/  IADD3.X R11, R9, UR4, RZ, P0, !PT ;  /* 0x00000004090b7c10 */ /* 0x000fe400087fe4ff */
[----:B------:R-:W-:Y:S02]  /*34700*/  ISETP.GT.AND P0, PT, R0, 0x8, P1 ;  /* 0x000000080000780c */ /* 0x000fe40000f04270 */
[----:B------:R-:W-:-:S11]  /*34710*/  ISETP.GT.AND P1, PT, R3, 0x51, PT ;  /* 0x000000510300780c */ /* 0x000fd60003f24270 */
[----:B------:R0:W-:Y:S01]  /*34720*/  @P0 STG.E.U16 desc[UR44][R6.64+0x92], R12 ;  /* 0x0000920c06000986 */ /* 0x0001e2000c10152c */
[----:B------:R-:W-:Y:S01]  /*34730*/  ISETP.GT.AND P0, PT, R0, RZ, P2 ;  /* 0x000000ff0000720c */ /* 0x000fe20001704270 */
[----:B0-----:R-:W-:Y:S02]  /*34740*/  FMUL R12, R14, R2 ;  /* 0x000000020e0c7220 */ /* 0x001fe40000400000 */
[----:B------:R-:W2:Y:S03]  /*34750*/  LDL.LU R14, [R1+0x2a0] ;  /* 0x0002a000010e7983 */ /* 0x000ea60000300800 */
[----:B------:R-:W-:-:S07]  /*34760*/  F2FP.F16.F32.PACK_AB R12, RZ, R12 ;  /* 0x0000000cff0c723e */ /* 0x000fce00000000ff */
[----:B------:R0:W-:Y:S01]  /*34770*/  @P0 STG.E.U16 desc[UR44][R4.64+0xa0], R12 ;  /* 0x0000a00c04000986 */ /* 0x0001e2000c10152c */
[----:B------:R-:W-:Y:S01]  /*34780*/  ISETP.GT.AND P0, PT, R0, RZ, P1 ;  /* 0x000000ff0000720c */ /* 0x000fe20000f04270 */
[----:B0-----:R-:W-:Y:S02]  /*34790*/  FMUL R12, R235, R2 ;  /* 0x00000002eb0c7220 */ /* 0x001fe40000400000 */
[----:B------:R-:W3:Y:S03]  /*347a0*/  LDL.LU R235, [R1+0x2a4] ;  /* 0x0002a40001eb7983 */ /* 0x000ee60000300800 */
[----:B------:R-:W-:-:S07]  /*347b0*/  F2FP.F16.F32.PACK_AB R12, RZ, R12 ;  /* 0x0000000cff0c723e */ /* 0x000fce00000000ff */
[----:B------:R0:W-:Y:S01]  /*347c0*/  @P0 STG.E.U16 desc[UR44][R4.64+0xa2], R12 ;  /* 0x0000a20c04000986 */ /* 0x0001e2000c10152c */
[----:B------:R-:W-:Y:S02]  /*347d0*/  ISETP.GT.AND P0, PT, R0, 0x8, P2 ;  /* 0x000000080000780c */ /* 0x000fe40001704270 */
[----:B------:R-:W-:Y:S01]  /*347e0*/  ISETP.GT.AND P2, PT, R3, 0x58, PT ;  /* 0x000000580300780c */ /* 0x000fe20003f44270 */
[----:B0-----:R-:W-:Y:S02]  /*347f0*/  FMUL R12, R234, R2 ;  /* 0x00000002ea0c7220 */ /* 0x001fe40000400000 */
[----:B------:R-:W4:Y:S03]  /*34800*/  LDL.LU R234, [R1+0x2a8] ;  /* 0x0002a80001ea7983 */ /* 0x000f260000300800 */
[----:B------:R-:W-:-:S05]  /*34810*/  F2FP.F16.F32.PACK_AB R12, RZ, R12 ;  /* 0x0000000cff0c723e */ /* 0x000fca00000000ff */
[----:B------:R0:W-:Y:S01]  /*34820*/  @P0 STG.E.U16 desc[UR44][R6.64+0xa0], R12 ;  /* 0x0000a00c06000986 */ /* 0x0001e2000c10152c */
[----:B------:R-:W-:Y:S02]  /*34830*/  ISETP.GT.AND P0, PT, R0, 0x8, P1 ;  /* 0x000000080000780c */ /* 0x000fe40000f04270 */
[----:B------:R-:W-:Y:S01]  /*34840*/  ISETP.GT.AND P1, PT, R3, 0x59, PT ;  /* 0x000000590300780c */ /* 0x000fe20003f24270 */
[----:B0-----:R-:W-:Y:S02]  /*34850*/  FMUL R12, R233, R2 ;  /* 0x00000002e90c7220 */ /* 0x001fe40000400000 */
[----:B------:R-:W5:Y:S03]  /*34860*/  LDL.LU R233, [R1+0x2ac] ;  /* 0x0002ac0001e97983 */ /* 0x000f660000300800 */
[----:B------:R-:W-:-:S05]  /*34870*/  F2FP.F16.F32.PACK_AB R12, RZ, R12 ;  /* 0x0000000cff0c723e */ /* 0x000fca00000000ff */
[----:B------:R0:W-:Y:S01]  /*34880*/  @P0 STG.E.U16 desc[UR44][R6.64+0xa2], R12 ;  /* 0x0000a20c06000986 */ /* 0x0001e2000c10152c */
[----:B------:R-:W-:Y:S01]  /*34890*/  ISETP.GT.AND P0, PT, R0, RZ, P2 ;  /* 0x000000ff0000720c */ /* 0x000fe20001704270 */
[----:B0-----:R-:W-:Y:S02]  /*348a0*/  FMUL R12, R232, R2 ;  /* 0x00000002e80c7220 */ /* 0x001fe40000400000 */
[----:B------:R-:W5:Y:S03]  /*348b0*/  LDL.LU R232, [R1+0x2b0] ;  /* 0x0002b00001e87983 */ /* 0x000f660000300800 */
[----:B------:R-:W-:-:S07]  /*348c0*/  F2FP.F16.F32.PACK_AB R12, RZ, R12 ;  /* 0x0000000cff0c723e */ /* 0x000fce00000000ff */
[----:B------:R0:W-:Y:S01]  /*348d0*/  @P0 STG.E.U16 desc[UR44][R4.64+0xb0], R12 ;  /* 0x0000b00c04000986 */ /* 0x0001e2000c10152c */
[----:B------:R-:W-:Y:S01]  /*348e0*/  ISETP.GT.AND P0, PT, R0, RZ, P1 ;  /* 0x000000ff0000720c */ /* 0x000fe20000f04270 */
[----:B0-----:R-:W-:Y:S02]  /*348f0*/  FMUL R12, R231, R2 ;  /* 0x00000002e70c7220 */ /* 0x001fe40000400000 */
[----:B------:R-:W5:Y:S03]  /*34900*/  LDL.LU R231, [R1+0x2b4] ;  /* 0x0002b40001e77983 */ /* 0x000f660000300800 */
[----:B------:R-:W-:-:S07]  /*34910*/  F2FP.F16.F32.PACK_AB R12, RZ, R12 ;  /* 0x0000000cff0c723e */ /* 0x000fce00000000ff */
[----:B------:R0:W-:Y:S01]  /*34920*/  @P0 STG.E.U16 desc[UR44][R4.64+0xb2], R12 ;  /* 0x0000b20c04000986 */ /* 0x0001e2000c10152c */
[----:B------:R-:W-:Y:S02]  /*34930*/  ISETP.GT.AND P0, PT, R0, 0x8, P2 ;  /* 0x000000080000780c */ /* 0x000fe40001704270 */
[----:B------:R-:W-:Y:S01]  /*34940*/  ISETP.GT.AND P2, PT, R3, 0x60, PT ;  /* 0x000000600300780c */ /* 0x000fe20003f44270 */
[----:B0-----:R-:W-:Y:S02]  /*34950*/  FMUL R12, R230, R2 ;  /* 0x00000002e60c7220 */ /* 0x001fe40000400000 */
[----:B------:R-:W5:Y:S03]  /*34960*/  LDL.LU R230, [R1+0x2b8] ;  /* 0x0002b80001e67983 */ /* 0x000f660000300800 */
        /* <DEDUP_REMOVED lines=398> */
[----:B------:R-:W-:Y:S01]  /*36250*/  ISETP.GT.AND P0, PT, R0, 0x8, P4 ;  /* 0x000000080000780c */ /* 0x000fe20002704270 */
[----:B0-----:R-:W-:Y:S02]  /*36260*/  FMUL R12, R156, R2 ;  /* 0x000000029c0c7220 */ /* 0x001fe40000400000 */
[----:B------:R-:W5:Y:S03]  /*36270*/  LDL.LU R156, [R1+0x3dc] ;  /* 0x0003dc00019c7983 */ /* 0x000f660000300800 */
[----:B------:R-:W-:-:S07]  /*36280*/  F2FP.F16.F32.PACK_AB R12, RZ, R12 ;  /* 0x0000000cff0c723e */ /* 0x000fce00000000ff */
[----:B------:R0:W-:Y:S01]  /*36290*/  @P0 STG.E.U16 desc[UR44][R6.64+0x1d2], R12 ;  /* 0x0001d20c06000986 */ /* 0x0001e2000c10152c */
[----:B------:R-:W-:Y:S01]  /*362a0*/  ISETP.GT.AND P0, PT, R0, RZ, P3 ;  /* 0x000000ff0000720c */ /* 0x000fe20001f04270 */
[----:B0-----:R-:W-:-:S05]  /*362b0*/  FMUL R12, R155, R2 ;  /* 0x000000029b0c7220 */ /* 0x001fca0000400000 */
[----:B------:R-:W-:-:S07]  /*362c0*/  F2FP.F16.F32.PACK_AB R12, RZ, R12 ;  /* 0x0000000cff0c723e */ /* 0x000fce00000000ff */
[----:B------:R0:W-:Y:S01]  /*362d0*/  @P0 STG.E.U16 desc[UR44][R4.64+0x1e0], R12 ;  /* 0x0001e00c04000986 */ /* 0x0001e2000c10152c */
[----:B------:R-:W-:Y:S01]  /*362e0*/  ISETP.GT.AND P0, PT, R0, RZ, P2 ;  /* 0x000000ff0000720c */ /* 0x000fe20001704270 */
[----:B0-----:R-:W-:-:S05]  /*362f0*/  FMUL R12, R154, R2 ;  /* 0x000000029a0c7220 */ /* 0x001fca0000400000 */
[----:B------:R-:W-:-:S07]  /*36300*/  F2FP.F16.F32.PACK_AB R12, RZ, R12 ;  /* 0x0000000cff0c723e */ /* 0x000fce00000000ff */
[----:B------:R0:W-:Y:S01]  /*36310*/  @P0 STG.E.U16 desc[UR44][R4.64+0x1e2], R12 ;  /* 0x0001e20c04000986 */ /* 0x0001e2000c10152c */
[----:B------:R-:W-:Y:S01]  /*36320*/  ISETP.GT.AND P0, PT, R0, 0x8, P3 ;  /* 0x000000080000780c */ /* 0x000fe20001f04270 */
[----:B0-----:R-:W-:-:S05]  /*36330*/  FMUL R12, R153, R2 ;  /* 0x00000002990c7220 */ /* 0x001fca0000400000 */
[----:B------:R-:W-:-:S07]  /*36340*/  F2FP.F16.F32.PACK_AB R12, RZ, R12 ;  /* 0x0000000cff0c723e */ /* 0x000fce00000000ff */
[----:B------:R0:W-:Y:S01]  /*36350*/  @P0 STG.E.U16 desc[UR44][R6.64+0x1e0], R12 ;  /* 0x0001e00c06000986 */ /* 0x0001e2000c10152c */
[----:B------:R-:W-:Y:S01]  /*36360*/  ISETP.GT.AND P0, PT, R0, 0x8, P2 ;  /* 0x000000080000780c */ /* 0x000fe20001704270 */
[----:B0-----:R-:W-:-:S05]  /*36370*/  FMUL R12, R152, R2 ;  /* 0x00000002980c7220 */ /* 0x001fca0000400000 */
[----:B------:R-:W-:-:S07]  /*36380*/  F2FP.F16.F32.PACK_AB R12, RZ, R12 ;  /* 0x0000000cff0c723e */ /* 0x000fce00000000ff */
[----:B------:R0:W-:Y:S01]  /*36390*/  @P0 STG.E.U16 desc[UR44][R6.64+0x1e2], R12 ;  /* 0x0001e20c06000986 */ /* 0x0001e2000c10152c */
[----:B------:R-:W-:Y:S01]  /*363a0*/  ISETP.GT.AND P0, PT, R0, RZ, P1 ;  /* 0x000000ff0000720c */ /* 0x000fe20000f04270 */
[----:B0-----:R-:W-:-:S05]  /*363b0*/  FMUL R12, R23, R2 ;  /* 0x00000002170c7220 */ /* 0x001fca0000400000 */
[----:B------:R-:W-:-:S07]  /*363c0*/  F2FP.F16.F32.PACK_AB R12, RZ, R12 ;  /* 0x0000000cff0c723e */ /* 0x000fce00000000ff */
[----:B------:R0:W-:Y:S01]  /*363d0*/  @P0 STG.E.U16 desc[UR44][R4.64+0x1f0], R12 ;  /* 0x0001f00c04000986 */ /* 0x0001e2000c10152c */
[----:B------:R-:W-:-:S04]  /*363e0*/  ISETP.GT.AND P0, PT, R3, 0xf9, PT ;  /* 0x000000f90300780c */ /* 0x000fc80003f04270 */
[----:B------:R-:W-:Y:S01]  /*363f0*/  ISETP.GT.AND P6, PT, R0, RZ, P0 ;  /* 0x000000ff0000720c */ /* 0x000fe200007c4270 */
[----:B0-----:R-:W-:-:S05]  /*36400*/  FMUL R12, R22, R2 ;  /* 0x00000002160c7220 */ /* 0x001fca0000400000 */
[----:B------:R-:W-:-:S07]  /*36410*/  F2FP.F16.F32.PACK_AB R12, RZ, R12 ;  /* 0x0000000cff0c723e */ /* 0x000fce00000000ff */
[----:B------:R0:W-:Y:S01]  /*36420*/  @P6 STG.E.U16 desc[UR44][R4.64+0x1f2], R12 ;  /* 0x0001f20c04006986 */ /* 0x0001e2000c10152c */
[----:B------:R-:W-:Y:S01]  /*36430*/  ISETP.GT.AND P6, PT, R0, 0x8, P1 ;  /* 0x000000080000780c */ /* 0x000fe20000fc4270 */
[----:B0-----:R-:W-:Y:S02]  /*36440*/  FMUL R12, R21, R2 ;  /* 0x00000002150c7220 */ /* 0x001fe40000400000 */
[----:B------:R-:W5:Y:S03]  /*36450*/  LDL.LU R21, [R1+0x3e0] ;  /* 0x0003e00001157983 */ /* 0x000f660000300800 */
[----:B------:R-:W-:-:S07]  /*36460*/  F2FP.F16.F32.PACK_AB R12, RZ, R12 ;  /* 0x0000000cff0c723e */ /* 0x000fce00000000ff */
[----:B------:R0:W-:Y:S01]  /*36470*/  @P6 STG.E.U16 desc[UR44][R6.64+0x1f0], R12 ;  /* 0x0001f00c06006986 */ /* 0x0001e2000c10152c */
[----:B------:R-:W-:Y:S01]  /*36480*/  ISETP.GT.AND P6, PT, R0, 0x8, P0 ;  /* 0x000000080000780c */ /* 0x000fe200007c4270 */
[----:B0-----:R-:W-:Y:S02]  /*36490*/  FMUL R12, R20, R2 ;  /* 0x00000002140c7220 */ /* 0x001fe40000400000 */
[----:B------:R-:W5:Y:S03]  /*364a0*/  LDL.LU R20, [R1+0x3e4] ;  /* 0x0003e40001147983 */ /* 0x000f660000300800 */
[----:B------:R-:W-:Y:S01]  /*364b0*/  F2FP.F16.F32.PACK_AB R12, RZ, R12 ;  /* 0x0000000cff0c723e */ /* 0x000fe200000000ff */
[----:B------:R-:W5:Y:S04]  /*364c0*/  LDL.LU R155, [R1+0x3e8] ;  /* 0x0003e800019b7983 */ /* 0x000f680000300800 */
[----:B------:R-:W5:Y:S04]  /*364d0*/  LDL.LU R153, [R1+0x3ec] ;  /* 0x0003ec0001997983 */ /* 0x000f680000300800 */
[----:B------:R-:W5:Y:S04]  /*364e0*/  LDL.LU R152, [R1+0x3f0] ;  /* 0x0003f00001987983 */ /* 0x000f680000300800 */
[----:B------:R-:W5:Y:S04]  /*364f0*/  LDL.LU R23, [R1+0x3f4] ;  /* 0x0003f40001177983 */ /* 0x000f680000300800 */
[----:B------:R-:W5:Y:S04]  /*36500*/  LDL.LU R22, [R1+0x3f8] ;  /* 0x0003f80001167983 */ /* 0x000f680000300800 */
[----:B------:R-:W5:Y:S04]  /*36510*/  LDL.LU R154, [R1+0x3fc] ;  /* 0x0003fc00019a7983 */ /* 0x000f680000300800 */
        /* <DEDUP_REMOVED lines=226> */
[----:B------:R-:W-:Y:S02]  /*37340*/  ISETP.GT.AND P5, PT, R0, 0x88, P6 ;  /* 0x000000880000780c */ /* 0x000fe400037a4270 */
[----:B------:R-:W-:Y:S01]  /*37350*/  ISETP.GT.AND P6, PT, R3, 0x50, PT ;  /* 0x000000500300780c */ /* 0x000fe20003fc4270 */
[----:B--2---:R-:W-:-:S05]  /*37360*/  FMUL R12, R12, R2 ;  /* 0x000000020c0c7220 */ /* 0x004fca0000400000 */
[----:B------:R-:W-:-:S05]  /*37370*/  F2FP.F16.F32.PACK_AB R12, RZ, R12 ;  /* 0x0000000cff0c723e */ /* 0x000fca00000000ff */
[----:B------:R0:W-:Y:S01]  /*37380*/  @P5 STG.E.U16 desc[UR44][R10.64+0x92], R12 ;  /* 0x0000920c0a005986 */ /* 0x0001e2000c10152c */
[----:B------:R-:W-:Y:S02]  /*37390*/  ISETP.GT.AND P5, PT, R0, 0x80, P6 ;  /* 0x000000800000780c */ /* 0x000fe400037a4270 */
[----:B------:R-:W-:Y:S01]  /*373a0*/  ISETP.GT.AND P6, PT, R3, 0x51, PT ;  /* 0x000000510300780c */ /* 0x000fe20003fc4270 */
[----:B0-----:R-:W-:-:S05]  /*373b0*/  FMUL R12, R14, R2 ;  /* 0x000000020e0c7220 */ /* 0x001fca0000400000 */
[----:B------:R-:W-:-:S05]  /*373c0*/  F2FP.F16.F32.PACK_AB R12, RZ, R12 ;  /* 0x0000000cff0c723e */ /* 0x000fca00000000ff */
[----:B------:R3:W-:Y:S01]  /*373d0*/  @P5 STG.E.U16 desc[UR44][R8.64+0xa0], R12 ;  /* 0x0000a00c08005986 */ /* 0x0007e2000c10152c */
[----:B------:R-:W-:Y:S01]  /*373e0*/  ISETP.GT.AND P5, PT, R0, 0x80, P6 ;  /* 0x000000800000780c */ /* 0x000fe200037a4270 */
[----:B---3--:R-:W-:Y:S02]  /*373f0*/  FMUL R12, R235, R2 ;  /* 0x00000002eb0c7220 */ /* 0x008fe40000400000 */
[----:B------:R-:W2:Y:S03]  /*37400*/  LDL.LU R235, [R1+0xc0] ;  /* 0x0000c00001eb7983 */ /* 0x000ea60000300800 */
[----:B------:R-:W-:-:S07]  /*37410*/  F2FP.F16.F32.PACK_AB R12, RZ, R12 ;  /* 0x0000000cff0c723e */ /* 0x000fce00000000ff */
[----:B------:R4:W-:Y:S01]  /*37420*/  @P5 STG.E.U16 desc[UR44][R8.64+0xa2], R12 ;  /* 0x0000a20c08005986 */ /* 0x0009e2000c10152c */
[----:B------:R-:W-:-:S04]  /*37430*/  ISETP.GT.AND P5, PT, R3, 0x50, PT ;  /* 0x000000500300780c */ /* 0x000fc80003fa4270 */
[----:B------:R-:W-:Y:S01]  /*37440*/  ISETP.GT.AND P5, PT, R0, 0x88, P5 ;  /* 0x000000880000780c */ /* 0x000fe20002fa4270 */
[----:B----4-:R-:W-:Y:S02]  /*37450*/  FMUL R12, R234, R2 ;  /* 0x00000002ea0c7220 */ /* 0x010fe40000400000 */
[----:B------:R-:W3:Y:S03]  /*37460*/  LDL.LU R234, [R1+0xc4] ;  /* 0x0000c40001ea7983 */ /* 0x000ee60000300800 */
[----:B------:R-:W-:-:S07]  /*37470*/  F2FP.F16.F32.PACK_AB R12, RZ, R12 ;  /* 0x0000000cff0c723e */ /* 0x000fce00000000ff */
[----:B------:R5:W-:Y:S01]  /*37480*/  @P5 STG.E.U16 desc[UR44][R10.64+0xa0], R12 ;  /* 0x0000a00c0a005986 */ /* 0x000be2000c10152c */
[----:B------:R-:W-:Y:S02]  /*37490*/  ISETP.GT.AND P5, PT, R0, 0x88, P6 ;  /* 0x000000880000780c */ /* 0x000fe400037a4270 */
[----:B------:R-:W-:Y:S01]  /*374a0*/  ISETP.GT.AND P6, PT, R3, 0x58, PT ;  /* 0x000000580300780c */ /* 0x000fe20003fc4270 */
[----:B-----5:R-:W-:Y:S02]  /*374b0*/  FMUL R12, R233, R2 ;  /* 0x00000002e90c7220 */ /* 0x020fe40000400000 */
        /* <DEDUP_REMOVED lines=14> */
[----:B------:R-:W-:-:S04]  /*375a0*/  ISETP.GT.AND P5, PT, R3, 0x58, PT ;  /* 0x000000580300780c */ /* 0x000fc80003fa4270 */
[----:B------:R-:W-:Y:S01]  /*375b0*/  ISETP.GT.AND P5, PT, R0, 0x88, P5 ;  /* 0x000000880000780c */ /* 0x000fe20002fa4270 */
        /* <DEDUP_REMOVED lines=247> */
[-C--:B0-----:R-:W-:Y:S01]  /*38530*/  FMUL R12, R187, R2.reuse ;  /* 0x00000002bb0c7220 */ /* 0x081fe20000400000 */
[----:B------:R-:W-:Y:S01]  /*38540*/  FMUL R14, R157, R2 ;  /* 0x000000029d0e7220 */ /* 0x000fe20000400000 */
        /* <DEDUP_REMOVED lines=63> */
[-C--:B0-----:R-:W-:Y:S01]  /*38940*/  FMUL R12, R176, R2.reuse ;  /* 0x00000002b00c7220 */ /* 0x081fe20000400000 */
[----:B------:R-:W-:Y:S01]  /*38950*/  FMUL R20, R20, R2 ;  /* 0x0000000214147220 */ /* 0x000fe20000400000 */
        /* <DEDUP_REMOVED lines=57> */
[-C--:B0-----:R-:W-:Y:S01]  /*38cf0*/  FMUL R12, R166, R2.reuse ;  /* 0x00000002a60c7220 */ /* 0x081fe20000400000 */
[----:B------:R-:W-:Y:S01]  /*38d00*/  FMUL R153, R153, R2 ;  /* 0x0000000299997220 */ /* 0x000fe20000400000 */
        /* <DEDUP_REMOVED lines=26> */
[----:B------:R-:W-:Y:S01]  /*38eb0*/  ISETP.GT.AND P5, PT, R0, 0x88, P6 ;  /* 0x000000880000780c */ /* 0x000fe200037a4270 */
[----:B0-----:R-:W-:Y:S01]  /*38ec0*/  FMUL R12, R160, R2 ;  /* 0x00000002a00c7220 */ /* 0x001fe20000400000 */
[----:B------:R-:W-:Y:S01]  /*38ed0*/  ISETP.GT.AND P6, PT, R3, 0xe8, PT ;  /* 0x000000e80300780c */ /* 0x000fe20003fc4270 */
[----:B------:R-:W5:Y:S03]  /*38ee0*/  LDL.LU R160, [R1+0x1e8] ;  /* 0x0001e80001a07983 */ /* 0x000f660000300800 */
[----:B------:R-:W-:-:S04]  /*38ef0*/  F2FP.F16.F32.PACK_AB R12, RZ, R12 ;  /* 0x0000000cff0c723e */ /* 0x000fc800000000ff */
[----:B------:R-:W-:Y:S01]  /*38f00*/  PRMT R13, R12, 0x7610, R13 ;  /* 0x000076100c0d7816 */ /* 0x000fe2000000000d */
[-C--:B------:R-:W-:Y:S01]  /*38f10*/  FMUL R12, R159, R2.reuse ;  /* 0x000000029f0c7220 */ /* 0x080fe20000400000 */
[----:B------:R-:W-:Y:S01]  /*38f20*/  FMUL R23, R23, R2 ;  /* 0x0000000217177220 */ /* 0x000fe20000400000 */
[----:B------:R-:W5:Y:S04]  /*38f30*/  LDL.LU R159, [R1+0x1ec] ;  /* 0x0001ec00019f7983 */ /* 0x000f680000300800 */
[----:B------:R0:W-:Y:S01]  /*38f40*/  @P5 STG.E.U16 desc[UR44][R10.64+0x1c2], R13 ;  /* 0x0001c20d0a005986 */ /* 0x0001e2000c10152c */
[----:B------:R-:W-:Y:S02]  /*38f50*/  ISETP.GT.AND P5, PT, R0, 0x80, P6 ;  /* 0x000000800000780c */ /* 0x000fe400037a4270 */
[----:B------:R-:W-:-:S04]  /*38f60*/  F2FP.F16.F32.PACK_AB R12, RZ, R12 ;  /* 0x0000000cff0c723e */ /* 0x000fc800000000ff */
[----:B------:R-:W-:Y:S02]  /*38f70*/  PRMT R15, R12, 0x7610, R15 ;  /* 0x000076100c0f7816 */ /* 0x000fe4000000000f */
[----:B------:R-:W-:-:S05]  /*38f80*/  ISETP.GT.AND P6, PT, R0, 0x88, P6 ;  /* 0x000000880000780c */ /* 0x000fca00037c4270 */
[----:B------:R1:W-:Y:S01]  /*38f90*/  @P5 STG.E.U16 desc[UR44][R8.64+0x1d0], R15 ;  /* 0x0001d00f08005986 */ /* 0x0003e2000c10152c */
[----:B------:R-:W-:Y:S01]  /*38fa0*/  ISETP.GT.AND P5, PT, R0, 0x80, P4 ;  /* 0x000000800000780c */ /* 0x000fe200027a4270 */
[----:B0-----:R-:W-:Y:S01]  /*38fb0*/  FMUL R13, R158, R2 ;  /* 0x000000029e0d7220 */ /* 0x001fe20000400000 */
[----:B------:R-:W-:Y:S01]  /*38fc0*/  F2FP.F16.F32.PACK_AB R12, RZ, R14 ;  /* 0x0000000eff0c723e */ /* 0x000fe200000000ff */
[----:B------:R-:W5:Y:S03]  /*38fd0*/  LDL.LU R158, [R1+0x1f0] ;  /* 0x0001f000019e7983 */ /* 0x000f660000300800 */
[----:B------:R-:W-:Y:S01]  /*38fe0*/  F2FP.F16.F32.PACK_AB R13, RZ, R13 ;  /* 0x0000000dff0d723e */ /* 0x000fe200000000ff */
[-C--:B------:R-:W-:Y:S01]  /*38ff0*/  FMUL R14, R156, R2.reuse ;  /* 0x000000029c0e7220 */ /* 0x080fe20000400000 */
[----:B------:R-:W-:Y:S01]  /*39000*/  ISETP.GT.AND P4, PT, R0, 0x88, P4 ;  /* 0x000000880000780c */ /* 0x000fe20002784270 */
[----:B------:R-:W-:Y:S01]  /*39010*/  FMUL R152, R152, R2 ;  /* 0x0000000298987220 */ /* 0x000fe20000400000 */
[----:B------:R-:W5:Y:S04]  /*39020*/  LDL.LU R157, [R1+0x1f4] ;  /* 0x0001f400019d7983 */ /* 0x000f680000300800 */
[----:B------:R0:W-:Y:S01]  /*39030*/  @P5 STG.E.U16 desc[UR44][R8.64+0x1d2], R13 ;  /* 0x0001d20d08005986 */ /* 0x0001e2000c10152c */
[----:B------:R-:W-:-:S03]  /*39040*/  ISETP.GT.AND P5, PT, R0, 0x80, P2 ;  /* 0x000000800000780c */ /* 0x000fc600017a4270 */
[----:B------:R2:W-:Y:S01]  /*39050*/  @P6 STG.E.U16 desc[UR44][R10.64+0x1d0], R12 ;  /* 0x0001d00c0a006986 */ /* 0x0005e2000c10152c */
[C---:B------:R-:W-:Y:S02]  /*39060*/  ISETP.GT.AND P6, PT, R0.reuse, 0x80, P3 ;  /* 0x000000800000780c */ /* 0x040fe40001fc4270 */
[C---:B------:R-:W-:Y:S01]  /*39070*/  ISETP.GT.AND P3, PT, R0.reuse, 0x88, P3 ;  /* 0x000000880000780c */ /* 0x040fe20001f64270 */
[----:B-1----:R-:W-:Y:S01]  /*39080*/  FMUL R15, R155, R2 ;  /* 0x000000029b0f7220 */ /* 0x002fe20000400000 */
[----:B------:R-:W-:Y:S01]  /*39090*/  F2FP.F16.F32.PACK_AB R14, RZ, R14 ;  /* 0x0000000eff0e723e */ /* 0x000fe200000000ff */
[----:B------:R-:W5:Y:S01]  /*390a0*/  LDL.LU R156, [R1+0x1f8] ;  /* 0x0001f800019c7983 */ /* 0x000f620000300800 */
[----:B0-----:R-:W-:Y:S02]  /*390b0*/  F2FP.F16.F32.PACK_AB R13, RZ, R21 ;  /* 0x00000015ff0d723e */ /* 0x001fe400000000ff */
[----:B------:R-:W-:Y:S01]  /*390c0*/  ISETP.GT.AND P2, PT, R0, 0x88, P2 ;  /* 0x000000880000780c */ /* 0x000fe20001744270 */
[----:B------:R-:W-:Y:S01]  /*390d0*/  FMUL R22, R22, R2 ;  /* 0x0000000216167220 */ /* 0x000fe20000400000 */
[----:B--2---:R-:W-:Y:S01]  /*390e0*/  F2FP.F16.F32.PACK_AB R12, RZ, R20 ;  /* 0x00000014ff0c723e */ /* 0x004fe200000000ff */
[----:B------:R-:W2:Y:S01]  /*390f0*/  LDL.LU R155, [R1+0x1fc] ;  /* 0x0001fc00019b7983 */ /* 0x000ea20000300800 */
[----:B------:R-:W-:-:S02]  /*39100*/  PRMT R20, R14, 0x7610, R20 ;  /* 0x000076100e147816 */ /* 0x000fc40000000014 */
[----:B------:R-:W-:Y:S01]  /*39110*/  F2FP.F16.F32.PACK_AB R14, RZ, R15 ;  /* 0x0000000fff0e723e */ /* 0x000fe200000000ff */
[----:B------:R-:W3:Y:S04]  /*39120*/  LDL.LU R21, [R1+0xbc] ;  /* 0x0000bc0001157983 */ /* 0x000ee80000300800 */
[----:B------:R0:W-:Y:S01]  /*39130*/  @P4 STG.E.U16 desc[UR44][R10.64+0x1d2], R20 ;  /* 0x0001d2140a004986 */ /* 0x0001e2000c10152c */
[----:B------:R-:W-:-:S03]  /*39140*/  ISETP.GT.AND P4, PT, R0, 0x80, P0 ;  /* 0x000000800000780c */ /* 0x000fc60000784270 */
[----:B------:R1:W-:Y:S04]  /*39150*/  @P6 STG.E.U16 desc[UR44][R8.64+0x1e0], R13 ;  /* 0x0001e00d08006986 */ /* 0x0003e8000c10152c */
[----:B------:R-:W-:Y:S04]  /*39160*/  @P5 STG.E.U16 desc[UR44][R8.64+0x1e2], R12 ;  /* 0x0001e20c08005986 */ /* 0x000fe8000c10152c */
[----:B------:R4:W-:Y:S04]  /*39170*/  @P3 STG.E.U16 desc[UR44][R10.64+0x1e0], R14 ;  /* 0x0001e00e0a003986 */ /* 0x0009e8000c10152c */
[----:B0-----:R-:W5:Y:S01]  /*39180*/  LDL.LU R20, [R1+0xb8] ;  /* 0x0000b80001147983 */ /* 0x001f620000300800 */
[----:B-1----:R-:W-:-:S02]  /*39190*/  F2FP.F16.F32.PACK_AB R13, RZ, R152 ;  /* 0x00000098ff0d723e */ /* 0x002fc400000000ff */
[----:B----4-:R-:W-:Y:S02]  /*391a0*/  F2FP.F16.F32.PACK_AB R14, RZ, R153 ;  /* 0x00000099ff0e723e */ /* 0x010fe400000000ff */
[----:B------:R-:W-:Y:S01]  /*391b0*/  F2FP.F16.F32.PACK_AB R12, RZ, R23 ;  /* 0x00000017ff0c723e */ /* 0x000fe200000000ff */
[----:B------:R-:W4:Y:S01]  /*391c0*/  LDL.LU R153, [R1+0xb4] ;  /* 0x0000b40001997983 */ /* 0x000f220000300800 */
[----:B------:R-:W-:Y:S02]  /*391d0*/  PRMT R15, R14, 0x7610, R15 ;  /* 0x000076100e0f7816 */ /* 0x000fe4000000000f */
[----:B------:R-:W-:Y:S01]  /*391e0*/  F2FP.F16.F32.PACK_AB R14, RZ, R22 ;  /* 0x00000016ff0e723e */ /* 0x000fe200000000ff */
[----:B------:R-:W2:Y:S04]  /*391f0*/  LDL.LU R152, [R1+0xb0] ;  /* 0x0000b00001987983 */ /* 0x000ea80000300800 */
[----:B------:R-:W3:Y:S04]  /*39200*/  LDL.LU R23, [R1+0xac] ;  /* 0x0000ac0001177983 */ /* 0x000ee80000300800 */
[----:B------:R-:W-:Y:S04]  /*39210*/  @P2 STG.E.U16 desc[UR44][R10.64+0x1e2], R15 ;  /* 0x0001e20f0a002986 */ /* 0x000fe8000c10152c */
[----:B------:R-:W5:Y:S04]  /*39220*/  LDL.LU R22, [R1+0xa8] ;  /* 0x0000a80001167983 */ /* 0x000f680000300800 */
[----:B------:R0:W-:Y:S04]  /*39230*/  @P4 STG.E.U16 desc[UR44][R8.64+0x1f2], R12 ;  /* 0x0001f20c08004986 */ /* 0x0001e8000c10152c */
[----:B0-----:R-:W4:Y:S01]  /*39240*/  LDL.LU R12, [R1] ;  /* 0x00000000010c7983 */ /* 0x001f220000300800 */
[----:B------:R-:W-:-:S02]  /*39250*/  ISETP.GT.AND P3, PT, R0, 0x80, P1 ;  /* 0x000000800000780c */ /* 0x000fc40000f64270 */
[----:B------:R-:W-:Y:S01]  /*39260*/  ISETP.GT.AND P1, PT, R0, 0x88, P1 ;  /* 0x000000880000780c */ /* 0x000fe20000f24270 */
[----:B------:R-:W-:Y:S01]  /*39270*/  FMUL R154, R154, R2 ;  /* 0x000000029a9a7220 */ /* 0x000fe20000400000 */
[----:B------:R-:W-:Y:S02]  /*39280*/  ISETP.GT.AND P0, PT, R0, 0x88, P0 ;  /* 0x000000880000780c */ /* 0x000fe40000704270 */
[----:B------:R-:W-:-:S04]  /*39290*/  ISETP.GT.AND P5, PT, R3, 0x100, PT ;  /* 0x000001000300780c */ /* 0x000fc80003fa4270 */
[----:B------:R-:W-:-:S03]  /*392a0*/  ISETP.GT.AND P2, PT, R0, RZ, P5 ;  /* 0x000000ff0000720c */ /* 0x000fc60002f44270 */
[----:B------:R0:W-:Y:S04]  /*392b0*/  @P3 STG.E.U16 desc[UR44][R8.64+0x1f0], R13 ;  /* 0x0001f00d08003986 */ /* 0x0001e8000c10152c */
[----:B------:R1:W-:Y:S01]  /*392c0*/  @P1 STG.E.U16 desc[UR44][R10.64+0x1f0], R14 ;  /* 0x0001f00e0a001986 */ /* 0x0003e2000c10152c */
[----:B0-----:R-:W-:-:S03]  /*392d0*/  F2FP.F16.F32.PACK_AB R13, RZ, R154 ;  /* 0x0000009aff0d723e */ /* 0x001fc600000000ff */
[----:B-1----:R-:W2:Y:S01]  /*392e0*/  LDL.LU R14, [R1+0x4] ;  /* 0x00000400010e7983 */ /* 0x002ea20000300800 */
[----:B------:R-:W-:-:S03]  /*392f0*/  PRMT R15, R13, 0x7610, R15 ;  /* 0x000076100d0f7816 */ /* 0x000fc6000000000f */
[----:B------:R-:W3:Y:S04]  /*39300*/  LDL.LU R154, [R1+0xa4] ;  /* 0x0000a400019a7983 */ /* 0x000ee80000300800 */
[----:B------:R-:W5:Y:S04]  /*39310*/  LDL.LU R13, [R1+0x8] ;  /* 0x00000800010d7983 */ /* 0x000f680000300800 */
[----:B------:R0:W-:Y:S04]  /*39320*/  @P0 STG.E.U16 desc[UR44][R10.64+0x1f2], R15 ;  /* 0x0001f20f0a000986 */ /* 0x0001e8000c10152c */
[----:B0-----:R-:W3:Y:S01]  /*39330*/  LDL.LU R11, [R1+0xc] ;  /* 0x00000c00010b7983 */ /* 0x001ee20000300800 */
[----:B----4-:R-:W-:-:S05]  /*39340*/  FMUL R12, R12, R2 ;  /* 0x000000020c0c7220 */ /* 0x010fca0000400000 */
[----:B------:R-:W-:-:S05]  /*39350*/  F2FP.F16.F32.PACK_AB R12, RZ, R12 ;  /* 0x0000000cff0c723e */ /* 0x000fca00000000ff */
[----:B------:R0:W-:Y:S04]  /*39360*/  @P2 STG.E.U16 desc[UR44][R4.64+0x200], R12 ;  /* 0x0002000c04002986 */ /* 0x0001e8000c10152c */
[----:B0-----:R-:W4:Y:S01]  /*39370*/  LDL.LU R12, [R1+0x14] ;  /* 0x00001400010c7983 */ /* 0x001f220000300800 */
[----:B------:R-:W-:Y:S02]  /*39380*/  ISETP.GT.AND P6, PT, R3, 0x101, PT ;  /* 0x000001010300780c */ /* 0x000fe40003fc4270 */
[C---:B------:R-:W-:Y:S02]  /*39390*/  ISETP.GT.AND P1, PT, R0.reuse, 0x8, P5 ;  /* 0x000000080000780c */ /* 0x040fe40002f24270 */
[----:B------:R-:W-:Y:S01]  /*393a0*/  ISETP.GT.AND P3, PT, R0, RZ, P6 ;  /* 0x000000ff0000720c */ /* 0x000fe20003764270 */
[-C--:B--2---:R-:W-:Y:S01]  /*393b0*/  FMUL R14, R14, R2.reuse ;  /* 0x000000020e0e7220 */ /* 0x084fe20000400000 */
[----:B------:R-:W-:Y:S01]  /*393c0*/  ISETP.GT.AND P0, PT, R0, 0x8, P6 ;  /* 0x000000080000780c */ /* 0x000fe20003704270 */
[----:B-----5:R-:W-:-:S03]  /*393d0*/  FMUL R13, R13, R2 ;  /* 0x000000020d0d7220 */ /* 0x020fc60000400000 */
[----:B------:R-:W-:Y:S02]  /*393e0*/  F2FP.F16.F32.PACK_AB R14, RZ, R14 ;  /* 0x0000000eff0e723e */ /* 0x000fe400000000ff */
[----:B------:R-:W-:-:S05]  /*393f0*/  F2FP.F16.F32.PACK_AB R10, RZ, R13 ;  /* 0x0000000dff0a723e */ /* 0x000fca00000000ff */
[----:B------:R-:W-:Y:S04]  /*39400*/  @P3 STG.E.U16 desc[UR44][R4.64+0x202], R14 ;  /* 0x0002020e04003986 */ /* 0x000fe8000c10152c */
[----:B------:R0:W-:Y:S01]  /*39410*/  @P1 STG.E.U16 desc[UR44][R6.64+0x200], R10 ;  /* 0x0002000a06001986 */ /* 0x0001e2000c10152c */
[----:B---3--:R-:W-:-:S05]  /*39420*/  FMUL R11, R11, R2 ;  /* 0x000000020b0b7220 */ /* 0x008fca0000400000 */
[----:B------:R-:W-:Y:S01]  /*39430*/  F2FP.F16.F32.PACK_AB R11, RZ, R11 ;  /* 0x0000000bff0b723e */ /* 0x000fe200000000ff */
[----:B0-----:R-:W2:Y:S03]  /*39440*/  LDL.LU R10, [R1+0x10] ;  /* 0x00001000010a7983 */ /* 0x001ea60000300800 */
[----:B------:R-:W-:-:S05]  /*39450*/  PRMT R13, R11, 0x7610, R13 ;  /* 0x000076100b0d7816 */ /* 0x000fca000000000d */
[----:B------:R0:W-:Y:S04]  /*39460*/  @P0 STG.E.U16 desc[UR44][R6.64+0x202], R13 ;  /* 0x0002020d06000986 */ /* 0x0001e8000c10152c */
[----:B0-----:R-:W3:Y:S01]  /*39470*/  LDL.LU R13, [R1+0x1c] ;  /* 0x00001c00010d7983 */ /* 0x001ee20000300800 */
[----:B----4-:R-:W-:-:S05]  /*39480*/  FMUL R12, R12, R2 ;  /* 0x000000020c0c7220 */ /* 0x010fca0000400000 */
[----:B------:R-:W-:-:S04]  /*39490*/  F2FP.F16.F32.PACK_AB R11, RZ, R12 ;  /* 0x0000000cff0b723e */ /* 0x000fc800000000ff */
[----:B------:R-:W-:Y:S02]  /*394a0*/  PRMT R12, R11, 0x7610, R12 ;  /* 0x000076100b0c7816 */ /* 0x000fe4000000000c */
[----:B------:R-:W4:Y:S01]  /*394b0*/  LDL.LU R11, [R1+0x18] ;  /* 0x00001800010b7983 */ /* 0x000f220000300800 */
[C---:B------:R-:W-:Y:S02]  /*394c0*/  ISETP.GT.AND P5, PT, R3.reuse, 0x108, PT ;  /* 0x000001080300780c */ /* 0x040fe40003fa4270 */
[----:B------:R-:W-:Y:S02]  /*394d0*/  ISETP.GT.AND P4, PT, R3, 0x109, PT ;  /* 0x000001090300780c */ /* 0x000fe40003f84270 */
[C---:B------:R-:W-:Y:S02]  /*394e0*/  ISETP.GT.AND P2, PT, R0.reuse, RZ, P5 ;  /* 0x000000ff0000720c */ /* 0x040fe40002f44270 */
[----:B------:R-:W-:Y:S01]  /*394f0*/  ISETP.GT.AND P1, PT, R0, RZ, P4 ;  /* 0x000000ff0000720c */ /* 0x000fe20002724270 */
[----:B--2---:R-:W-:-:S05]  /*39500*/  FMUL R10, R10, R2 ;  /* 0x000000020a0a7220 */ /* 0x004fca0000400000 */
[----:B------:R-:W-:-:S05]  /*39510*/  F2FP.F16.F32.PACK_AB R10, RZ, R10 ;  /* 0x0000000aff0a723e */ /* 0x000fca00000000ff */
[----:B------:R0:W-:Y:S04]  /*39520*/  @P2 STG.E.U16 desc[UR44][R4.64+0x210], R10 ;  /* 0x0002100a04002986 */ /* 0x0001e8000c10152c */
[----:B------:R1:W-:Y:S01]  /*39530*/  @P1 STG.E.U16 desc[UR44][R4.64+0x212], R12 ;  /* 0x0002120c04001986 */ /* 0x0003e2000c10152c */
[----:B0-----:R-:W-:Y:S02]  /*39540*/  IMAD.U32 R10, RZ, RZ, UR5 ;  /* 0x00000005ff0a7e24 */ /* 0x001fe4000f8e00ff */
[----:B-1----:R-:W-:-:S03]  /*39550*/  IMAD.U32 R12, RZ, RZ, UR4 ;  /* 0x00000004ff0c7e24 */ /* 0x002fc6000f8e00ff */
[----:B------:R-:W-:Y:S01]  /*39560*/  IADD3 R10, P1, P2, R10, UR11, R4 ;  /* 0x0000000b0a0a7c10 */ /* 0x000fe2000fa3e004 */
[----:B----4-:R-:W-:-:S05]  /*39570*/  FMUL R11, R11, R2 ;  /* 0x000000020b0b7220 */ /* 0x010fca0000400000 */
[----:B------:R-:W-:-:S04]  /*39580*/  F2FP.F16.F32.PACK_AB R11, RZ, R11 ;  /* 0x0000000bff0b723e */ /* 0x000fc800000000ff */
[----:B------:R-:W-:Y:S02]  /*39590*/  PRMT R14, R11, 0x7610, R14 ;  /* 0x000076100b0e7816 */ /* 0x000fe4000000000e */
[----:B------:R-:W-:Y:S02]  /*395a0*/  IADD3.X R11, R12, UR10, R5, P1, P2 ;  /* 0x0000000a0c0b7c10 */ /* 0x000fe40008fe4405 */
[----:B------:R-:W2:Y:S01]  /*395b0*/  LDL.LU R12, [R1+0x20] ;  /* 0x00002000010c7983 */ /* 0x000ea20000300800 */
[C---:B------:R-:W-:Y:S02]  /*395c0*/  ISETP.GT.AND P0, PT, R0.reuse, 0x8, P5 ;  /* 0x000000080000780c */ /* 0x040fe40002f04270 */
[----:B------:R-:W-:Y:S02]  /*395d0*/  ISETP.GT.AND P3, PT, R3, 0x110, PT ;  /* 0x000001100300780c */ /* 0x000fe40003f64270 */
[----:B------:R-:W-:Y:S01]  /*395e0*/  ISETP.GT.AND P1, PT, R0, 0x8, P4 ;  /* 0x000000080000780c */ /* 0x000fe20002724270 */
[----:B---3--:R-:W-:-:S08]  /*395f0*/  FMUL R13, R13, R2 ;  /* 0x000000020d0d7220 */ /* 0x008fd00000400000 */
[----:B------:R-:W-:Y:S01]  /*39600*/  @P0 STG.E.U16 desc[UR44][R6.64+0x210], R14 ;  /* 0x0002100e06000986 */ /* 0x000fe2000c10152c */
[----:B------:R-:W-:Y:S02]  /*39610*/  ISETP.GT.AND P0, PT, R0, RZ, P3 ;  /* 0x000000ff0000720c */ /* 0x000fe40001f04270 */
[----:B------:R-:W-:-:S05]  /*39620*/  F2FP.F16.F32.PACK_AB R13, RZ, R13 ;  /* 0x0000000dff0d723e */ /* 0x000fca00000000ff */
[----:B------:R-:W-:Y:S01]  /*39630*/  @P1 STG.E.U16 desc[UR44][R6.64+0x212], R13 ;  /* 0x0002120d06001986 */ /* 0x000fe2000c10152c */
[----:B--2---:R-:W-:-:S05]  /*39640*/  FMUL R12, R12, R2 ;  /* 0x000000020c0c7220 */ /* 0x004fca0000400000 */
[----:B------:R-:W-:-:S05]  /*39650*/  F2FP.F16.F32.PACK_AB R12, RZ, R12 ;  /* 0x0000000cff0c723e */ /* 0x000fca00000000ff */
[----:B------:R0:W-:Y:S04]  /*39660*/  @P0 STG.E.U16 desc[UR44][R4.64+0x220], R12 ;  /* 0x0002200c04000986 */ /* 0x0001e8000c10152c */
[----:B0-----:R-:W2:Y:S02]  /*39670*/  LDL.LU R12, [R1+0x24] ;  /* 0x00002400010c7983 */ /* 0x001ea40000300800 */
[----:B--2---:R-:W-:-:S05]  /*39680*/  FMUL R12, R12, R2 ;  /* 0x000000020c0c7220 */ /* 0x004fca0000400000 */
[----:B------:R-:W-:-:S04]  /*39690*/  F2FP.F16.F32.PACK_AB R12, RZ, R12 ;  /* 0x0000000cff0c723e */ /* 0x000fc800000000ff */
[----:B------:R-:W-:Y:S02]  /*396a0*/  PRMT R13, R12, 0x7610, R13 ;  /* 0x000076100c0d7816 */ /* 0x000fe4000000000d */
[----:B------:R-:W2:Y:S01]  /*396b0*/  LDL.LU R12, [R1+0x28] ;  /* 0x00002800010c7983 */ /* 0x000ea20000300800 */
[----:B------:R-:W-:-:S04]  /*396c0*/  ISETP.GT.AND P2, PT, R3, 0x111, PT ;  /* 0x000001110300780c */ /* 0x000fc80003f44270 */
[----:B------:R-:W-:-:S13]  /*396d0*/  ISETP.GT.AND P0, PT, R0, RZ, P2 ;  /* 0x000000ff0000720c */ /* 0x000fda0001704270 */
[----:B------:R0:W-:Y:S01]  /*396e0*/  @P0 STG.E.U16 desc[UR44][R4.64+0x222], R13 ;  /* 0x0002220d04000986 */ /* 0x0001e2000c10152c */
[----:B------:R-:W-:Y:S01]  /*396f0*/  ISETP.GT.AND P0, PT, R0, 0x8, P3 ;  /* 0x000000080000780c */ /* 0x000fe20001f04270 */
[----:B--2---:R-:W-:-:S05]  /*39700*/  FMUL R12, R12, R2 ;  /* 0x000000020c0c7220 */ /* 0x004fca0000400000 */
[----:B------:R-:W-:-:S04]  /*39710*/  F2FP.F16.F32.PACK_AB R12, RZ, R12 ;  /* 0x0000000cff0c723e */ /* 0x000fc800000000ff */
[----:B0-----:R-:W-:Y:S02]  /*39720*/  PRMT R13, R12, 0x7610, R13 ;  /* 0x000076100c0d7816 */ /* 0x001fe4000000000d */
[----:B------:R-:W2:Y:S04]  /*39730*/  LDL.LU R12, [R1+0x2c] ;  /* 0x00002c00010c7983 */ /* 0x000ea80000300800 */
[----:B------:R0:W-:Y:S04]  /*39740*/  @P0 STG.E.U16 desc[UR44][R6.64+0x220], R13 ;  /* 0x0002200d06000986 */ /* 0x0001e8000c10152c */
[----:B0-----:R-:W3:Y:S01]  /*39750*/  LDL.LU R13, [R1+0x30] ;  /* 0x00003000010d7983 */ /* 0x001ee20000300800 */
[----:B------:R-:W-:-:S02]  /*39760*/  ISETP.GT.AND P0, PT, R0, 0x8, P2 ;  /* 0x000000080000780c */ /* 0x000fc40001704270 */
[----:B------:R-:W-:Y:S01]  /*39770*/  ISETP.GT.AND P2, PT, R3, 0x118, PT ;  /* 0x000001180300780c */ /* 0x000fe20003f44270 */
[----:B--2---:R-:W-:-:S05]  /*39780*/  FMUL R12, R12, R2 ;  /* 0x000000020c0c7220 */ /* 0x004fca0000400000 */
[----:B------:R-:W-:-:S04]  /*39790*/  F2FP.F16.F32.PACK_AB R12, RZ, R12 ;  /* 0x0000000cff0c723e */ /* 0x000fc800000000ff */
[----:B------:R-:W-:-:S05]  /*397a0*/  PRMT R14, R12, 0x7610, R14 ;  /* 0x000076100c0e7816 */ /* 0x000fca000000000e */
[----:B------:R-:W-:Y:S01]  /*397b0*/  @P0 STG.E.U16 desc[UR44][R6.64+0x222], R14 ;  /* 0x0002220e06000986 */ /* 0x000fe2000c10152c */
[----:B------:R-:W-:Y:S01]  /*397c0*/  ISETP.GT.AND P0, PT, R0, RZ, P2 ;  /* 0x000000ff0000720c */ /* 0x000fe20001704270 */
[----:B---3--:R-:W-:-:S05]  /*397d0*/  FMUL R13, R13, R2 ;  /* 0x000000020d0d7220 */ /* 0x008fca0000400000 */
[----:B------:R-:W-:Y:S02]  /*397e0*/  F2FP.F16.F32.PACK_AB R12, RZ, R13 ;  /* 0x0000000dff0c723e */ /* 0x000fe400000000ff */
[----:B------:R-:W2:Y:S05]  /*397f0*/  LDL.LU R13, [R1+0x98] ;  /* 0x00009800010d7983 */ /* 0x000eaa0000300800 */
[----:B------:R0:W-:Y:S04]  /*39800*/  @P0 STG.E.U16 desc[UR44][R4.64+0x230], R12 ;  /* 0x0002300c04000986 */ /* 0x0001e8000c10152c */
[----:B0-----:R-:W3:Y:S01]  /*39810*/  LDL.LU R12, [R1+0x34] ;  /* 0x00003400010c7983 */ /* 0x001ee20000300800 */
[----:B------:R-:W-:-:S04]  /*39820*/  ISETP.GT.AND P1, PT, R3, 0x119, PT ;  /* 0x000001190300780c */ /* 0x000fc80003f24270 */
[----:B------:R-:W-:Y:S01]  /*39830*/  ISETP.GT.AND P0, PT, R0, RZ, P1 ;  /* 0x000000ff0000720c */ /* 0x000fe20000f04270 */
[----:B---3--:R-:W-:-:S05]  /*39840*/  FMUL R12, R12, R2 ;  /* 0x000000020c0c7220 */ /* 0x008fca0000400000 */
[----:B------:R-:W-:-:S07]  /*39850*/  F2FP.F16.F32.PACK_AB R12, RZ, R12 ;  /* 0x0000000cff0c723e */ /* 0x000fce00000000ff */
[----:B------:R0:W-:Y:S04]  /*39860*/  @P0 STG.E.U16 desc[UR44][R4.64+0x232], R12 ;  /* 0x0002320c04000986 */ /* 0x0001e8000c10152c */
[----:B0-----:R-:W3:Y:S01]  /*39870*/  LDL.LU R12, [R1+0x38] ;  /* 0x00003800010c7983 */ /* 0x001ee20000300800 */
[----:B------:R-:W-:Y:S01]  /*39880*/  ISETP.GT.AND P0, PT, R0, 0x8, P2 ;  /* 0x000000080000780c */ /* 0x000fe20001704270 */
        /* <DEDUP_REMOVED lines=127> */
[----:B--2---:R-:W-:-:S05]  /*3a080*/  FMUL R13, R13, R2 ;  /* 0x000000020d0d7220 */ /* 0x004fca0000400000 */
[----:B------:R-:W-:Y:S01]  /*3a090*/  F2FP.F16.F32.PACK_AB R13, RZ, R13 ;  /* 0x0000000dff0d723e */ /* 0x000fe200000000ff */
[----:B---3--:R-:W-:-:S05]  /*3a0a0*/  FMUL R12, R12, R2 ;  /* 0x000000020c0c7220 */ /* 0x008fca0000400000 */
[----:B------:R-:W-:-:S05]  /*3a0b0*/  F2FP.F16.F32.PACK_AB R12, RZ, R12 ;  /* 0x0000000cff0c723e */ /* 0x000fca00000000ff */
[----:B------:R0:W-:Y:S02]  /*3a0c0*/  @P0 STG.E.U16 desc[UR44][R4.64+0x292], R12 ;  /* 0x0002920c04000986 */ /* 0x0001e4000c10152c */
[----:B0-----:R-:W-:Y:S02]  /*3a0d0*/  PRMT R12, R13, 0x7610, R12 ;  /* 0x000076100d0c7816 */ /* 0x001fe4000000000c */
[----:B------:R-:W2:Y:S01]  /*3a0e0*/  LDL.LU R13, [R1+0x9c] ;  /* 0x00009c00010d7983 */ /* 0x000ea20000300800 */
[----:B------:R-:W-:-:S13]  /*3a0f0*/  ISETP.GT.AND P0, PT, R0, 0x8, P2 ;  /* 0x000000080000780c */ /* 0x000fda0001704270 */
[----:B------:R0:W-:Y:S01]  /*3a100*/  @P0 STG.E.U16 desc[UR44][R6.64+0x290], R12 ;  /* 0x0002900c06000986 */ /* 0x0001e2000c10152c */
[----:B--2---:R-:W-:-:S05]  /*3a110*/  FMUL R13, R13, R2 ;  /* 0x000000020d0d7220 */ /* 0x004fca0000400000 */
[----:B------:R-:W-:-:S04]  /*3a120*/  F2FP.F16.F32.PACK_AB R13, RZ, R13 ;  /* 0x0000000dff0d723e */ /* 0x000fc800000000ff */
[----:B0-----:R-:W-:Y:S02]  /*3a130*/  PRMT R12, R13, 0x7610, R12 ;  /* 0x000076100d0c7816 */ /* 0x001fe4000000000c */
[----:B------:R-:W2:Y:S01]  /*3a140*/  LDL.LU R13, [R1+0xa0] ;  /* 0x0000a000010d7983 */ /* 0x000ea20000300800 */
[----:B------:R-:W-:Y:S02]  /*3a150*/  ISETP.GT.AND P0, PT, R0, 0x8, P1 ;  /* 0x000000080000780c */ /* 0x000fe40000f04270 */
[----:B------:R-:W-:-:S11]  /*3a160*/  ISETP.GT.AND P2, PT, R3, 0x150, PT ;  /* 0x000001500300780c */ /* 0x000fd60003f44270 */
[----:B------:R0:W-:Y:S01]  /*3a170*/  @P0 STG.E.U16 desc[UR44][R6.64+0x292], R12 ;  /* 0x0002920c06000986 */ /* 0x0001e2000c10152c */
[----:B------:R-:W-:Y:S02]  /*3a180*/  ISETP.GT.AND P0, PT, R0, RZ, P2 ;  /* 0x000000ff0000720c */ /* 0x000fe40001704270 */
[----:B------:R-:W-:Y:S01]  /*3a190*/  ISETP.GT.AND P1, PT, R3, 0x151, PT ;  /* 0x000001510300780c */ /* 0x000fe20003f24270 */
[----:B0-----:R-:W-:-:S05]  /*3a1a0*/  FMUL R12, R22, R2 ;  /* 0x00000002160c7220 */ /* 0x001fca0000400000 */
[----:B------:R-:W-:-:S04]  /*3a1b0*/  F2FP.F16.F32.PACK_AB R12, RZ, R12 ;  /* 0x0000000cff0c723e */ /* 0x000fc800000000ff */
[----:B------:R-:W-:Y:S01]  /*3a1c0*/  PRMT R15, R12, 0x7610, R15 ;  /* 0x000076100c0f7816 */ /* 0x000fe2000000000f */
[----:B------:R-:W-:-:S05]  /*3a1d0*/  FMUL R12, R23, R2 ;  /* 0x00000002170c7220 */ /* 0x000fca0000400000 */
[----:B------:R-:W-:Y:S01]  /*3a1e0*/  F2FP.F16.F32.PACK_AB R12, RZ, R12 ;  /* 0x0000000cff0c723e */ /* 0x000fe200000000ff */
[----:B--2---:R-:W-:-:S05]  /*3a1f0*/  FMUL R13, R13, R2 ;  /* 0x000000020d0d7220 */ /* 0x004fca0000400000 */
[----:B------:R-:W-:-:S04]  /*3a200*/  F2FP.F16.F32.PACK_AB R13, RZ, R13 ;  /* 0x0000000dff0d723e */ /* 0x000fc800000000ff */
[----:B------:R-:W-:Y:S01]  /*3a210*/  PRMT R14, R13, 0x7610, R14 ;  /* 0x000076100d0e7816 */ /* 0x000fe2000000000e */
[----:B------:R-:W-:-:S04]  /*3a220*/  FMUL R13, R154, R2 ;  /* 0x000000029a0d7220 */ /* 0x000fc80000400000 */
[----:B------:R0:W-:Y:S01]  /*3a230*/  @P0 STG.E.U16 desc[UR44][R4.64+0x2a0], R14 ;  /* 0x0002a00e04000986 */ /* 0x0001e2000c10152c */
[----:B------:R-:W-:Y:S02]  /*3a240*/  ISETP.GT.AND P0, PT, R0, RZ, P1 ;  /* 0x000000ff0000720c */ /* 0x000fe40000f04270 */
[----:B------:R-:W-:-:S11]  /*3a250*/  F2FP.F16.F32.PACK_AB R13, RZ, R13 ;  /* 0x0000000dff0d723e */ /* 0x000fd600000000ff */
[----:B------:R1:W-:Y:S01]  /*3a260*/  @P0 STG.E.U16 desc[UR44][R4.64+0x2a2], R13 ;  /* 0x0002a20d04000986 */ /* 0x0003e2000c10152c */
[----:B------:R-:W-:Y:S02]  /*3a270*/  ISETP.GT.AND P0, PT, R0, 0x8, P2 ;  /* 0x000000080000780c */ /* 0x000fe40001704270 */
[----:B0-----:R-:W-:-:S11]  /*3a280*/  PRMT R14, R12, 0x7610, R14 ;  /* 0x000076100c0e7816 */ /* 0x001fd6000000000e */
[----:B------:R0:W-:Y:S01]  /*3a290*/  @P0 STG.E.U16 desc[UR44][R6.64+0x2a0], R15 ;  /* 0x0002a00f06000986 */ /* 0x0001e2000c10152c */
[----:B------:R-:W-:Y:S02]  /*3a2a0*/  ISETP.GT.AND P0, PT, R0, 0x8, P1 ;  /* 0x000000080000780c */ /* 0x000fe40000f04270 */
[----:B------:R-:W-:Y:S01]  /*3a2b0*/  ISETP.GT.AND P2, PT, R3, 0x158, PT ;  /* 0x000001580300780c */ /* 0x000fe20003f44270 */
[----:B------:R-:W-:-:S05]  /*3a2c0*/  FMUL R12, R152, R2 ;  /* 0x00000002980c7220 */ /* 0x000fca0000400000 */
[----:B------:R-:W-:-:S05]  /*3a2d0*/  F2FP.F16.F32.PACK_AB R12, RZ, R12 ;  /* 0x0000000cff0c723e */ /* 0x000fca00000000ff */
[----:B------:R2:W-:Y:S01]  /*3a2e0*/  @P0 STG.E.U16 desc[UR44][R6.64+0x2a2], R14 ;  /* 0x0002a20e06000986 */ /* 0x0005e2000c10152c */
[----:B------:R-:W-:Y:S02]  /*3a2f0*/  ISETP.GT.AND P0, PT, R0, RZ, P2 ;  /* 0x000000ff0000720c */ /* 0x000fe40001704270 */
[----:B-1----:R-:W-:Y:S02]  /*3a300*/  PRMT R13, R12, 0x7610, R13 ;  /* 0x000076100c0d7816 */ /* 0x002fe4000000000d */
[----:B------:R-:W-:Y:S01]  /*3a310*/  ISETP.GT.AND P1, PT, R3, 0x159, PT ;  /* 0x000001590300780c */ /* 0x000fe20003f24270 */
[----:B------:R-:W-:-:S08]  /*3a320*/  FMUL R12, R153, R2 ;  /* 0x00000002990c7220 */ /* 0x000fd00000400000 */
[----:B------:R1:W-:Y:S01]  /*3a330*/  @P0 STG.E.U16 desc[UR44][R4.64+0x2b0], R13 ;  /* 0x0002b00d04000986 */ /* 0x0003e2000c10152c */
[----:B------:R-:W-:Y:S02]  /*3a340*/  ISETP.GT.AND P0, PT, R0, RZ, P1 ;  /* 0x000000ff0000720c */ /* 0x000fe40000f04270 */
[----:B------:R-:W-:-:S04]  /*3a350*/  F2FP.F16.F32.PACK_AB R12, RZ, R12 ;  /* 0x0000000cff0c723e */ /* 0x000fc800000000ff */
[----:B0-----:R-:W-:Y:S01]  /*3a360*/  PRMT R15, R12, 0x7610, R15 ;  /* 0x000076100c0f7816 */ /* 0x001fe2000000000f */
[----:B------:R-:W-:-:S06]  /*3a370*/  FMUL R12, R20, R2 ;  /* 0x00000002140c7220 */ /* 0x000fcc0000400000 */
[----:B------:R0:W-:Y:S01]  /*3a380*/  @P0 STG.E.U16 desc[UR44][R4.64+0x2b2], R15 ;  /* 0x0002b20f04000986 */ /* 0x0001e2000c10152c */
[----:B------:R-:W-:Y:S02]  /*3a390*/  ISETP.GT.AND P0, PT, R0, 0x8, P2 ;  /* 0x000000080000780c */ /* 0x000fe40001704270 */
[----:B------:R-:W-:-:S04]  /*3a3a0*/  F2FP.F16.F32.PACK_AB R12, RZ, R12 ;  /* 0x0000000cff0c723e */ /* 0x000fc800000000ff */
[----:B--2---:R-:W-:Y:S01]  /*3a3b0*/  PRMT R14, R12, 0x7610, R14 ;  /* 0x000076100c0e7816 */ /* 0x004fe2000000000e */
[----:B------:R-:W-:-:S06]  /*3a3c0*/  FMUL R12, R21, R2 ;  /* 0x00000002150c7220 */ /* 0x000fcc0000400000 */
[----:B------:R2:W-:Y:S01]  /*3a3d0*/  @P0 STG.E.U16 desc[UR44][R6.64+0x2b0], R14 ;  /* 0x0002b00e06000986 */ /* 0x0005e2000c10152c */
[----:B------:R-:W-:Y:S02]  /*3a3e0*/  ISETP.GT.AND P0, PT, R0, 0x8, P1 ;  /* 0x000000080000780c */ /* 0x000fe40000f04270 */
[----:B------:R-:W-:Y:S02]  /*3a3f0*/  F2FP.F16.F32.PACK_AB R12, RZ, R12 ;  /* 0x0000000cff0c723e */ /* 0x000fe400000000ff */
[----:B------:R-:W-:Y:S02]  /*3a400*/  ISETP.GT.AND P2, PT, R3, 0x160, PT ;  /* 0x000001600300780c */ /* 0x000fe40003f44270 */
[----:B-1----:R-:W-:Y:S01]  /*3a410*/  PRMT R13, R12, 0x7610, R13 ;  /* 0x000076100c0d7816 */ /* 0x002fe2000000000d */
[----:B------:R-:W-:-:S06]  /*3a420*/  FMUL R12, R235, R2 ;  /* 0x00000002eb0c7220 */ /* 0x000fcc0000400000 */
[----:B------:R1:W-:Y:S01]  /*3a430*/  @P0 STG.E.U16 desc[UR44][R6.64+0x2b2], R13 ;  /* 0x0002b20d06000986 */ /* 0x0003e2000c10152c */
[----:B------:R-:W-:Y:S02]  /*3a440*/  ISETP.GT.AND P0, PT, R0, RZ, P2 ;  /* 0x000000ff0000720c */ /* 0x000fe40001704270 */
[----:B------:R-:W-:Y:S02]  /*3a450*/  F2FP.F16.F32.PACK_AB R12, RZ, R12 ;  /* 0x0000000cff0c723e */ /* 0x000fe400000000ff */
[----:B------:R-:W-:Y:S02]  /*3a460*/  ISETP.GT.AND P1, PT, R3, 0x161, PT ;  /* 0x000001610300780c */ /* 0x000fe40003f24270 */
[----:B0-----:R-:W-:Y:S01]  /*3a470*/  PRMT R15, R12, 0x7610, R15 ;  /* 0x000076100c0f7816 */ /* 0x001fe2000000000f */
[----:B------:R-:W-:-:S06]  /*3a480*/  FMUL R12, R234, R2 ;  /* 0x00000002ea0c7220 */ /* 0x000fcc0000400000 */
[----:B------:R0:W-:Y:S01]  /*3a490*/  @P0 STG.E.U16 desc[UR44][R4.64+0x2c0], R15 ;  /* 0x0002c00f04000986 */ /* 0x0001e2000c10152c */
[----:B------:R-:W-:Y:S02]  /*3a4a0*/  ISETP.GT.AND P0, PT, R0, RZ, P1 ;  /* 0x000000ff0000720c */ /* 0x000fe40000f04270 */
[----:B------:R-:W-:-:S04]  /*3a4b0*/  F2FP.F16.F32.PACK_AB R12, RZ, R12 ;  /* 0x0000000cff0c723e */ /* 0x000fc800000000ff */
[----:B--2---:R-:W-:Y:S01]  /*3a4c0*/  PRMT R14, R12, 0x7610, R14 ;  /* 0x000076100c0e7816 */ /* 0x004fe2000000000e */
[----:B------:R-:W-:-:S06]  /*3a4d0*/  FMUL R12, R233, R2 ;  /* 0x00000002e90c7220 */ /* 0x000fcc0000400000 */
[----:B------:R2:W-:Y:S01]  /*3a4e0*/  @P0 STG.E.U16 desc[UR44][R4.64+0x2c2], R14 ;  /* 0x0002c20e04000986 */ /* 0x0005e2000c10152c */
[----:B------:R-:W-:Y:S02]  /*3a4f0*/  ISETP.GT.AND P0, PT, R0, 0x8, P2 ;  /* 0x000000080000780c */ /* 0x000fe40001704270 */
[----:B------:R-:W-:-:S04]  /*3a500*/  F2FP.F16.F32.PACK_AB R12, RZ, R12 ;  /* 0x0000000cff0c723e */ /* 0x000fc800000000ff */
[----:B-1----:R-:W-:Y:S01]  /*3a510*/  PRMT R13, R12, 0x7610, R13 ;  /* 0x000076100c0d7816 */ /* 0x002fe2000000000d */
[----:B------:R-:W-:-:S06]  /*3a520*/  FMUL R12, R232, R2 ;  /* 0x00000002e80c7220 */ /* 0x000fcc0000400000 */
[----:B------:R1:W-:Y:S01]  /*3a530*/  @P0 STG.E.U16 desc[UR44][R6.64+0x2c0], R13 ;  /* 0x0002c00d06000986 */ /* 0x0003e2000c10152c */
[----:B------:R-:W-:Y:S02]  /*3a540*/  ISETP.GT.AND P0, PT, R0, 0x8, P1 ;  /* 0x000000080000780c */ /* 0x000fe40000f04270 */
[----:B------:R-:W-:Y:S02]  /*3a550*/  F2FP.F16.F32.PACK_AB R12, RZ, R12 ;  /* 0x0000000cff0c723e */ /* 0x000fe400000000ff */
[----:B------:R-:W-:Y:S02]  /*3a560*/  ISETP.GT.AND P2, PT, R3, 0x168, PT ;  /* 0x000001680300780c */ /* 0x000fe40003f44270 */
[----:B0-----:R-:W-:Y:S01]  /*3a570*/  PRMT R15, R12, 0x7610, R15 ;  /* 0x000076100c0f7816 */ /* 0x001fe2000000000f */
[----:B------:R-:W-:-:S06]  /*3a580*/  FMUL R12, R231, R2 ;  /* 0x00000002e70c7220 */ /* 0x000fcc0000400000 */
[----:B------:R0:W-:Y:S01]  /*3a590*/  @P0 STG.E.U16 desc[UR44][R6.64+0x2c2], R15 ;  /* 0x0002c20f06000986 */ /* 0x0001e2000c10152c */
[----:B------:R-:W-:Y:S02]  /*3a5a0*/  ISETP.GT.AND P0, PT, R0, RZ, P2 ;  /* 0x000000ff0000720c */ /* 0x000fe40001704270 */
[----:B------:R-:W-:Y:S02]  /*3a5b0*/  F2FP.F16.F32.PACK_AB R12, RZ, R12 ;  /* 0x0000000cff0c723e */ /* 0x000fe400000000ff */
[----:B------:R-:W-:Y:S02]  /*3a5c0*/  ISETP.GT.AND P1, PT, R3, 0x169, PT ;  /* 0x000001690300780c */ /* 0x000fe40003f24270 */
[----:B--2---:R-:W-:Y:S01]  /*3a5d0*/  PRMT R14, R12, 0x7610, R14 ;  /* 0x000076100c0e7816 */ /* 0x004fe2000000000e */
[----:B------:R-:W-:-:S06]  /*3a5e0*/  FMUL R12, R230, R2 ;  /* 0x00000002e60c7220 */ /* 0x000fcc0000400000 */
[----:B------:R2:W-:Y:S01]  /*3a5f0*/  @P0 STG.E.U16 desc[UR44][R4.64+0x2d0], R14 ;  /* 0x0002d00e04000986 */ /* 0x0005e2000c10152c */
[----:B------:R-:W-:Y:S02]  /*3a600*/  ISETP.GT.AND P0, PT, R0, RZ, P1 ;  /* 0x000000ff0000720c */ /* 0x000fe40000f04270 */
[----:B------:R-:W-:-:S04]  /*3a610*/  F2FP.F16.F32.PACK_AB R12, RZ, R12 ;  /* 0x0000000cff0c723e */ /* 0x000fc800000000ff */
[----:B-1----:R-:W-:Y:S01]  /*3a620*/  PRMT R13, R12, 0x7610, R13 ;  /* 0x000076100c0d7816 */ /* 0x002fe2000000000d */
[----:B------:R-:W-:-:S06]  /*3a630*/  FMUL R12, R229, R2 ;  /* 0x00000002e50c7220 */ /* 0x000fcc0000400000 */
[----:B------:R1:W-:Y:S01]  /*3a640*/  @P0 STG.E.U16 desc[UR44][R4.64+0x2d2], R13 ;  /* 0x0002d20d04000986 */ /* 0x0003e2000c10152c */
[----:B------:R-:W-:Y:S02]  /*3a650*/  ISETP.GT.AND P0, PT, R0, 0x8, P2 ;  /* 0x000000080000780c */ /* 0x000fe40001704270 */
[----:B------:R-:W-:-:S04]  /*3a660*/  F2FP.F16.F32.PACK_AB R12, RZ, R12 ;  /* 0x0000000cff0c723e */ /* 0x000fc800000000ff */
[----:B0-----:R-:W-:Y:S01]  /*3a670*/  PRMT R15, R12, 0x7610, R15 ;  /* 0x000076100c0f7816 */ /* 0x001fe2000000000f */
[----:B------:R-:W-:-:S06]  /*3a680*/  FMUL R12, R228, R2 ;  /* 0x00000002e40c7220 */ /* 0x000fcc0000400000 */
[----:B------:R0:W-:Y:S01]  /*3a690*/  @P0 STG.E.U16 desc[UR44][R6.64+0x2d0], R15 ;  /* 0x0002d00f06000986 */ /* 0x0001e2000c10152c */
[----:B------:R-:W-:Y:S02]  /*3a6a0*/  ISETP.GT.AND P0, PT, R0, 0x8, P1 ;  /* 0x000000080000780c */ /* 0x000fe40000f04270 */
[----:B------:R-:W-:Y:S02]  /*3a6b0*/  F2FP.F16.F32.PACK_AB R12, RZ, R12 ;  /* 0x0000000cff0c723e */ /* 0x000fe400000000ff */
[----:B------:R-:W-:Y:S02]  /*3a6c0*/  ISETP.GT.AND P2, PT, R3, 0x170, PT ;  /* 0x000001700300780c */ /* 0x000fe40003f44270 */
[----:B--2---:R-:W-:Y:S01]  /*3a6d0*/  PRMT R14, R12, 0x7610, R14 ;  /* 0x000076100c0e7816 */ /* 0x004fe2000000000e */
[----:B------:R-:W-:-:S06]  /*3a6e0*/  FMUL R12, R227, R2 ;  /* 0x00000002e30c7220 */ /* 0x000fcc0000400000 */
[----:B------:R2:W-:Y:S01]  /*3a6f0*/  @P0 STG.E.U16 desc[UR44][R6.64+0x2d2], R14 ;  /* 0x0002d20e06000986 */ /* 0x0005e2000c10152c */
[----:B------:R-:W-:Y:S02]  /*3a700*/  ISETP.GT.AND P0, PT, R0, RZ, P2 ;  /* 0x000000ff0000720c */ /* 0x000fe40001704270 */
[----:B------:R-:W-:Y:S02]  /*3a710*/  F2FP.F16.F32.PACK_AB R12, RZ, R12 ;  /* 0x0000000cff0c723e */ /* 0x000fe400000000ff */
[----:B------:R-:W-:Y:S02]  /*3a720*/  ISETP.GT.AND P1, PT, R3, 0x171, PT ;  /* 0x000001710300780c */ /* 0x000fe40003f24270 */
[----:B-1----:R-:W-:Y:S01]  /*3a730*/  PRMT R13, R12, 0x7610, R13 ;  /* 0x000076100c0d7816 */ /* 0x002fe2000000000d */
[----:B------:R-:W-:-:S06]  /*3a740*/  FMUL R12, R226, R2 ;  /* 0x00000002e20c7220 */ /* 0x000fcc0000400000 */
        /* <DEDUP_REMOVED lines=346> */
[----:B------:R-:W-:-:S04]  /*3bcf0*/  ISETP.GT.AND P0, PT, R3, 0x1f0, PT ;  /* 0x000001f00300780c */ /* 0x000fc80003f04270 */
        /* <DEDUP_REMOVED lines=26> */
[----:B------:R-:W-:Y:S01]  /*3bea0*/  @P1 STG.E.U16 desc[UR44][R4.64+0x3f0], R14 ;  /* 0x0003f00e04001986 */ /* 0x000fe2000c10152c */
[----:B------:R-:W-:-:S04]  /*3beb0*/  ISETP.GT.AND P1, PT, R3, 0x1f9, PT ;  /* 0x000001f90300780c */ /* 0x000fc80003f24270 */
[----:B------:R-:W-:Y:S02]  /*3bec0*/  ISETP.GT.AND P6, PT, R0, RZ, P1 ;  /* 0x000000ff0000720c */ /* 0x000fe40000fc4270 */
[----:B------:R-:W-:-:S04]  /*3bed0*/  F2FP.F16.F32.PACK_AB R12, RZ, R12 ;  /* 0x0000000cff0c723e */ /* 0x000fc800000000ff */
[----:B-1----:R-:W-:Y:S01]  /*3bee0*/  PRMT R13, R12, 0x7610, R13 ;  /* 0x000076100c0d7816 */ /* 0x002fe2000000000d */
[----:B------:R-:W-:-:S06]  /*3bef0*/  FMUL R12, R156, R2 ;  /* 0x000000029c0c7220 */ /* 0x000fcc0000400000 */
[----:B------:R1:W-:Y:S01]  /*3bf00*/  @P6 STG.E.U16 desc[UR44][R4.64+0x3f2], R13 ;  /* 0x0003f20d04006986 */ /* 0x0003e2000c10152c */
[----:B------:R-:W-:Y:S02]  /*3bf10*/  ISETP.GT.AND P6, PT, R0, 0x8, P2 ;  /* 0x000000080000780c */ /* 0x000fe400017c4270 */
[----:B------:R-:W-:-:S04]  /*3bf20*/  F2FP.F16.F32.PACK_AB R12, RZ, R12 ;  /* 0x0000000cff0c723e */ /* 0x000fc800000000ff */
[----:B0-----:R-:W-:-:S07]  /*3bf30*/  PRMT R15, R12, 0x7610, R15 ;  /* 0x000076100c0f7816 */ /* 0x001fce000000000f */
[----:B-1----:R-:W-:Y:S02]  /*3bf40*/  @P6 IMAD.MOV.U32 R4, RZ, RZ, R6 ;  /* 0x000000ffff046224 */ /* 0x002fe400078e0006 */
[----:B------:R-:W-:Y:S02]  /*3bf50*/  @P6 IMAD.MOV.U32 R5, RZ, RZ, R7 ;  /* 0x000000ffff056224 */ /* 0x000fe400078e0007 */
[----:B------:R-:W-:-:S03]  /*3bf60*/  FMUL R12, R155, R2 ;  /* 0x000000029b0c7220 */ /* 0x000fc60000400000 */
[----:B------:R0:W-:Y:S01]  /*3bf70*/  @P6 STG.E.U16 desc[UR44][R4.64+0x3f0], R15 ;  /* 0x0003f00f04006986 */ /* 0x0001e2000c10152c */
[----:B------:R-:W-:Y:S02]  /*3bf80*/  ISETP.GT.AND P6, PT, R0, 0x8, P1 ;  /* 0x000000080000780c */ /* 0x000fe40000fc4270 */
[----:B------:R-:W-:Y:S01]  /*3bf90*/  F2FP.F16.F32.PACK_AB R12, RZ, R12 ;  /* 0x0000000cff0c723e */ /* 0x000fe200000000ff */
[----:B------:R-:W-:-:S10]  /*3bfa0*/  FMUL R24, R24, R2 ;  /* 0x0000000218187220 */ /* 0x000fd40000400000 */
[----:B------:R1:W-:Y:S01]  /*3bfb0*/  @P6 STG.E.U16 desc[UR44][R6.64+0x3f2], R12 ;  /* 0x0003f20c06006986 */ /* 0x0003e2000c10152c */
[----:B------:R-:W-:-:S04]  /*3bfc0*/  ISETP.GT.AND P6, PT, R3, 0x100, PT ;  /* 0x000001000300780c */ /* 0x000fc80003fc4270 */
[----:B------:R-:W-:Y:S02]  /*3bfd0*/  ISETP.GT.AND P6, PT, R0, 0x80, P6 ;  /* 0x000000800000780c */ /* 0x000fe400037c4270 */
[----:B------:R-:W-:Y:S01]  /*3bfe0*/  F2FP.F16.F32.PACK_AB R24, RZ, R24 ;  /* 0x00000018ff18723e */ /* 0x000fe200000000ff */
[----:B------:R-:W-:-:S10]  /*3bff0*/  FMUL R25, R25, R2 ;  /* 0x0000000219197220 */ /* 0x000fd40000400000 */
[----:B------:R1:W-:Y:S01]  /*3c000*/  @P6 STG.E.U16 desc[UR44][R8.64+0x200], R24 ;  /* 0x0002001808006986 */ /* 0x0003e2000c10152c */
[----:B------:R-:W-:-:S04]  /*3c010*/  ISETP.GT.AND P6, PT, R3, 0x101, PT ;  /* 0x000001010300780c */ /* 0x000fc80003fc4270 */
[----:B------:R-:W-:Y:S02]  /*3c020*/  ISETP.GT.AND P6, PT, R0, 0x80, P6 ;  /* 0x000000800000780c */ /* 0x000fe400037c4270 */
[----:B------:R-:W-:-:S11]  /*3c030*/  F2FP.F16.F32.PACK_AB R25, RZ, R25 ;  /* 0x00000019ff19723e */ /* 0x000fd600000000ff */
[----:B------:R1:W-:Y:S01]  /*3c040*/  @P6 STG.E.U16 desc[UR44][R8.64+0x202], R25 ;  /* 0x0002021908006986 */ /* 0x0003e2000c10152c */
[----:B0-----:R-:W-:-:S04]  /*3c050*/  IADD3 R4, P6, R8, UR5, RZ ;  /* 0x0000000508047c10 */ /* 0x001fc8000ffde0ff */
[----:B------:R-:W-:Y:S02]  /*3c060*/  IADD3.X R5, R9, UR4, RZ, P6, !PT ;  /* 0x0000000409057c10 */ /* 0x000fe4000b7fe4ff */
[----:B------:R-:W-:Y:S01]  /*3c070*/  ISETP.GT.AND P6, PT, R3, 0x100, PT ;  /* 0x000001000300780c */ /* 0x000fe20003fc4270 */
[----:B------:R-:W-:-:S03]  /*3c080*/  FMUL R26, R26, R2 ;  /* 0x000000021a1a7220 */ /* 0x000fc60000400000 */
        /* <DEDUP_REMOVED lines=569> */
[----:B------:R-:W-:Y:S02]  /*3e420*/  ISETP.GT.AND P6, PT, R0, 0x80, P5 ;  /* 0x000000800000780c */ /* 0x000fe40002fc4270 */
[----:B------:R-:W-:Y:S01]  /*3e430*/  F2FP.F16.F32.PACK_AB R140, RZ, R140 ;  /* 0x0000008cff8c723e */ /* 0x000fe200000000ff */
[----:B------:R-:W-:-:S10]  /*3e440*/  FMUL R141, R141, R2 ;  /* 0x000000028d8d7220 */ /* 0x000fd40000400000 */
[----:B------:R1:W-:Y:S01]  /*3e450*/  @P6 STG.E.U16 desc[UR44][R8.64+0x3d0], R140 ;  /* 0x0003d08c08006986 */ /* 0x0003e2000c10152c */
[C---:B------:R-:W-:Y:S02]  /*3e460*/  ISETP.GT.AND P6, PT, R0.reuse, 0x80, P3 ;  /* 0x000000800000780c */ /* 0x040fe40001fc4270 */
[----:B------:R-:W-:Y:S02]  /*3e470*/  F2FP.F16.F32.PACK_AB R141, RZ, R141 ;  /* 0x0000008dff8d723e */ /* 0x000fe400000000ff */
[C---:B------:R-:W-:Y:S02]  /*3e480*/  ISETP.GT.AND P5, PT, R0.reuse, 0x88, P5 ;  /* 0x000000880000780c */ /* 0x040fe40002fa4270 */
[----:B------:R-:W-:Y:S01]  /*3e490*/  ISETP.GT.AND P3, PT, R0, 0x88, P3 ;  /* 0x000000880000780c */ /* 0x000fe20001f64270 */
[-C--:B------:R-:W-:Y:S01]  /*3e4a0*/  FMUL R142, R142, R2.reuse ;  /* 0x000000028e8e7220 */ /* 0x080fe20000400000 */
[-C--:B------:R-:W-:Y:S01]  /*3e4b0*/  FMUL R143, R143, R2.reuse ;  /* 0x000000028f8f7220 */ /* 0x080fe20000400000 */
[----:B------:R-:W-:-:S04]  /*3e4c0*/  FMUL R144, R144, R2 ;  /* 0x0000000290907220 */ /* 0x000fc80000400000 */
[----:B------:R1:W-:Y:S01]  /*3e4d0*/  @P6 STG.E.U16 desc[UR44][R8.64+0x3d2], R141 ;  /* 0x0003d28d08006986 */ /* 0x0003e2000c10152c */
[C---:B------:R-:W-:Y:S02]  /*3e4e0*/  ISETP.GT.AND P6, PT, R0.reuse, 0x80, P0 ;  /* 0x000000800000780c */ /* 0x040fe400007c4270 */
[----:B------:R-:W-:Y:S02]  /*3e4f0*/  F2FP.F16.F32.PACK_AB R142, RZ, R142 ;  /* 0x0000008eff8e723e */ /* 0x000fe400000000ff */
[----:B------:R-:W-:Y:S02]  /*3e500*/  F2FP.F16.F32.PACK_AB R143, RZ, R143 ;  /* 0x0000008fff8f723e */ /* 0x000fe400000000ff */
[----:B------:R-:W-:Y:S01]  /*3e510*/  F2FP.F16.F32.PACK_AB R144, RZ, R144 ;  /* 0x00000090ff90723e */ /* 0x000fe200000000ff */
[----:B------:R1:W-:Y:S01]  /*3e520*/  @P5 STG.E.U16 desc[UR44][R4.64+0x3d0], R142 ;  /* 0x0003d08e04005986 */ /* 0x0003e2000c10152c */
[C---:B------:R-:W-:Y:S02]  /*3e530*/  ISETP.GT.AND P5, PT, R0.reuse, 0x80, P4 ;  /* 0x000000800000780c */ /* 0x040fe400027a4270 */
[C---:B------:R-:W-:Y:S01]  /*3e540*/  ISETP.GT.AND P0, PT, R0.reuse, 0x88, P0 ;  /* 0x000000880000780c */ /* 0x040fe20000704270 */
[----:B------:R1:W-:Y:S01]  /*3e550*/  @P3 STG.E.U16 desc[UR44][R4.64+0x3d2], R143 ;  /* 0x0003d28f04003986 */ /* 0x0003e2000c10152c */
[C---:B------:R-:W-:Y:S01]  /*3e560*/  ISETP.GT.AND P4, PT, R0.reuse, 0x88, P4 ;  /* 0x000000880000780c */ /* 0x040fe20002784270 */
[-C--:B------:R-:W-:Y:S01]  /*3e570*/  FMUL R145, R145, R2.reuse ;  /* 0x0000000291917220 */ /* 0x080fe20000400000 */
[C---:B------:R-:W-:Y:S01]  /*3e580*/  ISETP.GT.AND P3, PT, R0.reuse, 0x80, P1 ;  /* 0x000000800000780c */ /* 0x040fe20000f64270 */
[----:B------:R1:W-:Y:S01]  /*3e590*/  @P6 STG.E.U16 desc[UR44][R8.64+0x3e0], R144 ;  /* 0x0003e09008006986 */ /* 0x0003e2000c10152c */
[----:B------:R-:W-:Y:S01]  /*3e5a0*/  ISETP.GT.AND P6, PT, R0, 0x80, P2 ;  /* 0x000000800000780c */ /* 0x000fe200017c4270 */
[-C--:B------:R-:W-:Y:S01]  /*3e5b0*/  FMUL R146, R146, R2.reuse ;  /* 0x0000000292927220 */ /* 0x080fe20000400000 */
[C---:B------:R-:W-:Y:S01]  /*3e5c0*/  ISETP.GT.AND P2, PT, R0.reuse, 0x88, P2 ;  /* 0x000000880000780c */ /* 0x040fe20001744270 */
[-C--:B------:R-:W-:Y:S01]  /*3e5d0*/  FMUL R147, R147, R2.reuse ;  /* 0x0000000293937220 */ /* 0x080fe20000400000 */
[----:B------:R-:W-:Y:S01]  /*3e5e0*/  ISETP.GT.AND P1, PT, R0, 0x88, P1 ;  /* 0x000000880000780c */ /* 0x000fe20000f24270 */
[-C--:B------:R-:W-:Y:S01]  /*3e5f0*/  FMUL R148, R148, R2.reuse ;  /* 0x0000000294947220 */ /* 0x080fe20000400000 */
[-C--:B------:R-:W-:Y:S01]  /*3e600*/  FMUL R149, R149, R2.reuse ;  /* 0x0000000295957220 */ /* 0x080fe20000400000 */
[-C--:B------:R-:W-:Y:S01]  /*3e610*/  FMUL R150, R150, R2.reuse ;  /* 0x0000000296967220 */ /* 0x080fe20000400000 */
[----:B------:R-:W-:Y:S01]  /*3e620*/  FMUL R151, R151, R2 ;  /* 0x0000000297977220 */ /* 0x000fe20000400000 */
[----:B------:R-:W-:-:S02]  /*3e630*/  F2FP.F16.F32.PACK_AB R145, RZ, R145 ;  /* 0x00000091ff91723e */ /* 0x000fc400000000ff */
[----:B------:R-:W-:Y:S02]  /*3e640*/  F2FP.F16.F32.PACK_AB R146, RZ, R146 ;  /* 0x00000092ff92723e */ /* 0x000fe400000000ff */
[----:B------:R-:W-:Y:S02]  /*3e650*/  F2FP.F16.F32.PACK_AB R147, RZ, R147 ;  /* 0x00000093ff93723e */ /* 0x000fe400000000ff */
[----:B------:R-:W-:Y:S02]  /*3e660*/  F2FP.F16.F32.PACK_AB R148, RZ, R148 ;  /* 0x00000094ff94723e */ /* 0x000fe400000000ff */
[----:B------:R-:W-:Y:S02]  /*3e670*/  F2FP.F16.F32.PACK_AB R149, RZ, R149 ;  /* 0x00000095ff95723e */ /* 0x000fe400000000ff */
[----:B------:R-:W-:Y:S02]  /*3e680*/  F2FP.F16.F32.PACK_AB R150, RZ, R150 ;  /* 0x00000096ff96723e */ /* 0x000fe400000000ff */
[----:B------:R-:W-:Y:S01]  /*3e690*/  F2FP.F16.F32.PACK_AB R151, RZ, R151 ;  /* 0x00000097ff97723e */ /* 0x000fe200000000ff */
[----:B------:R1:W-:Y:S04]  /*3e6a0*/  @P5 STG.E.U16 desc[UR44][R8.64+0x3e2], R145 ;  /* 0x0003e29108005986 */ /* 0x0003e8000c10152c */
[----:B------:R1:W-:Y:S04]  /*3e6b0*/  @P0 STG.E.U16 desc[UR44][R4.64+0x3e0], R146 ;  /* 0x0003e09204000986 */ /* 0x0003e8000c10152c */
[----:B------:R1:W-:Y:S04]  /*3e6c0*/  @P4 STG.E.U16 desc[UR44][R4.64+0x3e2], R147 ;  /* 0x0003e29304004986 */ /* 0x0003e8000c10152c */
[----:B------:R1:W-:Y:S04]  /*3e6d0*/  @P6 STG.E.U16 desc[UR44][R8.64+0x3f0], R148 ;  /* 0x0003f09408006986 */ /* 0x0003e8000c10152c */
[----:B------:R1:W-:Y:S04]  /*3e6e0*/  @P3 STG.E.U16 desc[UR44][R8.64+0x3f2], R149 ;  /* 0x0003f29508003986 */ /* 0x0003e8000c10152c */
[----:B------:R1:W-:Y:S04]  /*3e6f0*/  @P2 STG.E.U16 desc[UR44][R4.64+0x3f0], R150 ;  /* 0x0003f09604002986 */ /* 0x0003e8000c10152c */
[----:B------:R1:W-:Y:S02]  /*3e700*/  @P1 STG.E.U16 desc[UR44][R4.64+0x3f2], R151 ;  /* 0x0003f29704001986 */ /* 0x0003e4000c10152c */
.L_x_1052:
[----:B------:R-:W-:Y:S05]  /*3e710*/  BSYNC B0 ;  /* 0x0000000000007941 */ /* 0x000fea0003800000 */
.L_x_32:
[----:B-1----:R-:W2:Y:S04]  /*3e720*/  LDL.LU R5, [R1+0x600] ;  /* 0x0006000001057983 */ /* 0x002ea80000300800 */
[----:B0-----:R-:W2:Y:S01]  /*3e730*/  LDL.LU R4, [R1+0x604] ;  /* 0x0006040001047983 */ /* 0x001ea20000300800 */
[----:B------:R-:W-:Y:S01]  /*3e740*/  ULDC UR4, c[0x0][0xc] ;  /* 0x0000030000047ab9 */ /* 0x000fe20000000800 */
[----:B------:R-:W-:Y:S01]  /*3e750*/  ULDC UR5, c[0x0][0x10] ;  /* 0x0000040000057ab9 */ /* 0x000fe20000000800 */
[----:B------:R-:W2:Y:S01]  /*3e760*/  LDC R3, c[0x0][0x14] ;  /* 0x00000500ff037b82 */ /* 0x000ea20000000800 */
[----:B------:R-:W-:Y:S01]  /*3e770*/  UIMAD.WIDE.U32 UR4, UR4, UR5, URZ ;  /* 0x00000005040472a5 */ /* 0x000fe2000f8e003f */
[----:B------:R-:W-:Y:S01]  /*3e780*/  PRMT R0, RZ, 0x7610, R0 ;  /* 0x00007610ff007816 */ /* 0x000fe20000000000 */
[----:B------:R-:W-:Y:S01]  /*3e790*/  UMOV UR41, 0xffffffff ;  /* 0xffffffff00297882 */ /* 0x000fe20000000000 */
[----:B------:R-:W-:-:S03]  /*3e7a0*/  UMOV UR42, 0xffffffff ;  /* 0xffffffff002a7882 */ /* 0x000fc60000000000 */
[----:B--2---:R-:W-:-:S04]  /*3e7b0*/  IMAD.WIDE.U32 R4, R3, UR4, R4 ;  /* 0x0000000403047c25 */ /* 0x004fc8000f8e0004 */
[----:B------:R-:W-:Y:S01]  /*3e7c0*/  IMAD R3, R3, UR5, RZ ;  /* 0x0000000503037c24 */ /* 0x000fe2000f8e02ff */
[----:B------:R-:W-:Y:S01]  /*3e7d0*/  ULDC.64 UR4, c[0x0][0x650] ;  /* 0x0001940000047ab9 */ /* 0x000fe20000000a00 */
[----:B------:R-:W-:Y:S01]  /*3e7e0*/  IMAD.MOV.U32 R7, RZ, RZ, R4 ;  /* 0x000000ffff077224 */ /* 0x000fe200078e0004 */
[----:B------:R-:W-:Y:S01]  /*3e7f0*/  ISETP.GE.U32.AND P0, PT, R4, UR4, PT ;  /* 0x0000000404007c0c */ /* 0x000fe2000bf06070 */
[----:B------:R-:W-:-:S05]  /*3e800*/  IMAD.IADD R6, R5, 0x1, R3 ;  /* 0x0000000105067824 */ /* 0x000fca00078e0203 */
[----:B------:R0:W-:Y:S01]  /*3e810*/  STL [R1+0x600], R6 ;  /* 0x0006000601007387 */ /* 0x0001e20000100800 */
[----:B------:R-:W-:-:S03]  /*3e820*/  ISETP.GE.U32.AND.EX P0, PT, R6, UR5, PT, P0 ;  /* 0x0000000506007c0c */ /* 0x000fc6000bf06100 */
[----:B------:R0:W-:Y:S10]  /*3e830*/  STL [R1+0x604], R7 ;  /* 0x0006040701007387 */ /* 0x0001f40000100800 */
[----:B0-----:R-:W-:Y:S05]  /*3e840*/  @P0 BRA `(.L_x_1053) ;  /* 0x0000000400880947 */ /* 0x001fea0003800000 */
[----:B------:R-:W0:Y:S01]  /*3e850*/  S2UR UR6, SR_CTAID.X ;  /* 0x00000000000679c3 */ /* 0x000e220000002500 */
[----:B------:R-:W-:Y:S01]  /*3e860*/  ULDC.64 UR12, c[0x0][0x628] ;  /* 0x00018a00000c7ab9 */ /* 0x000fe20000000a00 */
[----:B------:R-:W-:Y:S01]  /*3e870*/  ULDC UR4, c[0x0][0x150] ;  /* 0x0000540000047ab9 */ /* 0x000fe20000000800 */
[----:B------:R-:W-:Y:S01]  /*3e880*/  ISETP.NE.U32.AND P0, PT, RZ, UR12, PT ;  /* 0x0000000cff007c0c */ /* 0x000fe2000bf05070 */
[----:B------:R-:W-:Y:S01]  /*3e890*/  ULDC UR15, c[0x0][0x630] ;  /* 0x00018c00000f7ab9 */ /* 0x000fe20000000800 */
[C---:B------:R-:W-:Y:S01]  /*3e8a0*/  R2UR UR16, R7.reuse ;  /* 0x00000000071072ca */ /* 0x040fe200000e0000 */
[----:B------:R-:W-:Y:S01]  /*3e8b0*/  ULDC UR19, c[0x0][0x154] ;  /* 0x0000550000137ab9 */ /* 0x000fe20000000800 */
[----:B------:R-:W-:Y:S01]  /*3e8c0*/  ISETP.NE.AND.EX P0, PT, RZ, UR13, PT, P0 ;  /* 0x0000000dff007c0c */ /* 0x000fe2000bf05300 */
[----:B------:R-:W1:Y:S01]  /*3e8d0*/  S2UR UR18, SR_CTAID.Y ;  /* 0x00000000001279c3 */ /* 0x000e620000002600 */
[----:B------:R-:W-:Y:S02]  /*3e8e0*/  R2UR UR17, R6 ;  /* 0x00000000061172ca */ /* 0x000fe400000e0000 */
[----:B------:R-:W-:-:S02]  /*3e8f0*/  R2UR UR10, R7 ;  /* 0x00000000070a72ca */ /* 0x000fc400000e0000 */
[----:B------:R-:W-:Y:S02]  /*3e900*/  R2UR UR11, R6 ;  /* 0x00000000060b72ca */ /* 0x000fe400000e0000 */
[----:B0-----:R-:W-:-:S05]  /*3e910*/  I2FP.F32.U32 R0, UR6 ;  /* 0x0000000600007c45 */ /* 0x001fca0008201000 */
[----:B------:R-:W-:-:S04]  /*3e920*/  FMUL R0, R0, UR4 ;  /* 0x0000000400007c20 */ /* 0x000fc80008400000 */
[----:B------:R0:W2:Y:S01]  /*3e930*/  F2I.U32.TRUNC.NTZ R3, R0 ;  /* 0x0000000000037305 */ /* 0x0000a2000020f000 */
[----:B-1----:R-:W-:Y:S05]  /*3e940*/  @!P0 BRA `(.L_x_1054) ;  /* 0x0000000000308947 */ /* 0x002fea0003800000 */
        /* <DEDUP_REMOVED lines=12> */
.L_x_1054:
[----:B------:R-:W-:Y:S01]  /*3ea10*/  USHF.R.U64 UR42, UR10, UR15, UR11 ;  /* 0x0000000f0a2a7299 */ /* 0x000fe2000800120b */
[----:B0-----:R-:W-:Y:S01]  /*3ea20*/  I2FP.F32.U32 R0, UR18 ;  /* 0x0000001200007c45 */ /* 0x001fe20008201000 */
[----:B------:R-:W-:Y:S02]  /*3ea30*/  USHF.R.U32.HI UR4, URZ, UR15, UR11 ;  /* 0x0000000f3f047299 */ /* 0x000fe4000801160b */
[----:B------:R-:W-:Y:S02]  /*3ea40*/  UIADD3 UR10, UP0, URZ, -UR42, URZ ;  /* 0x8000002a3f0a7290 */ /* 0x000fe4000ff1e03f */
[----:B------:R-:W-:Y:S01]  /*3ea50*/  FMUL R0, R0, UR19 ;  /* 0x0000001300007c20 */ /* 0x000fe20008400000 */
[----:B------:R-:W-:Y:S01]  /*3ea60*/  ULDC.64 UR12, c[0x0][0x620] ;  /* 0x00018800000c7ab9 */ /* 0x000fe20000000a00 */
[----:B------:R-:W-:Y:S01]  /*3ea70*/  UIADD3.X UR4, URZ, ~UR4, URZ, UP0, !UPT ;  /* 0x800000043f047290 */ /* 0x000fe200087fe43f */
[----:B------:R-:W-:Y:S01]  /*3ea80*/  UMOV UR8, UR16 ;  /* 0x0000001000087c82 */ /* 0x000fe20008000000 */
[----:B------:R-:W-:-:S02]  /*3ea90*/  UMOV UR9, UR17 ;  /* 0x0000001100097c82 */ /* 0x000fc40008000000 */
[----:B------:R-:W-:Y:S01]  /*3eaa0*/  UIMAD UR4, UR4, UR12, URZ ;  /* 0x0000000c040472a4 */ /* 0x000fe2000f8e023f */
[----:B------:R-:W0:Y:S01]  /*3eab0*/  F2I.U32.TRUNC.NTZ R0, R0 ;  /* 0x0000000000007305 */ /* 0x000e22000020f000 */
[----:B------:R-:W-:Y:S01]  /*3eac0*/  UIMAD.WIDE.U32 UR8, UR10, UR12, UR8 ;  /* 0x0000000c0a0872a5 */ /* 0x000fe2000f8e0008 */
[----:B--2---:R-:W-:Y:S01]  /*3ead0*/  R2UR UR12, R3 ;  /* 0x00000000030c72ca */ /* 0x004fe200000e0000 */
[----:B------:R-:W-:Y:S01]  /*3eae0*/  UIMAD UR10, UR10, UR13, UR4 ;  /* 0x0000000d0a0a72a4 */ /* 0x000fe2000f8e0204 */
[----:B------:R-:W-:Y:S01]  /*3eaf0*/  ULDC UR11, c[0x0][0x618] ;  /* 0x00018600000b7ab9 */ /* 0x000fe20000000800 */
[----:B------:R-:W-:Y:S02]  /*3eb00*/  ULDC UR21, c[0x0][0x658] ;  /* 0x0001960000157ab9 */ /* 0x000fe40000000800 */
[----:B------:R-:W-:Y:S01]  /*3eb10*/  UIADD3 UR9, UR9, UR10, URZ ;  /* 0x0000000a09097290 */ /* 0x000fe2000fffe03f */
[----:B------:R-:W-:Y:S01]  /*3eb20*/  UMOV UR15, 0xffffffff ;  /* 0xffffffff000f7882 */ /* 0x000fe20000000000 */
[----:B------:R-:W-:Y:S01]  /*3eb30*/  ULDC.64 UR4, c[0x0][0x640] ;  /* 0x0001900000047ab9 */ /* 0x000fe20000000a00 */
[----:B------:R-:W-:Y:S01]  /*3eb40*/  USHF.L.U32 UR15, UR15, UR21, URZ ;  /* 0x000000150f0f7299 */ /* 0x000fe2000800063f */
[----:B------:R-:W-:Y:S01]  /*3eb50*/  ISETP.NE.U32.AND P0, PT, RZ, UR4, PT ;  /* 0x00000004ff007c0c */ /* 0x000fe2000bf05070 */
[----:B------:R-:W-:-:S02]  /*3eb60*/  USHF.R.U64 UR16, UR8, UR11, UR9 ;  /* 0x0000000b08107299 */ /* 0x000fc40008001209 */
[----:B------:R-:W-:Y:S01]  /*3eb70*/  USHF.R.U32.HI UR8, URZ, UR11, UR9 ;  /* 0x0000000b3f087299 */ /* 0x000fe20008011609 */
[----:B0-----:R-:W-:Y:S01]  /*3eb80*/  R2UR UR14, R0 ;  /* 0x00000000000e72ca */ /* 0x001fe200000e0000 */
[----:B------:R-:W-:Y:S01]  /*3eb90*/  ULDC UR17, c[0x0][0x608] ;  /* 0x0001820000117ab9 */ /* 0x000fe20000000800 */
[----:B------:R-:W-:Y:S01]  /*3eba0*/  ULOP3.LUT UR40, URZ, UR15, URZ, 0x33, !UPT ;  /* 0x0000000f3f287292 */ /* 0x000fe2000f8e333f */
[----:B------:R-:W-:Y:S01]  /*3ebb0*/  ISETP.NE.AND.EX P0, PT, RZ, UR5, PT, P0 ;  /* 0x00000005ff007c0c */ /* 0x000fe2000bf05300 */
[----:B------:R-:W-:Y:S02]  /*3ebc0*/  USHF.R.U64 UR15, UR16, UR17, UR8 ;  /* 0x00000011100f7299 */ /* 0x000fe40008001208 */
[----:B------:R-:W-:Y:S02]  /*3ebd0*/  USHF.R.U32.HI UR8, URZ, UR17, UR8 ;  /* 0x000000113f087299 */ /* 0x000fe40008011608 */
[----:B------:R-:W-:Y:S02]  /*3ebe0*/  UIADD3 UR12, -UR12, URZ, URZ ;  /* 0x0000003f0c0c7290 */ /* 0x000fe4000fffe13f */
[----:B------:R-:W-:Y:S01]  /*3ebf0*/  USHF.R.U64 UR17, UR15, UR21, UR8 ;  /* 0x000000150f117299 */ /* 0x000fe20008001208 */
[----:B------:R-:W-:Y:S01]  /*3ec00*/  UMOV UR19, 0x1 ;  /* 0x0000000100137882 */ /* 0x000fe20000000000 */
[----:B------:R-:W-:Y:S01]  /*3ec10*/  ULDC UR13, c[0x0][0x144] ;  /* 0x00005100000d7ab9 */ /* 0x000fe20000000800 */
[----:B------:R-:W-:Y:S01]  /*3ec20*/  ULDC UR7, c[0x0][0x600] ;  /* 0x0001800000077ab9 */ /* 0x000fe20000000800 */
[----:B------:R-:W-:-:S02]  /*3ec30*/  USHF.L.U32 UR24, UR19, UR21, URZ ;  /* 0x0000001513187299 */ /* 0x000fc4000800063f */
[----:B------:R-:W-:Y:S02]  /*3ec40*/  USHF.R.U32.HI UR8, URZ, UR21, UR8 ;  /* 0x000000153f087299 */ /* 0x000fe40008011608 */
[----:B------:R-:W-:Y:S02]  /*3ec50*/  UIMAD UR21, UR13, UR12, UR6 ;  /* 0x0000000c0d1572a4 */ /* 0x000fe4000f8e0206 */
[----:B------:R-:W-:Y:S02]  /*3ec60*/  UIADD3 UR20, UR7, -0x1, URZ ;  /* 0xffffffff07147890 */ /* 0x000fe4000fffe03f */
[----:B------:R-:W-:Y:S01]  /*3ec70*/  UIADD3 UR19, -UR14, URZ, URZ ;  /* 0x0000003f0e137290 */ /* 0x000fe2000fffe13f */
[----:B------:R-:W-:Y:S01]  /*3ec80*/  ULDC UR25, c[0x0][0x148] ;  /* 0x0000520000197ab9 */ /* 0x000fe20000000800 */
[----:B------:R-:W-:Y:S01]  /*3ec90*/  ULDC UR22, c[0x0][0x648] ;  /* 0x0001920000167ab9 */ /* 0x000fe20000000800 */
[----:B------:R-:W-:Y:S01]  /*3eca0*/  ULDC UR23, c[0x0][0x638] ;  /* 0x00018e0000177ab9 */ /* 0x000fe20000000800 */
        /* <DEDUP_REMOVED lines=14> */
.L_x_1055:
[----:B------:R-:W-:Y:S01]  /*3ed90*/  UISETP.NE.AND UP0, UPT, UR39, URZ, UPT ;  /* 0x0000003f2700728c */ /* 0x000fe2000bf05270 */
[----:B------:R-:W-:Y:S01]  /*3eda0*/  IMAD.MOV.U32 R0, RZ, RZ, 0x1 ;  /* 0x00000001ff007424 */ /* 0x000fe200078e00ff */
[----:B------:R-:W-:Y:S02]  /*3edb0*/  USHF.R.U64 UR4, UR6, UR22, UR8 ;  /* 0x0000001606047299 */ /* 0x000fe40008001208 */
[----:B------:R-:W-:Y:S02]  /*3edc0*/  ULOP3.LUT UR40, UR15, UR40, URZ, 0xc0, !UPT ;  /* 0x000000280f287292 */ /* 0x000fe4000f8ec03f */
[----:B------:R-:W-:Y:S02]  /*3edd0*/  UIADD3 UR5, -UR4, URZ, URZ ;  /* 0x0000003f04057290 */ /* 0x000fe4000fffe13f */
[----:B------:R-:W-:Y:S02]  /*3ede0*/  UIMAD UR40, UR24, UR4, UR40 ;  /* 0x00000004182872a4 */ /* 0x000fe4000f8e0228 */
[----:B------:R-:W-:-:S02]  /*3edf0*/  ULOP3.LUT UR16, UR16, UR20, URZ, 0xc0, !UPT ;  /* 0x0000001410107292 */ /* 0x000fc4000f8ec03f */
[----:B------:R-:W-:Y:S02]  /*3ee00*/  @UP0 UIMAD UR21, UR25, UR19, UR18 ;  /* 0x00000013191502a4 */ /* 0x000fe4000f8e0212 */
[----:B------:R-:W-:-:S03]  /*3ee10*/  UIMAD UR4, UR5, UR23, UR17 ;  /* 0x00000017050472a4 */ /* 0x000fc6000f8e0211 */
[----:B------:R-:W-:Y:S01]  /*3ee20*/  ULDC UR5, c[0x0][0x610] ;  /* 0x0001840000057ab9 */ /* 0x000fe20000000800 */
[----:B------:R-:W-:Y:S02]  /*3ee30*/  UIMAD UR4, UR4, UR7, UR16 ;  /* 0x00000007040472a4 */ /* 0x000fe4000f8e0210 */
[----:B------:R-:W-:-:S04]  /*3ee40*/  UIMAD UR40, UR40, UR5, UR21 ;  /* 0x00000005282872a4 */ /* 0x000fc8000f8e0215 */
[----:B------:R-:W-:Y:S02]  /*3ee50*/  USEL UR41, UR4, UR40, !UP0 ;  /* 0x0000002804297287 */ /* 0x000fe4000c000000 */
[----:B------:R-:W-:-:S12]  /*3ee60*/  USEL UR40, UR40, UR4, !UP0 ;  /* 0x0000000428287287 */ /* 0x000fd8000c000000 */
.L_x_1053:
[----:B------:R-:W-:-:S13]  /*3ee70*/  LOP3.LUT P0, RZ, R0, 0xff, RZ, 0xc0, !PT ;  /* 0x000000ff00ff7812 */ /* 0x000fda000780c0ff */
[----:B------:R-:W-:Y:S05]  /*3ee80*/  @P0 BRA `(.L_x_1056) ;  /* 0xfffffc2400380947 */ /* 0x000fea000383ffff */
[----:B------:R-:W-:Y:S05]  /*3ee90*/  EXIT ;  /* 0x000000000000794d */ /* 0x000fea0003800000 */
.L_x_7:
[----:B------:R-:W2:Y:S01]  /*3eea0*/  LDL R5, [R1+0x604] ;  /* 0x0006040001057983 */ /* 0x000ea20000100800 */
[----:B------:R-:W-:-:S03]  /*3eeb0*/  ULDC.64 UR4, c[0x0][0x650] ;  /* 0x0001940000047ab9 */ /* 0x000fc60000000a00 */
[----:B------:R-:W3:Y:S01]  /*3eec0*/  LDL R2, [R1+0x600] ;  /* 0x0006000001027983 */ /* 0x000ee20000100800 */
[----:B------:R-:W-:Y:S01]  /*3eed0*/  PRMT R0, RZ, 0x7610, R0 ;  /* 0x00007610ff007816 */ /* 0x000fe20000000000 */
[----:B------:R-:W-:Y:S01]  /*3eee0*/  IMAD.MOV.U32 R3, RZ, RZ, -0x1 ;  /* 0xffffffffff037424 */ /* 0x000fe200078e00ff */
[----:B------:R-:W-:Y:S01]  /*3eef0*/  MOV R4, 0xffffffff ;  /* 0xffffffff00047802 */ /* 0x000fe20000000f00 */
[----:B------:R-:W-:Y:S01]  /*3ef00*/  IMAD.MOV.U32 R11, RZ, RZ, -0x1 ;  /* 0xffffffffff0b7424 */ /* 0x000fe200078e00ff */
[----:B--2---:R-:W-:-:S04]  /*3ef10*/  ISETP.GE.U32.AND P0, PT, R5, UR4, PT ;  /* 0x0000000405007c0c */ /* 0x004fc8000bf06070 */
[----:B---3--:R-:W-:-:S13]  /*3ef20*/  ISETP.GE.U32.AND.EX P0, PT, R2, UR5, PT, P0 ;  /* 0x0000000502007c0c */ /* 0x008fda000bf06100 */
        /* <DEDUP_REMOVED lines=21> */
.L_x_1058:
[----:B------:R-:W-:Y:S01]  /*3f080*/  USHF.R.U64 UR4, UR14, UR19, UR15 ;  /* 0x000000130e047299 */ /* 0x000fe2000800120f */
[----:B------:R-:W-:Y:S01]  /*3f090*/  R2UR UR7, R2 ;  /* 0x00000000020772ca */ /* 0x000fe200000e0000 */
[----:B------:R-:W-:Y:S02]  /*3f0a0*/  USHF.R.U32.HI UR5, URZ, UR19, UR15 ;  /* 0x000000133f057299 */ /* 0x000fe4000801160f */
[----:B------:R-:W-:Y:S01]  /*3f0b0*/  UIADD3 UR13, UP0, URZ, -UR4, URZ ;  /* 0x800000043f0d7290 */ /* 0x000fe2000ff1e03f */
[----:B------:R-:W-:Y:S01]  /*3f0c0*/  ULDC.64 UR14, c[0x0][0x620] ;  /* 0x00018800000e7ab9 */ /* 0x000fe20000000a00 */
[----:B------:R-:W-:Y:S02]  /*3f0d0*/  UMOV UR6, UR20 ;  /* 0x0000001400067c82 */ /* 0x000fe40008000000 */
[----:B------:R-:W-:Y:S02]  /*3f0e0*/  UIADD3.X UR5, URZ, ~UR5, URZ, UP0, !UPT ;  /* 0x800000053f057290 */ /* 0x000fe400087fe43f */
[----:B------:R-:W-:-:S02]  /*3f0f0*/  UISETP.NE.AND UP1, UPT, UR39, URZ, UPT ;  /* 0x0000003f2700728c */ /* 0x000fc4000bf25270 */
[----:B------:R-:W-:Y:S02]  /*3f100*/  UIMAD UR5, UR5, UR14, URZ ;  /* 0x0000000e050572a4 */ /* 0x000fe4000f8e023f */
[----:B------:R-:W-:Y:S02]  /*3f110*/  UIMAD.WIDE.U32 UR6, UR13, UR14, UR6 ;  /* 0x0000000e0d0672a5 */ /* 0x000fe4000f8e0006 */
[----:B------:R-:W-:Y:S01]  /*3f120*/  UIMAD UR5, UR13, UR15, UR5 ;  /* 0x0000000f0d0572a4 */ /* 0x000fe2000f8e0205 */
[----:B------:R-:W-:Y:S02]  /*3f130*/  ULDC UR14, c[0x0][0x608] ;  /* 0x00018200000e7ab9 */ /* 0x000fe40000000800 */
[----:B------:R-:W-:Y:S01]  /*3f140*/  ULDC UR13, c[0x0][0x618] ;  /* 0x00018600000d7ab9 */ /* 0x000fe20000000800 */
[----:B------:R-:W-:Y:S01]  /*3f150*/  UIADD3 UR5, UR7, UR5, URZ ;  /* 0x0000000507057290 */ /* 0x000fe2000fffe03f */
[----:B------:R-:W-:Y:S01]  /*3f160*/  ULDC UR22, c[0x0][0x658] ;  /* 0x0001960000167ab9 */ /* 0x000fe20000000800 */
[----:B------:R-:W-:-:S02]  /*3f170*/  @UP1 UIMAD UR8, UR11, UR12, UR10 ;  /* 0x0000000c0b0812a4 */ /* 0x000fc4000f8e020a */
[----:B------:R-:W-:Y:S02]  /*3f180*/  USHF.R.U64 UR17, UR6, UR13, UR5 ;  /* 0x0000000d06117299 */ /* 0x000fe40008001205 */
[----:B------:R-:W-:Y:S01]  /*3f190*/  USHF.R.U32.HI UR5, URZ, UR13, UR5 ;  /* 0x0000000d3f057299 */ /* 0x000fe20008011605 */
[----:B------:R-:W-:Y:S01]  /*3f1a0*/  ULDC.64 UR6, c[0x0][0x640] ;  /* 0x0001900000067ab9 */ /* 0x000fe20000000a00 */
[----:B------:R-:W-:Y:S01]  /*3f1b0*/  UMOV UR10, 0xffffffff ;  /* 0xffffffff000a7882 */ /* 0x000fe20000000000 */
[----:B------:R-:W-:Y:S01]  /*3f1c0*/  ISETP.NE.U32.AND P0, PT, RZ, UR6, PT ;  /* 0x00000006ff007c0c */ /* 0x000fe2000bf05070 */
[----:B------:R-:W-:Y:S02]  /*3f1d0*/  USHF.R.U64 UR18, UR17, UR14, UR5 ;  /* 0x0000000e11127299 */ /* 0x000fe40008001205 */
[----:B------:R-:W-:Y:S01]  /*3f1e0*/  USHF.R.U32.HI UR5, URZ, UR14, UR5 ;  /* 0x0000000e3f057299 */ /* 0x000fe20008011605 */
[----:B------:R-:W-:Y:S01]  /*3f1f0*/  ISETP.NE.AND.EX P0, PT, RZ, UR7, PT, P0 ;  /* 0x00000007ff007c0c */ /* 0x000fe2000bf05300 */
[----:B------:R-:W-:-:S02]  /*3f200*/  USHF.L.U32 UR11, UR10, UR22, URZ ;  /* 0x000000160a0b7299 */ /* 0x000fc4000800063f */
[----:B------:R-:W-:Y:S01]  /*3f210*/  USHF.R.U64 UR19, UR18, UR22, UR5 ;  /* 0x0000001612137299 */ /* 0x000fe20008001205 */
[----:B------:R-:W-:Y:S01]  /*3f220*/  ULDC UR20, c[0x0][0x600] ;  /* 0x0001800000147ab9 */ /* 0x000fe20000000800 */
[----:B------:R-:W-:Y:S02]  /*3f230*/  USHF.R.U32.HI UR10, URZ, UR22, UR5 ;  /* 0x000000163f0a7299 */ /* 0x000fe40008011605 */
[----:B------:R-:W-:Y:S02]  /*3f240*/  UIADD3 UR21, UR20, -0x1, URZ ;  /* 0xffffffff14157890 */ /* 0x000fe4000fffe03f */
[----:B------:R-:W-:Y:S01]  /*3f250*/  ULOP3.LUT UR26, URZ, UR11, URZ, 0x33, !UPT ;  /* 0x0000000b3f1a7292 */ /* 0x000fe2000f8e333f */
        /* <DEDUP_REMOVED lines=17> */
.L_x_1059:
[----:B------:R-:W-:Y:S01]  /*3f370*/  USHF.R.U64 UR6, UR5, UR23, UR10 ;  /* 0x0000001705067299 */ /* 0x000fe2000800120a */
[----:B------:R-:W-:Y:S01]  /*3f380*/  IMAD.MOV.U32 R0, RZ, RZ, 0x1 ;  /* 0x00000001ff007424 */ /* 0x000fe200078e00ff */
[----:B------:R-:W-:Y:S01]  /*3f390*/  USHF.L.U32 UR25, UR25, UR22, URZ ;  /* 0x0000001619197299 */ /* 0x000fe2000800063f */
[----:B------:R-:W-:Y:S01]  /*3f3a0*/  IMAD.U32 R11, RZ, RZ, UR4 ;  /* 0x00000004ff0b7e24 */ /* 0x000fe2000f8e00ff */
[----:B------:R-:W-:Y:S02]  /*3f3b0*/  ULOP3.LUT UR5, UR18, UR26, URZ, 0xc0, !UPT ;  /* 0x0000001a12057292 */ /* 0x000fe4000f8ec03f */
[----:B------:R-:W-:Y:S02]  /*3f3c0*/  UIADD3 UR7, -UR6, URZ, URZ ;  /* 0x0000003f06077290 */ /* 0x000fe4000fffe13f */
[----:B------:R-:W-:Y:S02]  /*3f3d0*/  UIMAD UR6, UR25, UR6, UR5 ;  /* 0x00000006190672a4 */ /* 0x000fe4000f8e0205 */
[----:B------:R-:W-:-:S02]  /*3f3e0*/  ULOP3.LUT UR17, UR17, UR21, URZ, 0xc0, !UPT ;  /* 0x0000001511117292 */ /* 0x000fc4000f8ec03f */
[----:B------:R-:W-:Y:S02]  /*3f3f0*/  UIMAD UR5, UR7, UR24, UR19 ;  /* 0x00000018070572a4 */ /* 0x000fe4000f8e0213 */
[----:B------:R-:W-:Y:S01]  /*3f400*/  UISETP.NE.AND UP0, UPT, UR39, URZ, UPT ;  /* 0x0000003f2700728c */ /* 0x000fe2000bf05270 */
[----:B------:R-:W-:Y:S01]  /*3f410*/  ULDC UR7, c[0x0][0x610] ;  /* 0x0001840000077ab9 */ /* 0x000fe20000000800 */
[----:B------:R-:W-:Y:S02]  /*3f420*/  UIMAD UR5, UR5, UR20, UR17 ;  /* 0x00000014050572a4 */ /* 0x000fe4000f8e0211 */
[----:B------:R-:W-:-:S04]  /*3f430*/  UIMAD UR8, UR6, UR7, UR8 ;  /* 0x00000007060872a4 */ /* 0x000fc8000f8e0208 */
[----:B------:R-:W-:Y:S02]  /*3f440*/  USEL UR6, UR5, UR8, !UP0 ;  /* 0x0000000805067287 */ /* 0x000fe4000c000000 */
[----:B------:R-:W-:-:S04]  /*3f450*/  USEL UR8, UR8, UR5, !UP0 ;  /* 0x0000000508087287 */ /* 0x000fc8000c000000 */
[----:B------:R-:W-:Y:S02]  /*3f460*/  IMAD.U32 R3, RZ, RZ, UR6 ;  /* 0x00000006ff037e24 */ /* 0x000fe4000f8e00ff */
[----:B------:R-:W-:-:S07]  /*3f470*/  IMAD.U32 R4, RZ, RZ, UR8 ;  /* 0x00000008ff047e24 */ /* 0x000fce000f8e00ff */
.L_x_1057:
[----:B------:R-:W-:-:S08]  /*3f480*/  NOP ;  /* 0x0000000000007918 */ /* 0x000fd00000000000 */
[----:B0-----:R-:W0:-:S00]  /*3f490*/  USETMAXREG.DEALLOC.CTAPOOL 0x18 ;  /* 0x00000018000079c8 */ /* 0x001e0000080e0500 */
[----:B------:R-:W-:-:S13]  /*3f4a0*/  ISETP.NE.AND P0, PT, RZ, UR9, PT ;  /* 0x00000009ff007c0c */ /* 0x000fda000bf05270 */
[----:B------:R-:W-:Y:S05]  /*3f4b0*/  @P0 EXIT ;  /* 0x000000000000094d */ /* 0x000fea0003800000 */
[----:B0-----:R-:W-:Y:S01]  /*3f4c0*/  LOP3.LUT P0, RZ, R0, 0xff, RZ, 0xc0, !PT ;  /* 0x000000ff00ff7812 */ /* 0x001fe2000780c0ff */
[----:B------:R-:W-:Y:S01]  /*3f4d0*/  IMAD.MOV.U32 R0, RZ, RZ, 0x1 ;  /* 0x00000001ff007424 */ /* 0x000fe200078e00ff */
[----:B------:R-:W-:-:S11]  /*3f4e0*/  MOV R6, RZ ;  /* 0x000000ff00067202 */ /* 0x000fd60000000f00 */
[----:B------:R-:W-:Y:S05]  /*3f4f0*/  @!P0 BRA `(.L_x_1060) ;  /* 0x0000000c00708947 */ /* 0x000fea0003800000 */
[----:B------:R-:W0:Y:S01]  /*3f500*/  LDC R0, c[0x0][0x28c] ;  /* 0x0000a300ff007b82 */ /* 0x000e220000000800 */
[----:B------:R-:W1:Y:S01]  /*3f510*/  S2R R9, SR_CgaCtaId ;  /* 0x0000000000097919 */ /* 0x000e620000008800 */
[----:B------:R-:W-:Y:S01]  /*3f520*/  ULDC UR5, c[0x0][0x658] ;  /* 0x0001960000057ab9 */ /* 0x000fe20000000800 */
[----:B------:R-:W-:Y:S01]  /*3f530*/  UMOV UR7, 0xffffffff ;  /* 0xffffffff00077882 */ /* 0x000fe20000000000 */
[----:B------:R-:W-:Y:S01]  /*3f540*/  ULDC UR6, c[0x0][0xc] ;  /* 0x0000030000067ab9 */ /* 0x000fe20000000800 */
[----:B------:R-:W-:Y:S01]  /*3f550*/  USHF.L.U32 UR9, UR7, UR5, URZ ;  /* 0x0000000507097299 */ /* 0x000fe2000800063f */
[----:B------:R-:W-:Y:S01]  /*3f560*/  BSSY B0, `(.L_x_1060) ;  /* 0x00000d5000007945 */ /* 0x000fe20003800000 */
[----:B------:R-:W-:Y:S01]  /*3f570*/  UMOV UR8, 0x1 ;  /* 0x0000000100087882 */ /* 0x000fe20000000000 */
[----:B------:R-:W-:Y:S01]  /*3f580*/  ULDC UR7, c[0x0][0x10] ;  /* 0x0000040000077ab9 */ /* 0x000fe20000000800 */
[----:B------:R-:W-:Y:S01]  /*3f590*/  USHF.L.U32 UR5, UR8, UR5, URZ ;  /* 0x0000000508057299 */ /* 0x000fe2000800063f */
[----:B------:R-:W-:Y:S01]  /*3f5a0*/  IMAD.MOV.U32 R8, RZ, RZ, 0x1 ;  /* 0x00000001ff087424 */ /* 0x000fe200078e00ff */
[----:B------:R-:W-:Y:S01]  /*3f5b0*/  UIMAD.WIDE.U32 UR6, UR6, UR7, URZ ;  /* 0x00000007060672a5 */ /* 0x000fe2000f8e003f */
[----:B------:R-:W-:Y:S01]  /*3f5c0*/  IMAD.MOV.U32 R6, RZ, RZ, RZ ;  /* 0x000000ffff067224 */ /* 0x000fe200078e00ff */
[----:B------:R-:W-:Y:S01]  /*3f5d0*/  ULDC UR8, c[0x0][0x14] ;  /* 0x0000050000087ab9 */ /* 0x000fe20000000800 */
[----:B------:R-:W-:Y:S01]  /*3f5e0*/  ULDC UR4, c[0x0][0x600] ;  /* 0x0001800000047ab9 */ /* 0x000fe20000000800 */
[----:B------:R-:W-:-:S02]  /*3f5f0*/  UIMAD.WIDE.U32 UR20, UR6, UR8, URZ ;  /* 0x00000008061472a5 */ /* 0x000fc4000f8e003f */
[----:B------:R-:W-:Y:S02]  /*3f600*/  UIMAD UR7, UR7, UR8, URZ ;  /* 0x00000008070772a4 */ /* 0x000fe4000f8e023f */
[----:B------:R-:W-:Y:S02]  /*3f610*/  ULOP3.LUT UR24, UR38, 0x2, URZ, 0xfc, !UPT ;  /* 0x0000000226187892 */ /* 0x000fe4000f8efc3f */
[----:B------:R-:W-:Y:S02]  /*3f620*/  UIADD3 UR4, UR4, -0x1, URZ ;  /* 0xffffffff04047890 */ /* 0x000fe4000fffe03f */
[----:B------:R-:W-:Y:S01]  /*3f630*/  ULOP3.LUT UR6, URZ, UR9, URZ, 0x33, !UPT ;  /* 0x000000093f067292 */ /* 0x000fe2000f8e333f */
[----:B0-----:R-:W-:Y:S01]  /*3f640*/  VIADD R0, R0, 0x3f ;  /* 0x0000003f00007836 */ /* 0x001fe20000000000 */
[----:B------:R-:W-:Y:S01]  /*3f650*/  UIADD3 UR7, UR21, UR7, URZ ;  /* 0x0000000715077290 */ /* 0x000fe2000fffe03f */
[----:B------:R-:W-:-:S03]  /*3f660*/  ULDC.64 UR22, c[0x0][0x198] ;  /* 0x0000660000167ab9 */ /* 0x000fc60000000a00 */
[----:B------:R-:W-:-:S04]  /*3f670*/  SHF.R.S32.HI R5, RZ, 0x1f, R0 ;  /* 0x0000001fff057819 */ /* 0x000fc80000011400 */
[----:B------:R-:W-:Y:S01]  /*3f680*/  LEA.HI R5, R5, R0, RZ, 0x6 ;  /* 0x0000000005057211 */ /* 0x000fe200078f30ff */
[C---:B-1----:R-:W-:Y:S02]  /*3f690*/  IMAD.SHL.U32 R16, R9.reuse, 0x100, RZ ;  /* 0x0000010009107824 */ /* 0x042fe400078e00ff */
[----:B------:R-:W-:Y:S01]  /*3f6a0*/  IMAD.SHL.U32 R9, R9, 0x4000, RZ ;  /* 0x0000400009097824 */ /* 0x000fe200078e00ff */
[----:B------:R-:W-:Y:S01]  /*3f6b0*/  SHF.R.S32.HI R7, RZ, 0x6, R5 ;  /* 0x00000006ff077819 */ /* 0x000fe20000011405 */
[----:B------:R-:W-:Y:S01]  /*3f6c0*/  IMAD.MOV.U32 R0, RZ, RZ, 0x1 ;  /* 0x00000001ff007424 */ /* 0x000fe200078e00ff */
[----:B------:R-:W-:-:S03]  /*3f6d0*/  LOP3.LUT R16, R16, 0x100, RZ, 0xc0, !PT ;  /* 0x0000010010107812 */ /* 0x000fc600078ec0ff */
[----:B------:R-:W-:-:S07]  /*3f6e0*/  VIADD R17, R7, 0x1 ;  /* 0x0000000107117836 */ /* 0x000fce0000000000 */
.L_x_1071:
[----:B------:R-:W-:-:S03]  /*3f6f0*/  UMOV UR8, 0xffffffff ;  /* 0xffffffff00087882 */ /* 0x000fc60000000000 */
[----:B------:R-:W-:Y:S05]  /*3f700*/  BRA.DIV UR8, `(.L_x_1061) ;  /* 0x0000000e08907947 */ /* 0x000fea000b800000 */
[----:B------:R-:W-:-:S13]  /*3f710*/  ELECT P6, URZ, PT ;  /* 0x00000000003f782f */ /* 0x000fda00038c0000 */
.L_x_1080:
[----:B------:R-:W0:Y:S01]  /*3f720*/  LDC R2, c[0x0][0x28c] ;  /* 0x0000a300ff027b82 */ /* 0x000e220000000800 */
[----:B------:R-:W-:Y:S01]  /*3f730*/  BSSY B1, `(.L_x_1062) ;  /* 0x000003a000017945 */ /* 0x000fe20003800000 */
[----:B0-----:R-:W-:-:S13]  /*3f740*/  ISETP.LT.OR P6, PT, R2, 0x1, !P6 ;  /* 0x000000010200780c */ /* 0x001fda00077c1670 */
[----:B------:R-:W-:Y:S05]  /*3f750*/  @P6 BRA `(.L_x_1063) ;  /* 0x0000000000dc6947 */ /* 0x000fea0003800000 */
[----:B------:R-:W-:Y:S01]  /*3f760*/  LEA R2, R3, R16, 0x9 ;  /* 0x0000001003027211 */ /* 0x000fe200078e48ff */
[----:B------:R-:W-:Y:S02]  /*3f770*/  IMAD.SHL.U32 R3, R4, 0x100, RZ ;  /* 0x0000010004037824 */ /* 0x000fe400078e00ff */
[----:B------:R-:W-:Y:S02]  /*3f780*/  IMAD.MOV.U32 R14, RZ, RZ, RZ ;  /* 0x000000ffff0e7224 */ /* 0x000fe400078e00ff */
[----:B------:R-:W-:Y:S02]  /*3f790*/  IMAD.MOV.U32 R4, RZ, RZ, R17 ;  /* 0x000000ffff047224 */ /* 0x000fe400078e0011 */
[----:B------:R-:W-:Y:S02]  /*3f7a0*/  IMAD.MOV.U32 R5, RZ, RZ, R0 ;  /* 0x000000ffff057224 */ /* 0x000fe400078e0000 */
[----:B------:R-:W-:-:S07]  /*3f7b0*/  IMAD.MOV.U32 R10, RZ, RZ, R6 ;  /* 0x000000ffff0a7224 */ /* 0x000fce00078e0006 */
.L_x_1066:
[----:B------:R-:W0:Y:S01]  /*3f7c0*/  S2R R12, SR_CgaCtaId ;  /* 0x00000000000c7919 */ /* 0x000e220000008800 */
[----:B------:R-:W-:-:S04]  /*3f7d0*/  MOV R13, 0x400 ;  /* 0x00000400000d7802 */ /* 0x000fc80000000f00 */
[----:B0-----:R-:W-:Y:S02]  /*3f7e0*/  LEA R13, R12, R13, 0x18 ;  /* 0x0000000d0c0d7211 */ /* 0x001fe400078ec0ff */
[----:B------:R-:W-:-:S03]  /*3f7f0*/  SHF.L.U32 R12, R5, 0x1f, RZ ;  /* 0x0000001f050c7819 */ /* 0x000fc600000006ff */
[----:B------:R-:W-:-:S04]  /*3f800*/  IMAD R15, R10, 0x8, R13 ;  /* 0x000000080a0f7824 */ /* 0x000fc800078e020d */
[----:B------:R-:W0:Y:S02]  /*3f810*/  SYNCS.PHASECHK.TRANS64.TRYWAIT P0, [R15+URZ+0x10], R12 ;  /* 0x0000100c0f0075a7 */ /* 0x000e24000800017f */
[----:B0-----:R-:W-:Y:S05]  /*3f820*/  @!P0 BRA `(.L_x_1064) ;  /* 0x0000000c00688947 */ /* 0x001fea0003800000 */
.L_x_1081:
[----:B------:R-:W1:Y:S01]  /*3f830*/  S2R R18, SR_TID.X ;  /* 0x0000000000127919 */ /* 0x000e620000002100 */
[----:B------:R-:W-:-:S04]  /*3f840*/  UPRMT UR8, UR24, 0x9910, URZ ;  /* 0x0000991018087896 */ /* 0x000fc8000800003f */
[----:B------:R-:W-:Y:S01]  /*3f850*/  UISETP.NE.AND UP0, UPT, UR8, 0x2, UPT ;  /* 0x000000020800788c */ /* 0x000fe2000bf05270 */
[----:B-1----:R-:W-:-:S13]  /*3f860*/  LOP3.LUT P0, RZ, R18, 0x7f, RZ, 0xc0, !PT ;  /* 0x0000007f12ff7812 */ /* 0x002fda000780c0ff */
[----:B0-----:R-:W0:Y:S02]  /*3f870*/  @!P0 LDC R12, c[0x0][0x500] ;  /* 0x00014000ff0c8b82 */ /* 0x001e240000000800 */
[----:B0-----:R0:W-:Y:S01]  /*3f880*/  @!P0 SYNCS.ARRIVE.TRANS64 RZ, [R15+URZ], R12 ;  /* 0x0000000c0fff89a7 */ /* 0x0011e2000800003f */
[----:B------:R-:W-:-:S13]  /*3f890*/  PLOP3.LUT P0, PT, PT, PT, UP0, 0x80, 0x0 ;  /* 0x000000000000781c */ /* 0x000fda0003f0f008 */
[----:B0-----:R-:W-:Y:S05]  /*3f8a0*/  @P0 BRA `(.L_x_1065) ;  /* 0x0000000000040947 */ /* 0x001fea0003800000 */
[----:B------:R-:W-:Y:S01]  /*3f8b0*/  BPT.TRAP 0x1 ;  /* 0x000000040000795c */ /* 0x000fe20000300000 */
.L_x_1065:
[----:B------:R-:W-:Y:S01]  /*3f8c0*/  IMAD.SHL.U32 R12, R10, 0x8000, RZ ;  /* 0x000080000a0c7824 */ /* 0x000fe200078e00ff */
[----:B------:R-:W-:Y:S01]  /*3f8d0*/  R2UR UR9, R15 ;  /* 0x000000000f0972ca */ /* 0x000fe200000e0000 */
[----:B------:R-:W-:Y:S01]  /*3f8e0*/  VIADD R4, R4, 0xffffffff ;  /* 0xffffffff04047836 */ /* 0x000fe20000000000 */
[----:B------:R-:W-:Y:S01]  /*3f8f0*/  R2UR UR11, R3 ;  /* 0x00000000030b72ca */ /* 0x000fe200000e0000 */
[----:B------:R-:W-:Y:S01]  /*3f900*/  UIADD3 UR14, UP0, UR22, 0xf0, URZ ;  /* 0x000000f0160e7890 */ /* 0x000fe2000ff1e03f */
[----:B------:R-:W-:Y:S01]  /*3f910*/  IADD3 R15, R13, 0x100, R12 ;  /* 0x000001000d0f7810 */ /* 0x000fe20007ffe00c */
[----:B------:R-:W-:Y:S01]  /*3f920*/  UIADD3 UR26, UP1, UR22, 0x1f0, URZ ;  /* 0x000001f0161a7890 */ /* 0x000fe2000ff3e03f */
[----:B------:R-:W-:Y:S01]  /*3f930*/  LOP3.LUT R12, R12, 0x4000, R9, 0xf8, !PT ;  /* 0x000040000c0c7812 */ /* 0x000fe200078ef809 */
[----:B------:R-:W-:Y:S01]  /*3f940*/  UIADD3.X UR15, URZ, UR23, URZ, UP0, !UPT ;  /* 0x000000173f0f7290 */ /* 0x000fe200087fe43f */
[----:B------:R-:W-:Y:S01]  /*3f950*/  R2UR UR13, R15 ;  /* 0x000000000f0d72ca */ /* 0x000fe200000e0000 */
[----:B------:R-:W-:Y:S01]  /*3f960*/  VIADD R10, R10, 0x1 ;  /* 0x000000010a0a7836 */ /* 0x000fe20000000000 */
[----:B------:R-:W-:Y:S01]  /*3f970*/  LEA R12, R12, R13, 0x1 ;  /* 0x0000000d0c0c7211 */ /* 0x000fe200078e08ff */
[----:B------:R-:W-:Y:S01]  /*3f980*/  UIADD3.X UR27, URZ, UR23, URZ, UP1, !UPT ;  /* 0x000000173f1b7290 */ /* 0x000fe20008ffe43f */
[----:B------:R-:W-:Y:S01]  /*3f990*/  R2UR UR10, R14 ;  /* 0x000000000e0a72ca */ /* 0x000fe200000e0000 */
[----:B------:R-:W-:Y:S01]  /*3f9a0*/  UMOV UR16, 0x0 ;  /* 0x0000000000107882 */ /* 0x000fe20000000000 */
[----:B------:R-:W-:Y:S01]  /*3f9b0*/  R2UR UR8, R12 ;  /* 0x000000000c0872ca */ /* 0x000fe200000e0000 */
[----:B------:R-:W-:Y:S01]  /*3f9c0*/  UMOV UR17, 0x10000000 ;  /* 0x1000000000117882 */ /* 0x000fe20000000000 */
[----:B------:R-:W-:Y:S01]  /*3f9d0*/  R2UR UR12, R11 ;  /* 0x000000000b0c72ca */ /* 0x000fe200000e0000 */
[----:B------:R-:W-:Y:S01]  /*3f9e0*/  UMOV UR25, 0x30000 ;  /* 0x0003000000197882 */ /* 0x000fe20000000000 */
[----:B------:R-:W-:Y:S01]  /*3f9f0*/  R2UR UR19, R2 ;  /* 0x00000000021372ca */ /* 0x000fe200000e0000 */
[----:B------:R-:W-:Y:S01]  /*3fa00*/  VIADD R14, R14, 0x40 ;  /* 0x000000400e0e7836 */ /* 0x000fe20000000000 */
[----:B------:R-:W-:-:S02]  /*3fa10*/  ISETP.GT.AND P1, PT, R4, 0x1, PT ;  /* 0x000000010400780c */ /* 0x000fc40003f24270 */
[----:B------:R-:W-:-:S04]  /*3fa20*/  ISETP.NE.AND P0, PT, R10, 0x2, PT ;  /* 0x000000020a00780c */ /* 0x000fc80003f05270 */
[----:B------:R-:W-:Y:S01]  /*3fa30*/  SEL R12, RZ, 0x1, P0 ;  /* 0x00000001ff0c7807 */ /* 0x000fe20000000000 */
[----:B------:R-:W-:Y:S01]  /*3fa40*/  UIADD3 UR18, UR8, 0x10100, URZ ;  /* 0x0001010008127890 */ /* 0x000fe2000fffe03f */
[----:B------:R-:W-:Y:S02]  /*3fa50*/  SEL R10, R10, RZ, P0 ;  /* 0x000000ff0a0a7207 */ /* 0x000fe40000000000 */
[----:B------:R-:W-:Y:S01]  /*3fa60*/  UMOV UR8, UR13 ;  /* 0x0000000d00087c82 */ /* 0x000fe20008000000 */
[----:B------:R-:W-:Y:S01]  /*3fa70*/  LOP3.LUT R5, R5, R12, RZ, 0x3c, !PT ;  /* 0x0000000c05057212 */ /* 0x000fe200078e3cff */
[----:B------:R0:W-:Y:S02]  /*3fa80*/  UTMALDG.3D [UR8], [UR14], desc[UR16] ;  /* 0x000010080e0075b4 */ /* 0x0001e40008011000 */
[----:B0-----:R-:W-:Y:S01]  /*3fa90*/  UMOV UR8, UR18 ;  /* 0x0000001200087c82 */ /* 0x001fe20008000000 */
[----:B------:R-:W-:Y:S02]  /*3faa0*/  UMOV UR11, UR19 ;  /* 0x00000013000b7c82 */ /* 0x000fe40008000000 */
[----:B------:R0:W-:Y:S02]  /*3fab0*/  UTMALDG.3D.MULTICAST [UR8], [UR26], UR25, desc[UR16] ;  /* 0x000010081a0073b4 */ /* 0x0001e40008011819 */
[----:B0-----:R-:W-:Y:S05]  /*3fac0*/  @P1 BRA `(.L_x_1066) ;  /* 0xfffffffc003c1947 */ /* 0x001fea000383ffff */
.L_x_1063:
[----:B------:R-:W-:Y:S05]  /*3fad0*/  BSYNC B1 ;  /* 0x0000000000017941 */ /* 0x000fea0003800000 */
.L_x_1062:
[----:B------:R-:W2:Y:S01]  /*3fae0*/  LDL.LU R18, [R1+0x600] ;  /* 0x0006000001127983 */ /* 0x000ea20000300800 */
[----:B------:R-:W-:Y:S01]  /*3faf0*/  LOP3.LUT P2, RZ, R8, 0xff, RZ, 0xc0, !PT ;  /* 0x000000ff08ff7812 */ /* 0x000fe2000784c0ff */
[----:B------:R-:W-:Y:S01]  /*3fb00*/  IMAD.IADD R6, R7, 0x1, R6 ;  /* 0x0000000107067824 */ /* 0x000fe200078e0206 */
[----:B------:R-:W-:Y:S01]  /*3fb10*/  ULDC.64 UR8, c[0x0][0x650] ;  /* 0x0001940000087ab9 */ /* 0x000fe20000000a00 */
[----:B------:R-:W3:Y:S01]  /*3fb20*/  LDL.LU R15, [R1+0x604] ;  /* 0x00060400010f7983 */ /* 0x000ee20000300800 */
[----:B------:R-:W-:Y:S01]  /*3fb30*/  BSSY B1, `(.L_x_1067) ;  /* 0x0000075000017945 */ /* 0x000fe20003800000 */
[----:B------:R-:W-:Y:S01]  /*3fb40*/  IMAD.MOV.U32 R4, RZ, RZ, -0x1 ;  /* 0xffffffffff047424 */ /* 0x000fe200078e00ff */
[----:B------:R-:W-:Y:S01]  /*3fb50*/  SHF.R.U32.HI R2, RZ, 0x1, R6 ;  /* 0x00000001ff027819 */ /* 0x000fe20000011606 */
[----:B------:R-:W-:Y:S01]  /*3fb60*/  IMAD.MOV.U32 R11, RZ, RZ, -0x1 ;  /* 0xffffffffff0b7424 */ /* 0x000fe200078e00ff */
[----:B------:R-:W-:Y:S02]  /*3fb70*/  ISETP.GT.U32.AND P0, PT, R6, 0x1, PT ;  /* 0x000000010600780c */ /* 0x000fe40003f04070 */
[----:B------:R-:W-:-:S02]  /*3fb80*/  LOP3.LUT R2, R2, 0x1, RZ, 0xc0, !PT ;  /* 0x0000000102027812 */ /* 0x000fc400078ec0ff */
[C---:B------:R-:W-:Y:S01]  /*3fb90*/  ISETP.LT.U32.AND P0, PT, R7.reuse, 0x2, P0 ;  /* 0x000000020700780c */ /* 0x040fe20000701070 */
[----:B------:R-:W0:Y:S01]  /*3fba0*/  @P2 S2R R3, SR_CgaCtaId ;  /* 0x0000000000032919 */ /* 0x000e220000008800 */
[----:B------:R-:W-:Y:S02]  /*3fbb0*/  ISETP.NE.U32.AND P1, PT, R2, 0x1, PT ;  /* 0x000000010200780c */ /* 0x000fe40003f25070 */
[----:B------:R-:W-:Y:S02]  /*3fbc0*/  @P2 MOV R2, 0x400 ;  /* 0x0000040000022802 */ /* 0x000fe40000000f00 */
[----:B------:R-:W-:Y:S02]  /*3fbd0*/  ISETP.GT.U32.AND P1, PT, R7, 0x1, !P1 ;  /* 0x000000010700780c */ /* 0x000fe40004f24070 */
[----:B------:R-:W-:Y:S02]  /*3fbe0*/  LOP3.LUT R6, R6, 0x1, RZ, 0xc0, !PT ;  /* 0x0000000106067812 */ /* 0x000fe400078ec0ff */
[----:B------:R-:W-:-:S02]  /*3fbf0*/  PRMT R8, RZ, 0x7610, R8 ;  /* 0x00007610ff087816 */ /* 0x000fc40000000008 */
[----:B0-----:R-:W-:Y:S02]  /*3fc00*/  @P2 LEA R2, R3, R2, 0x18 ;  /* 0x0000000203022211 */ /* 0x001fe400078ec0ff */
[----:B------:R-:W-:Y:S02]  /*3fc10*/  SEL R3, RZ, 0x1, !P0 ;  /* 0x00000001ff037807 */ /* 0x000fe40004000000 */
[----:B------:R0:W-:Y:S02]  /*3fc20*/  @P2 SYNCS.ARRIVE.TRANS64.A1T0 RZ, [R2+URZ+0x38], RZ ;  /* 0x000038ff02ff29a7 */ /* 0x0001e4000810003f */
[----:B0-----:R-:W-:-:S04]  /*3fc30*/  SEL R2, RZ, 0x1, !P1 ;  /* 0x00000001ff027807 */ /* 0x001fc80004800000 */
[----:B------:R-:W-:Y:S01]  /*3fc40*/  LOP3.LUT R0, R2, R0, R3, 0x96, !PT ;  /* 0x0000000002007212 */ /* 0x000fe200078e9603 */
[----:B------:R-:W-:Y:S01]  /*3fc50*/  IMAD.MOV.U32 R3, RZ, RZ, -0x1 ;  /* 0xffffffffff037424 */ /* 0x000fe200078e00ff */
[----:B------:R-:W-:Y:S02]  /*3fc60*/  PRMT R2, RZ, 0x7610, R2 ;  /* 0x00007610ff027816 */ /* 0x000fe40000000002 */
[----:B---3--:R-:W-:-:S04]  /*3fc70*/  IADD3 R15, P0, R15, UR20, RZ ;  /* 0x000000140f0f7c10 */ /* 0x008fc8000ff1e0ff */
[----:B--2---:R-:W-:Y:S01]  /*3fc80*/  IADD3.X R18, R18, UR7, RZ, P0, !PT ;  /* 0x0000000712127c10 */ /* 0x004fe200087fe4ff */
[----:B------:R0:W-:Y:S01]  /*3fc90*/  STL [R1+0x604], R15 ;  /* 0x0006040f01007387 */ /* 0x0001e20000100800 */
[----:B------:R-:W-:-:S03]  /*3fca0*/  ISETP.GE.U32.AND P0, PT, R15, UR8, PT ;  /* 0x000000080f007c0c */ /* 0x000fc6000bf06070 */
[----:B------:R0:W-:Y:S01]  /*3fcb0*/  STL [R1+0x600], R18 ;  /* 0x0006001201007387 */ /* 0x0001e20000100800 */
[----:B------:R-:W-:-:S13]  /*3fcc0*/  ISETP.GE.U32.AND.EX P0, PT, R18, UR9, PT, P0 ;  /* 0x0000000912007c0c */ /* 0x000fda000bf06100 */
[----:B0-----:R-:W-:Y:S05]  /*3fcd0*/  @P0 BRA `(.L_x_1068) ;  /* 0x0000000400680947 */ /* 0x001fea0003800000 */
[----:B------:R-:W0:Y:S01]  /*3fce0*/  S2UR UR8, SR_CTAID.X ;  /* 0x00000000000879c3 */ /* 0x000e220000002500 */
[----:B------:R-:W-:Y:S01]  /*3fcf0*/  ULDC.64 UR10, c[0x0][0x628] ;  /* 0x00018a00000a7ab9 */ /* 0x000fe20000000a00 */
[----:B------:R-:W-:Y:S01]  /*3fd00*/  ULDC UR9, c[0x0][0x150] ;  /* 0x0000540000097ab9 */ /* 0x000fe20000000800 */
[----:B------:R-:W-:Y:S01]  /*3fd10*/  ISETP.NE.U32.AND P0, PT, RZ, UR10, PT ;  /* 0x0000000aff007c0c */ /* 0x000fe2000bf05070 */
[----:B------:R-:W-:Y:S01]  /*3fd20*/  ULDC UR12, c[0x0][0x630] ;  /* 0x00018c00000c7ab9 */ /* 0x000fe20000000800 */
[----:B------:R-:W-:Y:S01]  /*3fd30*/  ULDC UR14, c[0x0][0x154] ;  /* 0x00005500000e7ab9 */ /* 0x000fe20000000800 */
[----:B------:R-:W-:Y:S01]  /*3fd40*/  IMAD.MOV.U32 R3, RZ, RZ, R18 ;  /* 0x000000ffff037224 */ /* 0x000fe200078e0012 */
[----:B------:R-:W-:Y:S01]  /*3fd50*/  ISETP.NE.AND.EX P0, PT, RZ, UR11, PT, P0 ;  /* 0x0000000bff007c0c */ /* 0x000fe2000bf05300 */
[----:B------:R-:W1:Y:S01]  /*3fd60*/  S2UR UR13, SR_CTAID.Y ;  /* 0x00000000000d79c3 */ /* 0x000e620000002600 */
[----:B0-----:R-:W-:-:S05]  /*3fd70*/  I2FP.F32.U32 R2, UR8 ;  /* 0x0000000800027c45 */ /* 0x001fca0008201000 */
[----:B------:R-:W-:Y:S01]  /*3fd80*/  FMUL R10, R2, UR9 ;  /* 0x00000009020a7c20 */ /* 0x000fe20008400000 */
[----:B------:R-:W-:Y:S02]  /*3fd90*/  MOV R2, R15 ;  /* 0x0000000f00027202 */ /* 0x000fe40000000f00 */
[----:B-1----:R-:W-:-:S03]  /*3fda0*/  I2FP.F32.U32 R12, UR13 ;  /* 0x0000000d000c7c45 */ /* 0x002fc60008201000 */
[----:B------:R-:W0:Y:S01]  /*3fdb0*/  F2I.U32.TRUNC.NTZ R10, R10 ;  /* 0x0000000a000a7305 */ /* 0x000e22000020f000 */
[----:B------:R-:W-:Y:S05]  /*3fdc0*/  @!P0 BRA `(.L_x_1069) ;  /* 0x0000000000288947 */ /* 0x000fea0003800000 */
[----:B------:R-:W-:Y:S02]  /*3fdd0*/  ULDC UR9, c[0x0][0x634] ;  /* 0x00018d0000097ab9 */ /* 0x000fe40000000800 */
[----:B------:R-:W-:-:S05]  /*3fde0*/  IADD3 R3, P0, R15, UR9, RZ ;  /* 0x000000090f037c10 */ /* 0x000fca000ff1e0ff */
[----:B------:R-:W-:-:S04]  /*3fdf0*/  IMAD.X R11, RZ, RZ, R18, P0 ;  /* 0x000000ffff0b7224 */ /* 0x000fc800000e0612 */
[----:B------:R-:W-:-:S04]  /*3fe00*/  IMAD.WIDE.U32 R4, R11, UR10, RZ ;  /* 0x0000000a0b047c25 */ /* 0x000fc8000f8e00ff */
[----:B------:R-:W-:-:S04]  /*3fe10*/  IMAD.WIDE.U32 R4, P0, R3, UR11, R4 ;  /* 0x0000000b03047c25 */ /* 0x000fc8000f800004 */
[----:B------:R-:W-:-:S04]  /*3fe20*/  IMAD.WIDE.U32 R2, R3, UR10, RZ ;  /* 0x0000000a03027c25 */ /* 0x000fc8000f8e00ff */
[----:B------:R-:W-:Y:S01]  /*3fe30*/  IMAD.MOV.U32 R2, RZ, RZ, R5 ;  /* 0x000000ffff027224 */ /* 0x000fe200078e0005 */
[----:B------:R-:W-:Y:S01]  /*3fe40*/  IADD3 RZ, P1, R3, R4, RZ ;  /* 0x0000000403ff7210 */ /* 0x000fe20007f3e0ff */
[----:B------:R-:W-:-:S04]  /*3fe50*/  IMAD.X R3, RZ, RZ, RZ, P0 ;  /* 0x000000ffff037224 */ /* 0x000fc800000e06ff */
[----:B------:R-:W-:-:S08]  /*3fe60*/  IMAD.WIDE.U32.X R2, R11, UR11, R2, P1 ;  /* 0x0000000b0b027c25 */ /* 0x000fd000088e0402 */
.L_x_1069:
[--C-:B------:R-:W-:Y:S01]  /*3fe70*/  SHF.R.U64 R11, R2, UR12, R3.reuse ;  /* 0x0000000c020b7c19 */ /* 0x100fe20008001203 */
[----:B------:R-:W-:Y:S01]  /*3fe80*/  ULDC.64 UR10, c[0x0][0x620] ;  /* 0x00018800000a7ab9 */ /* 0x000fe20000000a00 */
[----:B------:R-:W-:Y:S01]  /*3fe90*/  SHF.R.U32.HI R2, RZ, UR12, R3 ;  /* 0x0000000cff027c19 */ /* 0x000fe20008011603 */
[----:B------:R-:W-:Y:S01]  /*3fea0*/  IMAD.MOV.U32 R3, RZ, RZ, R18 ;  /* 0x000000ffff037224 */ /* 0x000fe200078e0012 */
[----:B------:R-:W-:Y:S01]  /*3feb0*/  IADD3 R13, P0, RZ, -R11, RZ ;  /* 0x8000000bff0d7210 */ /* 0x000fe20007f1e0ff */
[----:B------:R-:W-:Y:S01]  /*3fec0*/  FMUL R4, R12, UR14 ;  /* 0x0000000e0c047c20 */ /* 0x000fe20008400000 */
[----:B------:R-:W-:Y:S01]  /*3fed0*/  ULDC.64 UR14, c[0x0][0x640] ;  /* 0x00019000000e7ab9 */ /* 0x000fe20000000a00 */
[----:B0-----:R-:W-:Y:S02]  /*3fee0*/  R2UR UR9, R10 ;  /* 0x000000000a0972ca */ /* 0x001fe400000e0000 */
[----:B------:R-:W-:Y:S01]  /*3fef0*/  IMAD.X R2, RZ, RZ, ~R2, P0 ;  /* 0x000000ffff027224 */ /* 0x000fe200000e0e02 */
[----:B------:R-:W-:Y:S01]  /*3ff00*/  ISETP.NE.U32.AND P0, PT, RZ, UR14, PT ;  /* 0x0000000eff007c0c */ /* 0x000fe2000bf05070 */
[----:B------:R-:W0:Y:S02]  /*3ff10*/  F2I.U32.TRUNC.NTZ R4, R4 ;  /* 0x0000000400047305 */ /* 0x000e24000020f000 */
[----:B------:R-:W-:Y:S01]  /*3ff20*/  IMAD R2, R2, UR10, RZ ;  /* 0x0000000a02027c24 */ /* 0x000fe2000f8e02ff */
[----:B------:R-:W-:-:S03]  /*3ff30*/  ISETP.NE.AND.EX P0, PT, RZ, UR15, PT, P0 ;  /* 0x0000000fff007c0c */ /* 0x000fc6000bf05300 */
[----:B------:R-:W-:Y:S02]  /*3ff40*/  IMAD R5, R13, UR11, R2 ;  /* 0x0000000b0d057c24 */ /* 0x000fe4000f8e0202 */
[----:B------:R-:W-:-:S04]  /*3ff50*/  IMAD.MOV.U32 R2, RZ, RZ, R15 ;  /* 0x000000ffff027224 */ /* 0x000fc800078e000f */
[----:B------:R-:W-:Y:S01]  /*3ff60*/  IMAD.WIDE.U32 R2, R13, UR10, R2 ;  /* 0x0000000a0d027c25 */ /* 0x000fe2000f8e0002 */
[----:B------:R-:W-:Y:S01]  /*3ff70*/  ULDC UR10, c[0x0][0x618] ;  /* 0x00018600000a7ab9 */ /* 0x000fe20000000800 */
[----:B0-----:R-:W-:-:S03]  /*3ff80*/  R2UR UR11, R4 ;  /* 0x00000000040b72ca */ /* 0x001fc600000e0000 */
[----:B------:R-:W-:-:S04]  /*3ff90*/  IADD3 R3, R3, R5, RZ ;  /* 0x0000000503037210 */ /* 0x000fc80007ffe0ff */
[--C-:B------:R-:W-:Y:S02]  /*3ffa0*/  SHF.R.U64 R10, R2, UR10, R3.reuse ;  /* 0x0000000a020a7c19 */ /* 0x100fe40008001203 */
[----:B------:R-:W-:Y:S01]  /*3ffb0*/  SHF.R.U32.HI R3, RZ, UR10, R3 ;  /* 0x0000000aff037c19 */ /* 0x000fe20008011603 */
[----:B------:R-:W-:-:S03]  /*3ffc0*/  ULDC UR10, c[0x0][0x608] ;  /* 0x00018200000a7ab9 */ /* 0x000fc60000000800 */
[--C-:B------:R-:W-:Y:S02]  /*3ffd0*/  SHF.R.U64 R12, R10, UR10, R3.reuse ;  /* 0x0000000a0a0c7c19 */ /* 0x100fe40008001203 */
[----:B------:R-:W-:Y:S01]  /*3ffe0*/  SHF.R.U32.HI R3, RZ, UR10, R3 ;  /* 0x0000000aff037c19 */ /* 0x000fe20008011603 */
[----:B------:R-:W-:-:S03]  /*3fff0*/  ULDC UR10, c[0x0][0x658] ;  /* 0x00019600000a7ab9 */ /* 0x000fc60000000800 */
[--C-:B------:R-:W-:Y:S02]  /*40000*/  SHF.R.U64 R13, R12, UR10, R3.reuse ;  /* 0x0000000a0c0d7c19 */ /* 0x100fe40008001203 */
[----:B------:R-:W-:-:S03]  /*40010*/  SHF.R.U32.HI R14, RZ, UR10, R3 ;  /* 0x0000000aff0e7c19 */ /* 0x000fc60008011603 */
[----:B------:R-:W-:Y:S02]  /*40020*/  IMAD.MOV.U32 R2, RZ, RZ, R13 ;  /* 0x000000ffff027224 */ /* 0x000fe400078e000d */
[----:B------:R-:W-:Y:S01]  /*40030*/  IMAD.MOV.U32 R3, RZ, RZ, R14 ;  /* 0x000000ffff037224 */ /* 0x000fe200078e000e */
[----:B------:R-:W-:Y:S06]  /*40040*/  @!P0 BRA `(.L_x_1070) ;  /* 0x0000000000288947 */ /* 0x000fec0003800000 */
        /* <DEDUP_REMOVED lines=10> */
.L_x_1070:
[----:B------:R-:W-:Y:S01]  /*400f0*/  ULDC UR10, c[0x0][0x648] ;  /* 0x00019200000a7ab9 */ /* 0x000fe20000000800 */
[----:B------:R-:W-:Y:S01]  /*40100*/  UISETP.NE.AND UP0, UPT, UR39, URZ, UPT ;  /* 0x0000003f2700728c */ /* 0x000fe2000bf05270 */
[----:B------:R-:W-:Y:S01]  /*40110*/  SHF.R.U64 R3, R2, UR10, R3 ;  /* 0x0000000a02037c19 */ /* 0x000fe20008001203 */
[----:B------:R-:W-:Y:S01]  /*40120*/  ULDC UR10, c[0x0][0x638] ;  /* 0x00018e00000a7ab9 */ /* 0x000fe20000000800 */
[----:B------:R-:W-:Y:S01]  /*40130*/  UIADD3 UR11, -UR11, URZ, URZ ;  /* 0x0000003f0b0b7290 */ /* 0x000fe2000fffe13f */
[----:B------:R-:W-:Y:S02]  /*40140*/  LOP3.LUT R12, R12, UR6, RZ, 0xc0, !PT ;  /* 0x000000060c0c7c12 */ /* 0x000fe4000f8ec0ff */
[----:B------:R-:W-:Y:S01]  /*40150*/  IMAD.MOV R2, RZ, RZ, -R3 ;  /* 0x000000ffff027224 */ /* 0x000fe200078e0a03 */
[----:B------:R-:W-:Y:S02]  /*40160*/  LOP3.LUT R10, R10, UR4, RZ, 0xc0, !PT ;  /* 0x000000040a0a7c12 */ /* 0x000fe4000f8ec0ff */
[----:B------:R-:W-:Y:S01]  /*40170*/  IMAD R4, R3, UR5, R12 ;  /* 0x0000000503047c24 */ /* 0x000fe2000f8e020c */
[----:B------:R-:W-:Y:S01]  /*40180*/  PLOP3.LUT P0, PT, PT, PT, UP0, 0x40, 0x0 ;  /* 0x000000000000781c */ /* 0x000fe20003f0e808 */
[----:B------:R-:W-:Y:S01]  /*40190*/  IMAD R13, R2, UR10, R13 ;  /* 0x0000000a020d7c24 */ /* 0x000fe2000f8e020d */
[----:B------:R-:W-:Y:S01]  /*401a0*/  UIADD3 UR10, -UR9, URZ, URZ ;  /* 0x0000003f090a7290 */ /* 0x000fe2000fffe13f */
[----:B------:R-:W-:-:S02]  /*401b0*/  PLOP3.LUT P1, PT, PT, PT, UP0, 0x40, 0x0 ;  /* 0x000000000000781c */ /* 0x000fc40003f2e808 */
[----:B------:R-:W-:Y:S01]  /*401c0*/  ULDC UR9, c[0x0][0x144] ;  /* 0x0000510000097ab9 */ /* 0x000fe20000000800 */
[----:B------:R-:W-:Y:S01]  /*401d0*/  MOV R2, 0x1 ;  /* 0x0000000100027802 */ /* 0x000fe20000000f00 */
[----:B------:R-:W-:-:S03]  /*401e0*/  UIMAD UR8, UR9, UR10, UR8 ;  /* 0x0000000a090872a4 */ /* 0x000fc6000f8e0208 */
[----:B------:R-:W-:Y:S02]  /*401f0*/  ULDC UR9, c[0x0][0x148] ;  /* 0x0000520000097ab9 */ /* 0x000fe40000000800 */
[----:B------:R-:W-:-:S03]  /*40200*/  @UP0 UIMAD UR8, UR9, UR11, UR13 ;  /* 0x0000000b090802a4 */ /* 0x000fc6000f8e020d */
[----:B------:R-:W-:Y:S02]  /*40210*/  ULDC UR9, c[0x0][0x600] ;  /* 0x0001800000097ab9 */ /* 0x000fe40000000800 */
[----:B------:R-:W-:Y:S02]  /*40220*/  IMAD R13, R13, UR9, R10 ;  /* 0x000000090d0d7c24 */ /* 0x000fe4000f8e020a */
[----:B------:R-:W-:Y:S01]  /*40230*/  IMAD.U32 R3, RZ, RZ, UR8 ;  /* 0x00000008ff037e24 */ /* 0x000fe2000f8e00ff */
[----:B------:R-:W-:-:S03]  /*40240*/  ULDC UR8, c[0x0][0x610] ;  /* 0x0001840000087ab9 */ /* 0x000fc60000000800 */
[----:B------:R-:W-:-:S05]  /*40250*/  IMAD R4, R4, UR8, R3 ;  /* 0x0000000804047c24 */ /* 0x000fca000f8e0203 */
[----:B------:R-:W-:Y:S02]  /*40260*/  SEL R3, R13, R4, P0 ;  /* 0x000000040d037207 */ /* 0x000fe40000000000 */
[----:B------:R-:W-:-:S07]  /*40270*/  SEL R4, R4, R13, P1 ;  /* 0x0000000d04047207 */ /* 0x000fce0000800000 */
.L_x_1068:
[----:B------:R-:W-:Y:S05]  /*40280*/  BSYNC B1 ;  /* 0x0000000000017941 */ /* 0x000fea0003800000 */
.L_x_1067:
[----:B------:R-:W-:-:S13]  /*40290*/  LOP3.LUT P0, RZ, R2, 0xff, RZ, 0xc0, !PT ;  /* 0x000000ff02ff7812 */ /* 0x000fda000780c0ff */
[----:B------:R-:W-:Y:S05]  /*402a0*/  @P0 BRA `(.L_x_1071) ;  /* 0xfffffff400100947 */ /* 0x000fea000383ffff */
[----:B------:R-:W-:Y:S05]  /*402b0*/  BSYNC B0 ;  /* 0x0000000000007941 */ /* 0x000fea0003800000 */
.L_x_1060:
[----:B------:R-:W-:-:S03]  /*402c0*/  UMOV UR8, 0xffffffff ;  /* 0xffffffff00087882 */ /* 0x000fc60000000000 */
[----:B------:R-:W-:Y:S05]  /*402d0*/  BRA.DIV UR8, `(.L_x_1072) ;  /* 0x0000000208d07947 */ /* 0x000fea000b800000 */
[----:B------:R-:W-:-:S13]  /*402e0*/  ELECT P6, URZ, PT ;  /* 0x00000000003f782f */ /* 0x000fda00038c0000 */
.L_x_1084:
[----:B------:R-:W-:Y:S04]  /*402f0*/  BSSY B0, `(.L_x_1073) ;  /* 0x000001a000007945 */ /* 0x000fe80003800000 */
[----:B------:R-:W-:Y:S05]  /*40300*/  @!P6 BRA `(.L_x_1074) ;  /* 0x000000000060e947 */ /* 0x000fea0003800000 */
[----:B------:R-:W-:-:S04]  /*40310*/  ULOP3.LUT UR8, UR38, 0x2, URZ, 0xfc, !UPT ;  /* 0x0000000226087892 */ /* 0x000fc8000f8efc3f */
[----:B------:R-:W-:-:S06]  /*40320*/  UISETP.NE.AND UP0, UPT, UR8, 0x3, UPT ;  /* 0x000000030800788c */ /* 0x000fcc000bf05270 */
[----:B------:R-:W-:-:S13]  /*40330*/  PLOP3.LUT P0, PT, PT, PT, UP0, 0x80, 0x0 ;  /* 0x000000000000781c */ /* 0x000fda0003f0f008 */
[----:B------:R-:W-:Y:S05]  /*40340*/  @!P0 BRA `(.L_x_1075) ;  /* 0x0000000000048947 */ /* 0x000fea0003800000 */
[----:B------:R-:W-:Y:S01]  /*40350*/  BPT.TRAP 0x1 ;  /* 0x000000040000795c */ /* 0x000fe20000300000 */
.L_x_1075:
[----:B------:R-:W0:Y:S01]  /*40360*/  S2R R3, SR_CgaCtaId ;  /* 0x0000000000037919 */ /* 0x000e220000008800 */
[----:B------:R-:W-:-:S04]  /*40370*/  MOV R2, 0x400 ;  /* 0x0000040000027802 */ /* 0x000fc80000000f00 */
[----:B0-----:R-:W-:Y:S02]  /*40380*/  LEA R3, R3, R2, 0x18 ;  /* 0x0000000203037211 */ /* 0x001fe400078ec0ff */
[----:B------:R-:W-:-:S03]  /*40390*/  SHF.L.U32 R2, R0, 0x1f, RZ ;  /* 0x0000001f00027819 */ /* 0x000fc600000006ff */
[----:B------:R-:W-:-:S04]  /*403a0*/  VIADD R3, R3, 0x10 ;  /* 0x0000001003037836 */ /* 0x000fc80000000000 */
[----:B------:R-:W-:-:S04]  /*403b0*/  IMAD R5, R6, 0x8, R3 ;  /* 0x0000000806057824 */ /* 0x000fc800078e0203 */
[----:B------:R-:W0:Y:S02]  /*403c0*/  SYNCS.PHASECHK.TRANS64.TRYWAIT P0, [R5+URZ], R2 ;  /* 0x00000002050075a7 */ /* 0x000e24000800017f */
[----:B0-----:R-:W-:Y:S05]  /*403d0*/  @!P0 BRA `(.L_x_1076) ;  /* 0x0000000000b08947 */ /* 0x001fea0003800000 */
.L_x_1085:
[----:B------:R-:W-:-:S05]  /*403e0*/  VIADD R6, R6, 0x1 ;  /* 0x0000000106067836 */ /* 0x000fca0000000000 */
[----:B------:R-:W-:-:S04]  /*403f0*/  ISETP.NE.AND P0, PT, R6, 0x2, PT ;  /* 0x000000020600780c */ /* 0x000fc80003f05270 */
[----:B0-----:R-:W-:Y:S02]  /*40400*/  SEL R5, RZ, 0x1, P0 ;  /* 0x00000001ff057807 */ /* 0x001fe40000000000 */
[----:B------:R-:W-:Y:S02]  /*40410*/  SEL R6, R6, RZ, P0 ;  /* 0x000000ff06067207 */ /* 0x000fe40000000000 */
[----:B------:R-:W-:-:S03]  /*40420*/  LOP3.LUT R0, R0, R5, RZ, 0x3c, !PT ;  /* 0x0000000500007212 */ /* 0x000fc600078e3cff */
[----:B------:R-:W-:Y:S01]  /*40430*/  IMAD R3, R6, 0x8, R3 ;  /* 0x0000000806037824 */ /* 0x000fe200078e0203 */
[----:B------:R-:W-:-:S07]  /*40440*/  SHF.L.U32 R0, R0, 0x1f, RZ ;  /* 0x0000001f00007819 */ /* 0x000fce00000006ff */
.L_x_1077:
[----:B0-----:R0:W1:Y:S02]  /*40450*/  SYNCS.PHASECHK.TRANS64.TRYWAIT P0, [R3+URZ], R0 ;  /* 0x00000000030075a7 */ /* 0x001064000800017f */
[----:B-1----:R-:W-:Y:S05]  /*40460*/  @!P0 NANOSLEEP.SYNCS 0x989680 ;  /* 0x009896800000895d */ /* 0x002fea0003900000 */
[----:B------:R-:W1:Y:S02]  /*40470*/  @!P0 SYNCS.PHASECHK.TRANS64 P0, [R3+URZ], R0 ;  /* 0x00000000030085a7 */ /* 0x000e64000800007f */
[----:B-1----:R-:W-:Y:S05]  /*40480*/  @!P0 BRA `(.L_x_1077) ;  /* 0xfffffffc00f08947 */ /* 0x002fea000383ffff */
.L_x_1074:
[----:B------:R-:W-:Y:S05]  /*40490*/  BSYNC B0 ;  /* 0x0000000000007941 */ /* 0x000fea0003800000 */
.L_x_1073:
[----:B------:R-:W-:Y:S05]  /*404a0*/  EXIT ;  /* 0x000000000000794d */ /* 0x000fea0003800000 */
.L_x_21:
[----:B-1----:R1:W2:Y:S02]  /*404b0*/  SYNCS.PHASECHK.TRANS64.TRYWAIT P1, [R4+URZ], R3 ;  /* 0x00000003040075a7 */ /* 0x0022a4000802017f */
[----:B--2---:R-:W-:Y:S05]  /*404c0*/  @!P1 NANOSLEEP.SYNCS 0x989680 ;  /* 0x009896800000995d */ /* 0x004fea0003900000 */
[----:B------:R-:W2:Y:S02]  /*404d0*/  @!P1 SYNCS.PHASECHK.TRANS64 P1, [R4+URZ], R3 ;  /* 0x00000003040095a7 */ /* 0x000ea4000802007f */
[----:B--2---:R-:W-:Y:S05]  /*404e0*/  @!P1 BRA `(.L_x_21) ;  /* 0xfffffffc00f09947 */ /* 0x004fea000383ffff */
[----:B------:R-:W-:Y:S05]  /*404f0*/  BRA `(.L_x_20) ;  /* 0xfffffc1000707947 */ /* 0x000fea000383ffff */
.L_x_26:
[----:B--2---:R2:W3:Y:S02]  /*40500*/  SYNCS.PHASECHK.TRANS64.TRYWAIT P1, [R4+URZ], R5 ;  /* 0x00000005040075a7 */ /* 0x0044e4000802017f */
[----:B---3--:R-:W-:Y:S05]  /*40510*/  @!P1 NANOSLEEP.SYNCS 0x989680 ;  /* 0x009896800000995d */ /* 0x008fea0003900000 */
[----:B------:R-:W3:Y:S02]  /*40520*/  @!P1 SYNCS.PHASECHK.TRANS64 P1, [R4+URZ], R5 ;  /* 0x00000005040095a7 */ /* 0x000ee4000802007f */
[----:B---3--:R-:W-:Y:S05]  /*40530*/  @!P1 BRA `(.L_x_26) ;  /* 0xfffffffc00f09947 */ /* 0x008fea000383ffff */
[----:B------:R-:W-:Y:S05]  /*40540*/  BRA `(.L_x_25) ;  /* 0xfffffccc00c87947 */ /* 0x000fea000383ffff */
.L_x_1061:
[----:B------:R-:W-:Y:S01]  /*40550*/  BSSY B1, `(.L_x_1078) ;  /* 0x0000006000017945 */ /* 0x000fe20003800000 */
[----:B------:R-:W-:-:S07]  /*40560*/  IMAD.MOV.U32 R15, RZ, RZ, -0x1 ;  /* 0xffffffffff0f7424 */ /* 0x000fce00078e00ff */
[----:B------:R-:W-:Y:S05]  /*40570*/  WARPSYNC.COLLECTIVE R15, `(.L_x_1079) ;  /* 0x000000000f0c7348 */ /* 0x000fea0003c00000 */
[----:B------:R-:W-:Y:S02]  /*40580*/  ELECT P6, UR62, PT ;  /* 0x00000000003e782f */ /* 0x000fe400038c0000 */
[----:B------:R-:W-:Y:S01]  /*40590*/  MOV R14, UR62 ;  /* 0x0000003e000e7c02 */ /* 0x000fe20008000f00 */
[----:B------:R-:W-:Y:S10]  /*405a0*/  ENDCOLLECTIVE ;  /* 0x000000000000791b */ /* 0x000ff40003800000 */
.L_x_1079:
[----:B------:R-:W-:Y:S05]  /*405b0*/  BSYNC B1 ;  /* 0x0000000000017941 */ /* 0x000fea0003800000 */
.L_x_1078:
[----:B------:R-:W-:Y:S05]  /*405c0*/  BRA `(.L_x_1080) ;  /* 0xfffffff000547947 */ /* 0x000fea000383ffff */
.L_x_1064:
[----:B0-----:R0:W1:Y:S02]  /*405d0*/  SYNCS.PHASECHK.TRANS64.TRYWAIT P0, [R15+URZ+0x10], R12 ;  /* 0x0000100c0f0075a7 */ /* 0x001064000800017f */
[----:B-1----:R-:W-:Y:S05]  /*405e0*/  @!P0 NANOSLEEP.SYNCS 0x989680 ;  /* 0x009896800000895d */ /* 0x002fea0003900000 */
[----:B------:R-:W1:Y:S02]  /*405f0*/  @!P0 SYNCS.PHASECHK.TRANS64 P0, [R15+URZ+0x10], R12 ;  /* 0x0000100c0f0085a7 */ /* 0x000e64000800007f */
[----:B-1----:R-:W-:Y:S05]  /*40600*/  @!P0 BRA `(.L_x_1064) ;  /* 0xfffffffc00f08947 */ /* 0x002fea000383ffff */
[----:B------:R-:W-:Y:S05]  /*40610*/  BRA `(.L_x_1081) ;  /* 0xfffffff000847947 */ /* 0x000fea000383ffff */
.L_x_1072:
[----:B------:R-:W-:Y:S01]  /*40620*/  BSSY B0, `(.L_x_1082) ;  /* 0x0000006000007945 */ /* 0x000fe20003800000 */
[----:B------:R-:W-:-:S07]  /*40630*/  IMAD.MOV.U32 R15, RZ, RZ, -0x1 ;  /* 0xffffffffff0f7424 */ /* 0x000fce00078e00ff */
[----:B------:R-:W-:Y:S05]  /*40640*/  WARPSYNC.COLLECTIVE R15, `(.L_x_1083) ;  /* 0x000000000f0c7348 */ /* 0x000fea0003c00000 */
[----:B------:R-:W-:Y:S02]  /*40650*/  ELECT P6, UR62, PT ;  /* 0x00000000003e782f */ /* 0x000fe400038c0000 */
[----:B------:R-:W-:Y:S01]  /*40660*/  MOV R14, UR62 ;  /* 0x0000003e000e7c02 */ /* 0x000fe20008000f00 */
[----:B------:R-:W-:Y:S10]  /*40670*/  ENDCOLLECTIVE ;  /* 0x000000000000791b */ /* 0x000ff40003800000 */
.L_x_1083:
[----:B------:R-:W-:Y:S05]  /*40680*/  BSYNC B0 ;  /* 0x0000000000007941 */ /* 0x000fea0003800000 */
.L_x_1082:
[----:B------:R-:W-:Y:S05]  /*40690*/  BRA `(.L_x_1084) ;  /* 0xfffffffc00147947 */ /* 0x000fea000383ffff */
.L_x_1076:
[----:B0-----:R0:W1:Y:S02]  /*406a0*/  SYNCS.PHASECHK.TRANS64.TRYWAIT P0, [R5+URZ], R2 ;  /* 0x00000002050075a7 */ /* 0x001064000800017f */
[----:B-1----:R-:W-:Y:S05]  /*406b0*/  @!P0 NANOSLEEP.SYNCS 0x989680 ;  /* 0x009896800000895d */ /* 0x002fea0003900000 */
[----:B------:R-:W1:Y:S02]  /*406c0*/  @!P0 SYNCS.PHASECHK.TRANS64 P0, [R5+URZ], R2 ;  /* 0x00000002050085a7 */ /* 0x000e64000800007f */
[----:B-1----:R-:W-:Y:S05]  /*406d0*/  @!P0 BRA `(.L_x_1076) ;  /* 0xfffffffc00f08947 */ /* 0x002fea000383ffff */
[----:B------:R-:W-:Y:S05]  /*406e0*/  BRA `(.L_x_1085) ;  /* 0xfffffffc003c7947 */ /* 0x000fea000383ffff */
.L_x_1086:
[----:B------:R-:W-:-:S00]  /*406f0*/  BRA `(.L_x_1086) ;  /* 0xfffffffc00fc7947 */ /* 0x000fc0000383ffff */
[----:B------:R-:W-:-:S00]  /*40700*/  NOP ;  /* 0x0000000000007918 */ /* 0x000fc00000000000 */
[----:B------:R-:W-:-:S00]  /*40710*/  NOP ;  /* 0x0000000000007918 */ /* 0x000fc00000000000 */
[----:B------:R-:W-:-:S00]  /*40720*/  NOP ;  /* 0x0000000000007918 */ /* 0x000fc00000000000 */
[----:B------:R-:W-:-:S00]  /*40730*/  NOP ;  /* 0x0000000000007918 */ /* 0x000fc00000000000 */
[----:B------:R-:W-:-:S00]  /*40740*/  NOP ;  /* 0x0000000000007918 */ /* 0x000fc00000000000 */
[----:B------:R-:W-:-:S00]  /*40750*/  NOP ;  /* 0x0000000000007918 */ /* 0x000fc00000000000 */
[----:B------:R-:W-:-:S00]  /*40760*/  NOP ;  /* 0x0000000000007918 */ /* 0x000fc00000000000 */
[----:B------:R-:W-:-:S00]  /*40770*/  NOP ;  /* 0x0000000000007918 */ /* 0x000fc00000000000 */
.L_x_1087:


//--------------------- .nv.global.init           --------------------------
	.section	.nv.global.init,"aw",@progbits
.nv.global.init:
	.type		$str$22,@object
	.size		$str$22,($str$23 - $str$22)
$str$22:
        /*0000*/ 	.byte	0x6b, 0x5f, 0x74, 0x69, 0x6c, 0x65, 0x5f, 0x63, 0x6f, 0x75, 0x6e, 0x74, 0x20, 0x3e, 0x3d, 0x20
        /*0010*/ 	.byte	0x31, 0x00
	.type		$str$23,@object
	.size		$str$23,(__unnamed_1 - $str$23)
$str$23:
        /*0012*/ 	.byte	0x2f, 0x74, 0x6d, 0x70, 0x2f, 0x63, 0x75, 0x74, 0x6c, 0x61, 0x73, 0x73, 0x5f, 0x73, 0x77, 0x65
        /*0022*/ 	.byte	0x65, 0x70, 0x5f, 0x73, 0x72, 0x63, 0x2f, 0x69, 0x6e, 0x63, 0x6c, 0x75, 0x64, 0x65, 0x2f, 0x63
        /*0032*/ 	.byte	0x75, 0x74, 0x6c, 0x61, 0x73, 0x73, 0x2f, 0x67, 0x65, 0x6d, 0x6d, 0x2f, 0x63, 0x6f, 0x6c, 0x6c
        /*0042*/ 	.byte	0x65, 0x63, 0x74, 0x69, 0x76, 0x65, 0x2f, 0x73, 0x6d, 0x39, 0x30, 0x5f, 0x6d, 0x6d, 0x61, 0x5f
        /*0052*/ 	.byte	0x74, 0x6d, 0x61, 0x5f, 0x67, 0x6d, 0x6d, 0x61, 0x5f, 0x73, 0x73, 0x5f, 0x77, 0x61, 0x72, 0x70
        /*0062*/ 	.byte	0x73, 0x70, 0x65, 0x63, 0x69, 0x61, 0x6c, 0x69, 0x7a, 0x65, 0x64, 0x2e, 0x68, 0x70, 0x70, 0x00
	.type		__unnamed_1,@object
	.size		__unnamed_1,(.L_0 - __unnamed_1)
__unnamed_1:
        /* <DEDUP_REMOVED lines=181> */
        /*0bc2*/ 	.byte	0x69, 0x64, 0x65, 0x6e, 0x74, 0x69, 0x74, 0x79, 0x5d, 0x00
.L_0:


//--------------------- .nv.shared._ZN7cutlass13device_kernelINS_4gemm6kernel13GemmUniversalIN4cute5tupleIJiiiiEEENS1_10collective13CollectiveMmaINS1_34MainloopSm90TmaGmmaWarpSpecializedILi2ENS5_IJNS4_1CILi2EEENSA_ILi1EEESC_EEENS1_35KernelTmaWarpSpecializedCooperativeEEENS5_IJNSA_ILi256EEENSA_ILi512EEENSA_ILi64EEEEEENS_6half_tENS5_IJlSC_lEEESK_SL_NS4_8TiledMMAINS4_8MMA_AtomIJNS4_4SM904GMMA26MMA_64x256x16_F32F16F16_SSILNSP_5MajorE0ELSR_0ELNSP_7ScaleInE1ELSS_1EEEEEENS4_6LayoutISD_NS5_IJSC_NSA_ILi0EEESW_EEEEENS5_IJNS4_10UnderscoreESZ_SZ_EEEEENS4_13SM90_TMA_LOADENS4_14ComposedLayoutINS4_7SwizzleILi3ELi4ELi3EEENS4_18smem_ptr_flag_bitsILi16EEENSV_INS5_IJNSA_ILi8EEESI_EEENS5_IJSI_SC_EEEEEEEvNS4_8identityENS4_23SM90_TMA_LOAD_MULTICASTES1C_vS1D_EENS_8epilogue10collective6detail29Sm90TmaWarpSpecializedAdapterINS1H_15DefaultEpilogueISK_SL_SL_NS1G_6thread17LinearCombinationISK_Li1EffLNS1L_9ScaleType4KindE0ELNS_15FloatRoundStyleE2ESK_EENS1_15EpilogueDefaultEEEEEvvEEEEvNT_6ParamsE --------------------------
	.section	.nv.shared._ZN7cutlass13device_kernelINS_4gemm6kernel13GemmUniversalIN4cute5tupleIJiiiiEEENS1_10collective13CollectiveMmaINS1_34MainloopSm90TmaGmmaWarpSpecializedILi2ENS5_IJNS4_1CILi2EEENSA_ILi1EEESC_EEENS1_35KernelTmaWarpSpecializedCooperativeEEENS5_IJNSA_ILi256EEENSA_ILi512EEENSA_ILi64EEEEEENS_6half_tENS5_IJlSC_lEEESK_SL_NS4_8TiledMMAINS4_8MMA_AtomIJNS4_4SM904GMMA26MMA_64x256x16_F32F16F16_SSILNSP_5MajorE0ELSR_0ELNSP_7ScaleInE1ELSS_1EEEEEENS4_6LayoutISD_NS5_IJSC_NSA_ILi0EEESW_EEEEENS5_IJNS4_10UnderscoreESZ_SZ_EEEEENS4_13SM90_TMA_LOADENS4_14ComposedLayoutINS4_7SwizzleILi3ELi4ELi3EEENS4_18smem_ptr_flag_bitsILi16EEENSV_INS5_IJNSA_ILi8EEESI_EEENS5_IJSI_SC_EEEEEEEvNS4_8identityENS4_23SM90_TMA_LOAD_MULTICASTES1C_vS1D_EENS_8epilogue10collective6detail29Sm90TmaWarpSpecializedAdapterINS1H_15DefaultEpilogueISK_SL_SL_NS1G_6thread17LinearCombinationISK_Li1EffLNS1L_9ScaleType4KindE0ELNS_15FloatRoundStyleE2ESK_EENS1_15EpilogueDefaultEEEEEvvEEEEvNT_6ParamsE,"aw",@nobits
	.sectionflags	@""
	.align	16
	.zero		1024


//--------------------- .nv.shared.reserved.0     --------------------------
	.section	.nv.shared.reserved.0,"aw",@nobits
	.weak		__nv_reservedSMEM_offset_0_alias
	.size		__nv_reservedSMEM_offset_0_alias, 0, 0
	.other		__nv_reservedSMEM_offset_0_alias,@"STO_CUDA_RESERVED_SHARED STV_DEFAULT"
__nv_reservedSMEM_offset_0_alias:
	.zero		0


//--------------------- .nv.global                --------------------------
	.section	.nv.global,"aw",@nobits
.nv.global:
	.type		_ZN40_INTERNAL_9df551d2_4_k_cu_3b01a0ff_149984cute1_E,@object
	.size		_ZN40_INTERNAL_9df551d2_4_k_cu_3b01a0ff_149984cute1_E,(_ZN40_INTERNAL_9df551d2_4_k_cu_3b01a0ff_149984cuda3std3__45__cpo6cbeginE - _ZN40_INTERNAL_9df551d2_4_k_cu_3b01a0ff_149984cute1_E)
_ZN40_INTERNAL_9df551d2_4_k_cu_3b01a0ff_149984cute1_E:
	.zero		1
	.type		_ZN40_INTERNAL_9df551d2_4_k_cu_3b01a0ff_149984cuda3std3__45__cpo6cbeginE,@object
	.size		_ZN40_INTERNAL_9df551d2_4_k_cu_3b01a0ff_149984cuda3std3__45__cpo6cbeginE,(_ZN40_INTERNAL_9df551d2_4_k_cu_3b01a0ff_149984cuda3std3__48in_placeE - _ZN40_INTERNAL_9df551d2_4_k_cu_3b01a0ff_149984cuda3std3__45__cpo6cbeginE)
_ZN40_INTERNAL_9df551d2_4_k_cu_3b01a0ff_149984cuda3std3__45__cpo6cbeginE:
	.zero		1
	.type		_ZN40_INTERNAL_9df551d2_4_k_cu_3b01a0ff_149984cuda3std3__48in_placeE,@object
	.size		_ZN40_INTERNAL_9df551d2_4_k_cu_3b01a0ff_149984cuda3std3__48in_placeE,(_ZN40_INTERNAL_9df551d2_4_k_cu_3b01a0ff_149984cuda3std6ranges3__45__cpo9iter_moveE - _ZN40_INTERNAL_9df551d2_4_k_cu_3b01a0ff_149984cuda3std3__48in_placeE)
_ZN40_INTERNAL_9df551d2_4_k_cu_3b01a0ff_149984cuda3std3__48in_placeE:
	.zero		1
	.type		_ZN40_INTERNAL_9df551d2_4_k_cu_3b01a0ff_149984cuda3std6ranges3__45__cpo9iter_moveE,@object
	.size		_ZN40_INTERNAL_9df551d2_4_k_cu_3b01a0ff_149984cuda3std6ranges3__45__cpo9iter_moveE,(_ZN40_INTERNAL_9df551d2_4_k_cu_3b01a0ff_149984cuda3std3__45__cpo5beginE - _ZN40_INTERNAL_9df551d2_4_k_cu_3b01a0ff_149984cuda3std6ranges3__45__cpo9iter_moveE)
_ZN40_INTERNAL_9df551d2_4_k_cu_3b01a0ff_149984cuda3std6ranges3__45__cpo9iter_moveE:
	.zero		1
	.type		_ZN40_INTERNAL_9df551d2_4_k_cu_3b01a0ff_149984cuda3std3__45__cpo5beginE,@object
	.size		_ZN40_INTERNAL_9df551d2_4_k_cu_3b01a0ff_149984cuda3std3__45__cpo5beginE,(_ZN40_INTERNAL_9df551d2_4_k_cu_3b01a0ff_149984cuda3std3__442_GLOBAL__N__9df551d2_4_k_cu_3b01a0ff_149986ignoreE - _ZN40_INTERNAL_9df551d2_4_k_cu_3b01a0ff_149984cuda3std3__45__cpo5beginE)
_ZN40_INTERNAL_9df551d2_4_k_cu_3b01a0ff_149984cuda3std3__45__cpo5beginE:
	.zero		1
	.type		_ZN40_INTERNAL_9df551d2_4_k_cu_3b01a0ff_149984cuda3std3__442_GLOBAL__N__9df551d2_4_k_cu_3b01a0ff_149986ignoreE,@object
	.size		_ZN40_INTERNAL_9df551d2_4_k_cu_3b01a0ff_149984cuda3std3__442_GLOBAL__N__9df551d2_4_k_cu_3b01a0ff_149986ignoreE,(_ZN40_INTERNAL_9df551d2_4_k_cu_3b01a0ff_149984cute7productE - _ZN40_INTERNAL_9df551d2_4_k_cu_3b01a0ff_149984cuda3std3__442_GLOBAL__N__9df551d2_4_k_cu_3b01a0ff_149986ignoreE)
_ZN40_INTERNAL_9df551d2_4_k_cu_3b01a0ff_149984cuda3std3__442_GLOBAL__N__9df551d2_4_k_cu_3b01a0ff_149986ignoreE:
	.zero		1
	.type		_ZN40_INTERNAL_9df551d2_4_k_cu_3b01a0ff_149984cute7productE,@object
	.size		_ZN40_INTERNAL_9df551d2_4_k_cu_3b01a0ff_149984cute7productE,(_ZN40_INTERNAL_9df551d2_4_k_cu_3b01a0ff_149984cuda3std3__45__cpo3endE - _ZN40_INTERNAL_9df551d2_4_k_cu_3b01a0ff_149984cute7productE)
_ZN40_INTERNAL_9df551d2_4_k_cu_3b01a0ff_149984cute7productE:
	.zero		1
	.type		_ZN40_INTERNAL_9df551d2_4_k_cu_3b01a0ff_149984cuda3std3__45__cpo3endE,@object
	.size		_ZN40_INTERNAL_9df551d2_4_k_cu_3b01a0ff_149984cuda3std3__45__cpo3endE,(_ZN40_INTERNAL_9df551d2_4_k_cu_3b01a0ff_149984cuda3std3__419piecewise_constructE - _ZN40_INTERNAL_9df551d2_4_k_cu_3b01a0ff_149984cuda3std3__45__cpo3endE)
_ZN40_INTERNAL_9df551d2_4_k_cu_3b01a0ff_149984cuda3std3__45__cpo3endE:
	.zero		1
	.type		_ZN40_INTERNAL_9df551d2_4_k_cu_3b01a0ff_149984cuda3std3__419piecewise_constructE,@object
	.size		_ZN40_INTERNAL_9df551d2_4_k_cu_3b01a0ff_149984cuda3std3__419piecewise_constructE,(_ZN40_INTERNAL_9df551d2_4_k_cu_3b01a0ff_149984cuda3std3__45__cpo4cendE - _ZN40_INTERNAL_9df551d2_4_k_cu_3b01a0ff_149984cuda3std3__419piecewise_constructE)
_ZN40_INTERNAL_9df551d2_4_k_cu_3b01a0ff_149984cuda3std3__419piecewise_constructE:
	.zero		1
	.type		_ZN40_INTERNAL_9df551d2_4_k_cu_3b01a0ff_149984cuda3std3__45__cpo4cendE,@object
	.size		_ZN40_INTERNAL_9df551d2_4_k_cu_3b01a0ff_149984cuda3std3__45__cpo4cendE,(_ZN40_INTERNAL_9df551d2_4_k_cu_3b01a0ff_149984cuda3std6ranges3__45__cpo4swapE - _ZN40_INTERNAL_9df551d2_4_k_cu_3b01a0ff_149984cuda3std3__45__cpo4cendE)
_ZN40_INTERNAL_9df551d2_4_k_cu_3b01a0ff_149984cuda3std3__45__cpo4cendE:
	.zero		1
	.type		_ZN40_INTERNAL_9df551d2_4_k_cu_3b01a0ff_149984cuda3std6ranges3__45__cpo4swapE,@object
	.size		_ZN40_INTERNAL_9df551d2_4_k_cu_3b01a0ff_149984cuda3std6ranges3__45__cpo4swapE,(.L_8 - _ZN40_INTERNAL_9df551d2_4_k_cu_3b01a0ff_149984cuda3std6ranges3__45__cpo4swapE)
_ZN40_INTERNAL_9df551d2_4_k_cu_3b01a0ff_149984cuda3std6ranges3__45__cpo4swapE:
	.zero		1
.L_8:


//--------------------- .nv.constant0._ZN7cutlass13device_kernelINS_4gemm6kernel13GemmUniversalIN4cute5tupleIJiiiiEEENS1_10collective13CollectiveMmaINS1_34MainloopSm90TmaGmmaWarpSpecializedILi2ENS5_IJNS4_1CILi2EEENSA_ILi1EEESC_EEENS1_35KernelTmaWarpSpecializedCooperativeEEENS5_IJNSA_ILi256EEENSA_ILi512EEENSA_ILi64EEEEEENS_6half_tENS5_IJlSC_lEEESK_SL_NS4_8TiledMMAINS4_8MMA_AtomIJNS4_4SM904GMMA26MMA_64x256x16_F32F16F16_SSILNSP_5MajorE0ELSR_0ELNSP_7ScaleInE1ELSS_1EEEEEENS4_6LayoutISD_NS5_IJSC_NSA_ILi0EEESW_EEEEENS5_IJNS4_10UnderscoreESZ_SZ_EEEEENS4_13SM90_TMA_LOADENS4_14ComposedLayoutINS4_7SwizzleILi3ELi4ELi3EEENS4_18smem_ptr_flag_bitsILi16EEENSV_INS5_IJNSA_ILi8EEESI_EEENS5_IJSI_SC_EEEEEEEvNS4_8identityENS4_23SM90_TMA_LOAD_MULTICASTES1C_vS1D_EENS_8epilogue10collective6detail29Sm90TmaWarpSpecializedAdapterINS1H_15DefaultEpilogueISK_SL_SL_NS1G_6thread17LinearCombinationISK_Li1EffLNS1L_9ScaleType4KindE0ELNS_15FloatRoundStyleE2ESK_EENS1_15EpilogueDefaultEEEEEvvEEEEvNT_6ParamsE --------------------------
	.section	.nv.constant0._ZN7cutlass13device_kernelINS_4gemm6kernel13GemmUniversalIN4cute5tupleIJiiiiEEENS1_10collective13CollectiveMmaINS1_34MainloopSm90TmaGmmaWarpSpecializedILi2ENS5_IJNS4_1CILi2EEENSA_ILi1EEESC_EEENS1_35KernelTmaWarpSpecializedCooperativeEEENS5_IJNSA_ILi256EEENSA_ILi512EEENSA_ILi64EEEEEENS_6half_tENS5_IJlSC_lEEESK_SL_NS4_8TiledMMAINS4_8MMA_AtomIJNS4_4SM904GMMA26MMA_64x256x16_F32F16F16_SSILNSP_5MajorE0ELSR_0ELNSP_7ScaleInE1ELSS_1EEEEEENS4_6LayoutISD_NS5_IJSC_NSA_ILi0EEESW_EEEEENS5_IJNS4_10UnderscoreESZ_SZ_EEEEENS4_13SM90_TMA_LOADENS4_14ComposedLayoutINS4_7SwizzleILi3ELi4ELi3EEENS4_18smem_ptr_flag_bitsILi16EEENSV_INS5_IJNSA_ILi8EEESI_EEENS5_IJSI_SC_EEEEEEEvNS4_8identityENS4_23SM90_TMA_LOAD_MULTICASTES1C_vS1D_EENS_8epilogue10collective6detail29Sm90TmaWarpSpecializedAdapterINS1H_15DefaultEpilogueISK_SL_SL_NS1G_6thread17LinearCombinationISK_Li1EffLNS1L_9ScaleType4KindE0ELNS_15FloatRoundStyleE2ESK_EENS1_15EpilogueDefaultEEEEEvvEEEEvNT_6ParamsE,"a",@progbits
	.sectionflags	@""
	.align	4
.nv.constant0._ZN7cutlass13device_kernelINS_4gemm6kernel13GemmUniversalIN4cute5tupleIJiiiiEEENS1_10collective13CollectiveMmaINS1_34MainloopSm90TmaGmmaWarpSpecializedILi2ENS5_IJNS4_1CILi2EEENSA_ILi1EEESC_EEENS1_35KernelTmaWarpSpecializedCooperativeEEENS5_IJNSA_ILi256EEENSA_ILi512EEENSA_ILi64EEEEEENS_6half_tENS5_IJlSC_lEEESK_SL_NS4_8TiledMMAINS4_8MMA_AtomIJNS4_4SM904GMMA26MMA_64x256x16_F32F16F16_SSILNSP_5MajorE0ELSR_0ELNSP_7ScaleInE1ELSS_1EEEEEENS4_6LayoutISD_NS5_IJSC_NSA_ILi0EEESW_EEEEENS5_IJNS4_10UnderscoreESZ_SZ_EEEEENS4_13SM90_TMA_LOADENS4_14ComposedLayoutINS4_7SwizzleILi3ELi4ELi3EEENS4_18smem_ptr_flag_bitsILi16EEENSV_INS5_IJNSA_ILi8EEESI_EEENS5_IJSI_SC_EEEEEEEvNS4_8identityENS4_23SM90_TMA_LOAD_MULTICASTES1C_vS1D_EENS_8epilogue10collective6detail29Sm90TmaWarpSpecializedAdapterINS1H_15DefaultEpilogueISK_SL_SL_NS1G_6thread17LinearCombinationISK_Li1EffLNS1L_9ScaleType4KindE0ELNS_15FloatRoundStyleE2ESK_EENS1_15EpilogueDefaultEEEEEvvEEEEvNT_6ParamsE:
	.zero		1664


//--------------------- SYMBOLS --------------------------

	.type		.nv.reservedSmem.offset0,@object
	.size		.nv.reservedSmem.offset0,0x4
	.type		__assertfail,@function
